# CuTe-DSL kernel — source=fa4 family=fa4_fwd_sm100
# config = {"dtype": "Float8E4M3FN", "causal": true, "use_2cta": true, "q_stage": 2, "head_dim": 64}


// ===== COMPILED SASS (sm_100a) =====

	.target	sm_100a

	.elftype	@"ET_EXEC"


//--------------------- .note.nv.tkinfo           --------------------------
	.section	.note.nv.tkinfo,"",@"SHT_NOTE"
	.sectionflags	@"SHF_NOTE_NV_TKINFO"
	.tkinfo
        /*0018*/ 	.word	0x00000081
        /*0030*/ 	.string	""
        /*0030*/ 	.string	"ptxas"
        /*0030*/ 	.string	"Cuda compilation tools, release 12.9, V12.9.83"
        /*0030*/ 	.string	"Build system must define TOOLS_VERSION_EXTENDED"
        /*0030*/ 	.string	"-O 3 -arch sm_100a "



//--------------------- .note.nv.cuver            --------------------------
	.section	.note.nv.cuver,"",@"SHT_NOTE"
	.sectionflags	@"SHF_NOTE_NV_CUVER"
        /*0018*/ 	.short	0x0001
        /*001a*/ 	.short	0x0064
        /*001c*/ 	.short	0x0001
        /*001e*/ 	.short	0x0000
        /*0020*/ 	.short	0x0001
        /*0022*/ 	.short	0x0000


//--------------------- .nv.info                  --------------------------
	.section	.nv.info,"",@"SHT_CUDA_INFO"
	.align	4


	//----- nvinfo : EIATTR_REGCOUNT
	.align		4
        /*0000*/ 	.byte	0x04, 0x2f
        /*0002*/ 	.short	(.L_6 - .L_5)
	.align		4
.L_5:
        /*0004*/ 	.word	index@(kernel_cutlass_kernel_flash_attncuteflash_fwd_sm100FlashAttentionForwardSm100_object_at__tensor0000o6411101213_tensor0000o6411101213_tensor0000o6410111213_tensor0000o6411101213_tensorptrf_0)
        /*0008*/ 	.word	0x00000080


	//----- nvinfo : EIATTR_FRAME_SIZE
	.align		4
.L_6:
        /*000c*/ 	.byte	0x04, 0x11
        /*000e*/ 	.short	(.L_8 - .L_7)
	.align		4
.L_7:
        /*0010*/ 	.word	index@($__internal_2_$__cuda_sm10x_tcgen05_guardrail_trap_unallocated_columns_being_dealloced)
        /*0014*/ 	.word	0x00000000


	//----- nvinfo : EIATTR_FRAME_SIZE
	.align		4
.L_8:
        /*0018*/ 	.byte	0x04, 0x11
        /*001a*/ 	.short	(.L_10 - .L_9)
	.align		4
.L_9:
        /*001c*/ 	.word	index@($__internal_1_$__cuda_sm10x_tcgen05_guardrail_trap_phase_invalid_during_alloc)
        /*0020*/ 	.word	0x00000000


	//----- nvinfo : EIATTR_FRAME_SIZE
	.align		4
.L_10:
        /*0024*/ 	.byte	0x04, 0x11
        /*0026*/ 	.short	(.L_12 - .L_11)
	.align		4
.L_11:
        /*0028*/ 	.word	index@($__internal_0_$__cuda_sm10x_tcgen05_guardrail_trap_col_being_dealloced_not_returned_by_alloc)
        /*002c*/ 	.word	0x00000000


	//----- nvinfo : EIATTR_FRAME_SIZE
	.align		4
.L_12:
        /*0030*/ 	.byte	0x04, 0x11
        /*0032*/ 	.short	(.L_14 - .L_13)
	.align		4
.L_13:
        /*0034*/ 	.word	index@(kernel_cutlass_kernel_flash_attncuteflash_fwd_sm100FlashAttentionForwardSm100_object_at__tensor0000o6411101213_tensor0000o6411101213_tensor0000o6410111213_tensor0000o6411101213_tensorptrf_0)
        /*0038*/ 	.word	0x00000000


	//----- nvinfo : EIATTR_MIN_STACK_SIZE
	.align		4
.L_14:
        /*003c*/ 	.byte	0x04, 0x12
        /*003e*/ 	.short	(.L_16 - .L_15)
	.align		4
.L_15:
        /*0040*/ 	.word	index@(kernel_cutlass_kernel_flash_attncuteflash_fwd_sm100FlashAttentionForwardSm100_object_at__tensor0000o6411101213_tensor0000o6411101213_tensor0000o6410111213_tensor0000o6411101213_tensorptrf_0)
        /*0044*/ 	.word	0x00000000
.L_16:


//--------------------- .nv.info.kernel_cutlass_kernel_flash_attncuteflash_fwd_sm100FlashAttentionForwardSm100_object_at__tensor0000o6411101213_tensor0000o6411101213_tensor0000o6410111213_tensor0000o6411101213_tensorptrf_0 --------------------------
	.section	.nv.info.kernel_cutlass_kernel_flash_attncuteflash_fwd_sm100FlashAttentionForwardSm100_object_at__tensor0000o6411101213_tensor0000o6411101213_tensor0000o6410111213_tensor0000o6411101213_tensorptrf_0,"",@"SHT_CUDA_INFO"
	.sectionflags	@""
	.align	4


	//----- nvinfo : EIATTR_CUDA_API_VERSION
	.align		4
        /*0000*/ 	.byte	0x04, 0x37
        /*0002*/ 	.short	(.L_18 - .L_17)
.L_17:
        /*0004*/ 	.word	0x00000081


	//----- nvinfo : EIATTR_KPARAM_INFO
	.align		4
.L_18:
        /*0008*/ 	.byte	0x04, 0x17
        /*000a*/ 	.short	(.L_20 - .L_19)
.L_19:
        /*000c*/ 	.word	0x00000000
        /*0010*/ 	.short	0x0018
        /*0012*/ 	.short	0x02e4
        /*0014*/ 	.byte	0x00, 0xf0, 0x11, 0x00


	//----- nvinfo : EIATTR_KPARAM_INFO
	.align		4
.L_20:
        /*0018*/ 	.byte	0x04, 0x17
        /*001a*/ 	.short	(.L_22 - .L_21)
.L_21:
        /*001c*/ 	.word	0x00000000
        /*0020*/ 	.short	0x0017
        /*0022*/ 	.short	0x02d8
        /*0024*/ 	.byte	0x00, 0xf0, 0x31, 0x00


	//----- nvinfo : EIATTR_KPARAM_INFO
	.align		4
.L_22:
        /*0028*/ 	.byte	0x04, 0x17
        /*002a*/ 	.short	(.L_24 - .L_23)
.L_23:
        /*002c*/ 	.word	0x00000000
        /*0030*/ 	.short	0x0016
        /*0032*/ 	.short	0x02d4
        /*0034*/ 	.byte	0x00, 0xf0, 0x11, 0x00


	//----- nvinfo : EIATTR_KPARAM_INFO
	.align		4
.L_24:
        /*0038*/ 	.byte	0x04, 0x17
        /*003a*/ 	.short	(.L_26 - .L_25)
.L_25:
        /*003c*/ 	.word	0x00000000
        /*0040*/ 	.short	0x0015
        /*0042*/ 	.short	0x02c8
        /*0044*/ 	.byte	0x00, 0xf0, 0x31, 0x00


	//----- nvinfo : EIATTR_KPARAM_INFO
	.align		4
.L_26:
        /*0048*/ 	.byte	0x04, 0x17
        /*004a*/ 	.short	(.L_28 - .L_27)
.L_27:
        /*004c*/ 	.word	0x00000000
        /*0050*/ 	.short	0x0014
        /*0052*/ 	.short	0x02bc
        /*0054*/ 	.byte	0x00, 0xf0, 0x31, 0x00


	//----- nvinfo : EIATTR_KPARAM_INFO
	.align		4
.L_28:
        /*0058*/ 	.byte	0x04, 0x17
        /*005a*/ 	.short	(.L_30 - .L_29)
.L_29:
        /*005c*/ 	.word	0x00000000
        /*0060*/ 	.short	0x0013
        /*0062*/ 	.short	0x02b0
        /*0064*/ 	.byte	0x00, 0xf0, 0x31, 0x00


	//----- nvinfo : EIATTR_KPARAM_INFO
	.align		4
.L_30:
        /*0068*/ 	.byte	0x04, 0x17
        /*006a*/ 	.short	(.L_32 - .L_31)
.L_31:
        /*006c*/ 	.word	0x00000000
        /*0070*/ 	.short	0x0012
        /*0072*/ 	.short	0x02a4
        /*0074*/ 	.byte	0x00, 0xf0, 0x31, 0x00


	//----- nvinfo : EIATTR_KPARAM_INFO
	.align		4
.L_32:
        /*0078*/ 	.byte	0x04, 0x17
        /*007a*/ 	.short	(.L_34 - .L_33)
.L_33:
        /*007c*/ 	.word	0x00000000
        /*0080*/ 	.short	0x0011
        /*0082*/ 	.short	0x02a0
        /*0084*/ 	.byte	0x00, 0xf0, 0x11, 0x00


	//----- nvinfo : EIATTR_KPARAM_INFO
	.align		4
.L_34:
        /*0088*/ 	.byte	0x04, 0x17
        /*008a*/ 	.short	(.L_36 - .L_35)
.L_35:
        /*008c*/ 	.word	0x00000000
        /*0090*/ 	.short	0x0010
        /*0092*/ 	.short	0x029c
        /*0094*/ 	.byte	0x00, 0xf0, 0x11, 0x00


	//----- nvinfo : EIATTR_KPARAM_INFO
	.align		4
.L_36:
        /*0098*/ 	.byte	0x04, 0x17
        /*009a*/ 	.short	(.L_38 - .L_37)
.L_37:
        /*009c*/ 	.word	0x00000000
        /*00a0*/ 	.short	0x000f
        /*00a2*/ 	.short	0x0298
        /*00a4*/ 	.byte	0x00, 0xf0, 0x11, 0x00


	//----- nvinfo : EIATTR_KPARAM_INFO
	.align		4
.L_38:
        /*00a8*/ 	.byte	0x04, 0x17
        /*00aa*/ 	.short	(.L_40 - .L_39)
.L_39:
        /*00ac*/ 	.word	0x00000000
        /*00b0*/ 	.short	0x000e
        /*00b2*/ 	.short	0x0294
        /*00b4*/ 	.byte	0x00, 0xf0, 0x11, 0x00


	//----- nvinfo : EIATTR_KPARAM_INFO
	.align		4
.L_40:
        /*00b8*/ 	.byte	0x04, 0x17
        /*00ba*/ 	.short	(.L_42 - .L_41)
.L_41:
        /*00bc*/ 	.word	0x00000000
        /*00c0*/ 	.short	0x000d
        /*00c2*/ 	.short	0x0290
        /*00c4*/ 	.byte	0x00, 0xf0, 0x11, 0x00


	//----- nvinfo : EIATTR_KPARAM_INFO
	.align		4
.L_42:
        /*00c8*/ 	.byte	0x04, 0x17
        /*00ca*/ 	.short	(.L_44 - .L_43)
.L_43:
        /*00cc*/ 	.word	0x00000000
        /*00d0*/ 	.short	0x000c
        /*00d2*/ 	.short	0x028c
        /*00d4*/ 	.byte	0x00, 0xf0, 0x11, 0x00


	//----- nvinfo : EIATTR_KPARAM_INFO
	.align		4
.L_44:
        /*00d8*/ 	.byte	0x04, 0x17
        /*00da*/ 	.short	(.L_46 - .L_45)
.L_45:
        /*00dc*/ 	.word	0x00000000
        /*00e0*/ 	.short	0x000b
        /*00e2*/ 	.short	0x0287
        /*00e4*/ 	.byte	0x00, 0xf0, 0x0d, 0x00


	//----- nvinfo : EIATTR_KPARAM_INFO
	.align		4
.L_46:
        /*00e8*/ 	.byte	0x04, 0x17
        /*00ea*/ 	.short	(.L_48 - .L_47)
.L_47:
        /*00ec*/ 	.word	0x00000000
        /*00f0*/ 	.short	0x000a
        /*00f2*/ 	.short	0x0284
        /*00f4*/ 	.byte	0x00, 0xf0, 0x0d, 0x00


	//----- nvinfo : EIATTR_KPARAM_INFO
	.align		4
.L_48:
        /*00f8*/ 	.byte	0x04, 0x17
        /*00fa*/ 	.short	(.L_50 - .L_49)
.L_49:
        /*00fc*/ 	.word	0x00000000
        /*0100*/ 	.short	0x0009
        /*0102*/ 	.short	0x0280
        /*0104*/ 	.byte	0x00, 0xf0, 0x11, 0x00


	//----- nvinfo : EIATTR_KPARAM_INFO
	.align		4
.L_50:
        /*0108*/ 	.byte	0x04, 0x17
        /*010a*/ 	.short	(.L_52 - .L_51)
.L_51:
        /*010c*/ 	.word	0x00000000
        /*0110*/ 	.short	0x0008
        /*0112*/ 	.short	0x0200
        /*0114*/ 	.byte	0x00, 0xf0, 0x01, 0x02


	//----- nvinfo : EIATTR_KPARAM_INFO
	.align		4
.L_52:
        /*0118*/ 	.byte	0x04, 0x17
        /*011a*/ 	.short	(.L_54 - .L_53)
.L_53:
        /*011c*/ 	.word	0x00000000
        /*0120*/ 	.short	0x0007
        /*0122*/ 	.short	0x0180
        /*0124*/ 	.byte	0x00, 0xf0, 0x01, 0x02


	//----- nvinfo : EIATTR_KPARAM_INFO
	.align		4
.L_54:
        /*0128*/ 	.byte	0x04, 0x17
        /*012a*/ 	.short	(.L_56 - .L_55)
.L_55:
        /*012c*/ 	.word	0x00000000
        /*0130*/ 	.short	0x0006
        /*0132*/ 	.short	0x0100
        /*0134*/ 	.byte	0x00, 0xf0, 0x01, 0x02


	//----- nvinfo : EIATTR_KPARAM_INFO
	.align		4
.L_56:
        /*0138*/ 	.byte	0x04, 0x17
        /*013a*/ 	.short	(.L_58 - .L_57)
.L_57:
        /*013c*/ 	.word	0x00000000
        /*0140*/ 	.short	0x0005
        /*0142*/ 	.short	0x0080
        /*0144*/ 	.byte	0x00, 0xf0, 0x01, 0x02


	//----- nvinfo : EIATTR_KPARAM_INFO
	.align		4
.L_58:
        /*0148*/ 	.byte	0x04, 0x17
        /*014a*/ 	.short	(.L_60 - .L_59)
.L_59:
        /*014c*/ 	.word	0x00000000
        /*0150*/ 	.short	0x0004
        /*0152*/ 	.short	0x0030
        /*0154*/ 	.byte	0x00, 0xf0, 0xa1, 0x00


	//----- nvinfo : EIATTR_KPARAM_INFO
	.align		4
.L_60:
        /*0158*/ 	.byte	0x04, 0x17
        /*015a*/ 	.short	(.L_62 - .L_61)
.L_61:
        /*015c*/ 	.word	0x00000000
        /*0160*/ 	.short	0x0003
        /*0162*/ 	.short	0x0024
        /*0164*/ 	.byte	0x00, 0xf0, 0x31, 0x00


	//----- nvinfo : EIATTR_KPARAM_INFO
	.align		4
.L_62:
        /*0168*/ 	.byte	0x04, 0x17
        /*016a*/ 	.short	(.L_64 - .L_63)
.L_63:
        /*016c*/ 	.word	0x00000000
        /*0170*/ 	.short	0x0002
        /*0172*/ 	.short	0x0018
        /*0174*/ 	.byte	0x00, 0xf0, 0x31, 0x00


	//----- nvinfo : EIATTR_KPARAM_INFO
	.align		4
.L_64:
        /*0178*/ 	.byte	0x04, 0x17
        /*017a*/ 	.short	(.L_66 - .L_65)
.L_65:
        /*017c*/ 	.word	0x00000000
        /*0180*/ 	.short	0x0001
        /*0182*/ 	.short	0x000c
        /*0184*/ 	.byte	0x00, 0xf0, 0x31, 0x00


	//----- nvinfo : EIATTR_KPARAM_INFO
	.align		4
.L_66:
        /*0188*/ 	.byte	0x04, 0x17
        /*018a*/ 	.short	(.L_68 - .L_67)
.L_67:
        /*018c*/ 	.word	0x00000000
        /*0190*/ 	.short	0x0000
        /*0192*/ 	.short	0x0000
        /*0194*/ 	.byte	0x00, 0xf0, 0x31, 0x00


	//----- nvinfo : EIATTR_AT_ENTRY_FRAGMENTS
	.align		4
.L_68:
        /*0198*/ 	.byte	0x04, 0x4f
        /*019a*/ 	.short	(.L_70 - .L_69)


	//   ....[0]....
.L_69:
        /*019c*/ 	.word	0x00000004


	//   ....[1]....
        /*01a0*/ 	.word	0x00000005


	//----- nvinfo : EIATTR_RESERVED_SMEM_USED
	.align		4
.L_70:
        /*01a4*/ 	.byte	0x01, 0x41
	.zero		2


	//----- nvinfo : EIATTR_SPARSE_MMA_MASK
	.align		4
        /*01a8*/ 	.byte	0x03, 0x50
        /*01aa*/ 	.short	0x0000


	//----- nvinfo : EIATTR_TCGEN05_2CTA_USED
	.align		4
        /*01ac*/ 	.byte	0x01, 0x52
	.zero		2


	//----- nvinfo : EIATTR_MAXREG_COUNT
	.align		4
        /*01b0*/ 	.byte	0x03, 0x1b
        /*01b2*/ 	.short	0x0080


	//----- nvinfo : EIATTR_NUM_BARRIERS
	.align		4
        /*01b4*/ 	.byte	0x02, 0x4c
        /*01b6*/ 	.byte	0x10
	.zero		1


	//----- nvinfo : EIATTR_INT_WARP_WIDE_INSTR_OFFSETS
	.align		4
        /*01b8*/ 	.byte	0x04, 0x31
        /*01ba*/ 	.short	(.L_72 - .L_71)


	//   ....[0]....
.L_71:
        /*01bc*/ 	.word	0x00004b00


	//   ....[1]....
        /*01c0*/ 	.word	0x00004b40


	//----- nvinfo : EIATTR_COOP_GROUP_MASK_REGIDS
	.align		4
.L_72:
        /*01c4*/ 	.byte	0x04, 0x29
        /*01c6*/ 	.short	(.L_74 - .L_73)


	//   ....[0]....
.L_73:
        /*01c8*/ 	.word	0xffffffff


	//   ....[1]....
        /*01cc*/ 	.word	0xffffffff


	//   ....[2]....
        /*01d0*/ 	.word	0xffffffff


	//   ....[3]....
        /*01d4*/ 	.word	0xffffffff


	//   ....[4]....
        /*01d8*/ 	.word	0xffffffff


	//   ....[5]....
        /*01dc*/ 	.word	0xffffffff


	//   ....[6]....
        /*01e0*/ 	.word	0xffffffff


	//   ....[7]....
        /*01e4*/ 	.word	0xffffffff


	//   ....[8]....
        /*01e8*/ 	.word	0xffffffff


	//   ....[9]....
        /*01ec*/ 	.word	0xffffffff


	//----- nvinfo : EIATTR_COOP_GROUP_INSTR_OFFSETS
	.align		4
.L_74:
        /*01f0*/ 	.byte	0x04, 0x28
        /*01f2*/ 	.short	(.L_76 - .L_75)


	//   ....[0]....
.L_75:
        /*01f4*/ 	.word	0x00000e10


	//   ....[1]....
        /*01f8*/ 	.word	0x00002ae0


	//   ....[2]....
        /*01fc*/ 	.word	0x00003140


	//   ....[3]....
        /*0200*/ 	.word	0x000049a0


	//   ....[4]....
        /*0204*/ 	.word	0x00004c00


	//   ....[5]....
        /*0208*/ 	.word	0x00007fe0


	//   ....[6]....
        /*020c*/ 	.word	0x0000a590


	//   ....[7]....
        /*0210*/ 	.word	0x0000c8e0


	//   ....[8]....
        /*0214*/ 	.word	0x0000d810


	//   ....[9]....
        /*0218*/ 	.word	0x0000db60


	//----- nvinfo : EIATTR_REG_RECONFIG
	.align		4
.L_76:
        /*021c*/ 	.byte	0x01, 0x54
	.zero		2


	//----- nvinfo : EIATTR_VRC_CTA_INIT_COUNT
	.align		4
        /*0220*/ 	.byte	0x02, 0x4a
        /*0222*/ 	.byte	0x80
	.zero		1


	//----- nvinfo : EIATTR_MBARRIER_INSTR_OFFSETS
	.align		4
        /*0224*/ 	.byte	0x04, 0x39
        /*0226*/ 	.short	(.L_78 - .L_77)


	//   ....[0]....
.L_77:
        /*0228*/ 	.word	0x00000320
        /*022c*/ 	.word	0x000000ff
        /*0230*/ 	.word	0x000003e0
        /*0234*/ 	.short	0x0100
        /*0236*/ 	.byte	0x06
	.zero		1


	//   ....[1]....
        /*0238*/ 	.word	0x000003e0
        /*023c*/ 	.word	0x000000ff
        /*0240*/ 	.word	0x00000000
        /*0244*/ 	.short	0x0100
        /*0246*/ 	.byte	0x06
	.zero		1


	//   ....[2]....
        /*0248*/ 	.word	0x000003f0
        /*024c*/ 	.word	0x000000ff
        /*0250*/ 	.word	0x00000008
        /*0254*/ 	.short	0x0100
        /*0256*/ 	.byte	0x06
	.zero		1


	//   ....[3]....
        /*0258*/ 	.word	0x00000400
        /*025c*/ 	.word	0x000000ff
        /*0260*/ 	.word	0x00000010
        /*0264*/ 	.short	0x0100
        /*0266*/ 	.byte	0x06
	.zero		1


	//   ....[4]....
        /*0268*/ 	.word	0x00000410
        /*026c*/ 	.word	0x000000ff
        /*0270*/ 	.word	0x00000018
        /*0274*/ 	.short	0x0100
        /*0276*/ 	.byte	0x06
	.zero		1


	//   ....[5]....
        /*0278*/ 	.word	0x000004f0
        /*027c*/ 	.word	0x000000ff
        /*0280*/ 	.word	0x00000020
        /*0284*/ 	.short	0x0100
        /*0286*/ 	.byte	0x06
	.zero		1


	//   ....[6]....
        /*0288*/ 	.word	0x00000500
        /*028c*/ 	.word	0x000000ff
        /*0290*/ 	.word	0x00000028
        /*0294*/ 	.short	0x0100
        /*0296*/ 	.byte	0x06
	.zero		1


	//   ....[7]....
        /*0298*/ 	.word	0x00000510
        /*029c*/ 	.word	0x000000ff
        /*02a0*/ 	.word	0x00000030
        /*02a4*/ 	.short	0x0100
        /*02a6*/ 	.byte	0x06
	.zero		1


	//   ....[8]....
        /*02a8*/ 	.word	0x00000520
        /*02ac*/ 	.word	0x000000ff
        /*02b0*/ 	.word	0x00000038
        /*02b4*/ 	.short	0x0100
        /*02b6*/ 	.byte	0x06
	.zero		1


	//   ....[9]....
        /*02b8*/ 	.word	0x00000530
        /*02bc*/ 	.word	0x000000ff
        /*02c0*/ 	.word	0x00000040
        /*02c4*/ 	.short	0x0100
        /*02c6*/ 	.byte	0x06
	.zero		1


	//   ....[10]....
        /*02c8*/ 	.word	0x00000540
        /*02cc*/ 	.word	0x000000ff
        /*02d0*/ 	.word	0x00000048
        /*02d4*/ 	.short	0x0100
        /*02d6*/ 	.byte	0x06
	.zero		1


	//   ....[11]....
        /*02d8*/ 	.word	0x00000550
        /*02dc*/ 	.word	0x000000ff
        /*02e0*/ 	.word	0x00000050
        /*02e4*/ 	.short	0x0100
        /*02e6*/ 	.byte	0x06
	.zero		1


	//   ....[12]....
        /*02e8*/ 	.word	0x00000560
        /*02ec*/ 	.word	0x000000ff
        /*02f0*/ 	.word	0x00000058
        /*02f4*/ 	.short	0x0100
        /*02f6*/ 	.byte	0x06
	.zero		1


	//   ....[13]....
        /*02f8*/ 	.word	0x00000570
        /*02fc*/ 	.word	0x000000ff
        /*0300*/ 	.word	0x00000060
        /*0304*/ 	.short	0x0100
        /*0306*/ 	.byte	0x06
	.zero		1


	//   ....[14]....
        /*0308*/ 	.word	0x00000580
        /*030c*/ 	.word	0x000000ff
        /*0310*/ 	.word	0x00000068
        /*0314*/ 	.short	0x0100
        /*0316*/ 	.byte	0x06
	.zero		1


	//   ....[15]....
        /*0318*/ 	.word	0x00000590
        /*031c*/ 	.word	0x000000ff
        /*0320*/ 	.word	0x00000070
        /*0324*/ 	.short	0x0100
        /*0326*/ 	.byte	0x06
	.zero		1


	//   ....[16]....
        /*0328*/ 	.word	0x000005a0
        /*032c*/ 	.word	0x000000ff
        /*0330*/ 	.word	0x00000078
        /*0334*/ 	.short	0x0100
        /*0336*/ 	.byte	0x06
	.zero		1


	//   ....[17]....
        /*0338*/ 	.word	0x000005b0
        /*033c*/ 	.word	0x000000ff
        /*0340*/ 	.word	0x00000080
        /*0344*/ 	.short	0x0100
        /*0346*/ 	.byte	0x06
	.zero		1


	//   ....[18]....
        /*0348*/ 	.word	0x000005c0
        /*034c*/ 	.word	0x000000ff
        /*0350*/ 	.word	0x00000088
        /*0354*/ 	.short	0x0100
        /*0356*/ 	.byte	0x06
	.zero		1


	//   ....[19]....
        /*0358*/ 	.word	0x000005d0
        /*035c*/ 	.word	0x000000ff
        /*0360*/ 	.word	0x00000090
        /*0364*/ 	.short	0x0100
        /*0366*/ 	.byte	0x06
	.zero		1


	//   ....[20]....
        /*0368*/ 	.word	0x000005e0
        /*036c*/ 	.word	0x000000ff
        /*0370*/ 	.word	0x00000098
        /*0374*/ 	.short	0x0100
        /*0376*/ 	.byte	0x06
	.zero		1


	//   ....[21]....
        /*0378*/ 	.word	0x000005f0
        /*037c*/ 	.word	0x000000ff
        /*0380*/ 	.word	0x000000a0
        /*0384*/ 	.short	0x0100
        /*0386*/ 	.byte	0x06
	.zero		1


	//   ....[22]....
        /*0388*/ 	.word	0x00000600
        /*038c*/ 	.word	0x000000ff
        /*0390*/ 	.word	0x000000a8
        /*0394*/ 	.short	0x0100
        /*0396*/ 	.byte	0x06
	.zero		1


	//   ....[23]....
        /*0398*/ 	.word	0x00000610
        /*039c*/ 	.word	0x000000ff
        /*03a0*/ 	.word	0x000000b0
        /*03a4*/ 	.short	0x0100
        /*03a6*/ 	.byte	0x06
	.zero		1


	//   ....[24]....
        /*03a8*/ 	.word	0x00000620
        /*03ac*/ 	.word	0x000000ff
        /*03b0*/ 	.word	0x000000b8
        /*03b4*/ 	.short	0x0100
        /*03b6*/ 	.byte	0x06
	.zero		1


	//   ....[25]....
        /*03b8*/ 	.word	0x00000630
        /*03bc*/ 	.word	0x000000ff
        /*03c0*/ 	.word	0x000000c0
        /*03c4*/ 	.short	0x0100
        /*03c6*/ 	.byte	0x06
	.zero		1


	//   ....[26]....
        /*03c8*/ 	.word	0x00000640
        /*03cc*/ 	.word	0x000000ff
        /*03d0*/ 	.word	0x000000c8
        /*03d4*/ 	.short	0x0100
        /*03d6*/ 	.byte	0x06
	.zero		1


	//   ....[27]....
        /*03d8*/ 	.word	0x00000650
        /*03dc*/ 	.word	0x000000ff
        /*03e0*/ 	.word	0x000000d0
        /*03e4*/ 	.short	0x0100
        /*03e6*/ 	.byte	0x06
	.zero		1


	//   ....[28]....
        /*03e8*/ 	.word	0x00000660
        /*03ec*/ 	.word	0x000000ff
        /*03f0*/ 	.word	0x000000d8
        /*03f4*/ 	.short	0x0100
        /*03f6*/ 	.byte	0x06
	.zero		1


	//   ....[29]....
        /*03f8*/ 	.word	0x00000670
        /*03fc*/ 	.word	0x000000ff
        /*0400*/ 	.word	0x000000e0
        /*0404*/ 	.short	0x0100
        /*0406*/ 	.byte	0x06
	.zero		1


	//   ....[30]....
        /*0408*/ 	.word	0x00000680
        /*040c*/ 	.word	0x000000ff
        /*0410*/ 	.word	0x000000e8
        /*0414*/ 	.short	0x0100
        /*0416*/ 	.byte	0x06
	.zero		1


	//   ....[31]....
        /*0418*/ 	.word	0x00000690
        /*041c*/ 	.word	0x000000ff
        /*0420*/ 	.word	0x000000f0
        /*0424*/ 	.short	0x0100
        /*0426*/ 	.byte	0x06
	.zero		1


	//   ....[32]....
        /*0428*/ 	.word	0x000006a0
        /*042c*/ 	.word	0x000000ff
        /*0430*/ 	.word	0x000000f8
        /*0434*/ 	.short	0x0100
        /*0436*/ 	.byte	0x06
	.zero		1


	//   ....[33]....
        /*0438*/ 	.word	0x000006b0
        /*043c*/ 	.word	0x000000ff
        /*0440*/ 	.word	0x00000100
        /*0444*/ 	.short	0x0100
        /*0446*/ 	.byte	0x06
	.zero		1


	//   ....[34]....
        /*0448*/ 	.word	0x000006c0
        /*044c*/ 	.word	0x000000ff
        /*0450*/ 	.word	0x00000108
        /*0454*/ 	.short	0x0100
        /*0456*/ 	.byte	0x06
	.zero		1


	//   ....[35]....
        /*0458*/ 	.word	0x000006d0
        /*045c*/ 	.word	0x000000ff
        /*0460*/ 	.word	0x00000110
        /*0464*/ 	.short	0x0100
        /*0466*/ 	.byte	0x06
	.zero		1


	//   ....[36]....
        /*0468*/ 	.word	0x000006e0
        /*046c*/ 	.word	0x000000ff
        /*0470*/ 	.word	0x00000118
        /*0474*/ 	.short	0x0100
        /*0476*/ 	.byte	0x06
	.zero		1


	//   ....[37]....
        /*0478*/ 	.word	0x000006f0
        /*047c*/ 	.word	0x000000ff
        /*0480*/ 	.word	0x00000120
        /*0484*/ 	.short	0x0100
        /*0486*/ 	.byte	0x06
	.zero		1


	//   ....[38]....
        /*0488*/ 	.word	0x00000700
        /*048c*/ 	.word	0x000000ff
        /*0490*/ 	.word	0x00000128
        /*0494*/ 	.short	0x0100
        /*0496*/ 	.byte	0x06
	.zero		1


	//   ....[39]....
        /*0498*/ 	.word	0x00000710
        /*049c*/ 	.word	0x000000ff
        /*04a0*/ 	.word	0x00000130
        /*04a4*/ 	.short	0x0100
        /*04a6*/ 	.byte	0x06
	.zero		1


	//   ....[40]....
        /*04a8*/ 	.word	0x00000720
        /*04ac*/ 	.word	0x000000ff
        /*04b0*/ 	.word	0x00000138
        /*04b4*/ 	.short	0x0100
        /*04b6*/ 	.byte	0x06
	.zero		1


	//   ....[41]....
        /*04b8*/ 	.word	0x00000730
        /*04bc*/ 	.word	0x000000ff
        /*04c0*/ 	.word	0x00000140
        /*04c4*/ 	.short	0x0100
        /*04c6*/ 	.byte	0x06
	.zero		1


	//   ....[42]....
        /*04c8*/ 	.word	0x00000740
        /*04cc*/ 	.word	0x000000ff
        /*04d0*/ 	.word	0x00000148
        /*04d4*/ 	.short	0x0100
        /*04d6*/ 	.byte	0x06
	.zero		1


	//   ....[43]....
        /*04d8*/ 	.word	0x00000750
        /*04dc*/ 	.word	0x000000ff
        /*04e0*/ 	.word	0x00000150
        /*04e4*/ 	.short	0x0100
        /*04e6*/ 	.byte	0x06
	.zero		1


	//   ....[44]....
        /*04e8*/ 	.word	0x00000760
        /*04ec*/ 	.word	0x000000ff
        /*04f0*/ 	.word	0x00000158
        /*04f4*/ 	.short	0x0100
        /*04f6*/ 	.byte	0x06
	.zero		1


	//   ....[45]....
        /*04f8*/ 	.word	0x00000770
        /*04fc*/ 	.word	0x000000ff
        /*0500*/ 	.word	0x00000160
        /*0504*/ 	.short	0x0100
        /*0506*/ 	.byte	0x06
	.zero		1


	//   ....[46]....
        /*0508*/ 	.word	0x00000780
        /*050c*/ 	.word	0x000000ff
        /*0510*/ 	.word	0x00000168
        /*0514*/ 	.short	0x0100
        /*0516*/ 	.byte	0x06
	.zero		1


	//   ....[47]....
        /*0518*/ 	.word	0x00000790
        /*051c*/ 	.word	0x000000ff
        /*0520*/ 	.word	0x00000170
        /*0524*/ 	.short	0x0100
        /*0526*/ 	.byte	0x06
	.zero		1


	//   ....[48]....
        /*0528*/ 	.word	0x000007a0
        /*052c*/ 	.word	0x000000ff
        /*0530*/ 	.word	0x00000178
        /*0534*/ 	.short	0x0100
        /*0536*/ 	.byte	0x06
	.zero		1


	//   ....[49]....
        /*0538*/ 	.word	0x000007b0
        /*053c*/ 	.word	0x000000ff
        /*0540*/ 	.word	0x00000180
        /*0544*/ 	.short	0x0100
        /*0546*/ 	.byte	0x06
	.zero		1


	//   ....[50]....
        /*0548*/ 	.word	0x000007c0
        /*054c*/ 	.word	0x000000ff
        /*0550*/ 	.word	0x00000188
        /*0554*/ 	.short	0x0100
        /*0556*/ 	.byte	0x06
	.zero		1


	//   ....[51]....
        /*0558*/ 	.word	0x000007d0
        /*055c*/ 	.word	0x000000ff
        /*0560*/ 	.word	0x00000190
        /*0564*/ 	.short	0x0100
        /*0566*/ 	.byte	0x06
	.zero		1


	//   ....[52]....
        /*0568*/ 	.word	0x000007e0
        /*056c*/ 	.word	0x000000ff
        /*0570*/ 	.word	0x00000198
        /*0574*/ 	.short	0x0100
        /*0576*/ 	.byte	0x06
	.zero		1


	//   ....[53]....
        /*0578*/ 	.word	0x000007f0
        /*057c*/ 	.word	0x000000ff
        /*0580*/ 	.word	0x000001a0
        /*0584*/ 	.short	0x0100
        /*0586*/ 	.byte	0x06
	.zero		1


	//   ....[54]....
        /*0588*/ 	.word	0x00000800
        /*058c*/ 	.word	0x000000ff
        /*0590*/ 	.word	0x000001a8
        /*0594*/ 	.short	0x0100
        /*0596*/ 	.byte	0x06
	.zero		1


	//   ....[55]....
        /*0598*/ 	.word	0x00000810
        /*059c*/ 	.word	0x000000ff
        /*05a0*/ 	.word	0x000001b0
        /*05a4*/ 	.short	0x0100
        /*05a6*/ 	.byte	0x06
	.zero		1


	//   ....[56]....
        /*05a8*/ 	.word	0x00000820
        /*05ac*/ 	.word	0x000000ff
        /*05b0*/ 	.word	0x000001b8
        /*05b4*/ 	.short	0x0100
        /*05b6*/ 	.byte	0x06
	.zero		1


	//   ....[57]....
        /*05b8*/ 	.word	0x00000830
        /*05bc*/ 	.word	0x000000ff
        /*05c0*/ 	.word	0x000001c0
        /*05c4*/ 	.short	0x0100
        /*05c6*/ 	.byte	0x06
	.zero		1


	//   ....[58]....
        /*05c8*/ 	.word	0x00000840
        /*05cc*/ 	.word	0x000000ff
        /*05d0*/ 	.word	0x000001c8
        /*05d4*/ 	.short	0x0100
        /*05d6*/ 	.byte	0x06
	.zero		1


	//   ....[59]....
        /*05d8*/ 	.word	0x00000850
        /*05dc*/ 	.word	0x000000ff
        /*05e0*/ 	.word	0x000001d0
        /*05e4*/ 	.short	0x0100
        /*05e6*/ 	.byte	0x06
	.zero		1


	//   ....[60]....
        /*05e8*/ 	.word	0x00000860
        /*05ec*/ 	.word	0x000000ff
        /*05f0*/ 	.word	0x000001d8
        /*05f4*/ 	.short	0x0100
        /*05f6*/ 	.byte	0x06
	.zero		1


	//   ....[61]....
        /*05f8*/ 	.word	0x00000870
        /*05fc*/ 	.word	0x000000ff
        /*0600*/ 	.word	0x000001e0
        /*0604*/ 	.short	0x0100
        /*0606*/ 	.byte	0x06
	.zero		1


	//   ....[62]....
        /*0608*/ 	.word	0x00000880
        /*060c*/ 	.word	0x000000ff
        /*0610*/ 	.word	0x000001e8
        /*0614*/ 	.short	0x0100
        /*0616*/ 	.byte	0x06
	.zero		1


	//   ....[63]....
        /*0618*/ 	.word	0x00000890
        /*061c*/ 	.word	0x000000ff
        /*0620*/ 	.word	0x000001f0
        /*0624*/ 	.short	0x0100
        /*0626*/ 	.byte	0x06
	.zero		1


	//   ....[64]....
        /*0628*/ 	.word	0x000008a0
        /*062c*/ 	.word	0x000000ff
        /*0630*/ 	.word	0x000001f8
        /*0634*/ 	.short	0x0100
        /*0636*/ 	.byte	0x06
	.zero		1


	//   ....[65]....
        /*0638*/ 	.word	0x000008b0
        /*063c*/ 	.word	0x000000ff
        /*0640*/ 	.word	0x00000200
        /*0644*/ 	.short	0x0100
        /*0646*/ 	.byte	0x06
	.zero		1


	//   ....[66]....
        /*0648*/ 	.word	0x000008c0
        /*064c*/ 	.word	0x000000ff
        /*0650*/ 	.word	0x00000208
        /*0654*/ 	.short	0x0100
        /*0656*/ 	.byte	0x06
	.zero		1


	//   ....[67]....
        /*0658*/ 	.word	0x000008d0
        /*065c*/ 	.word	0x000000ff
        /*0660*/ 	.word	0x00000210
        /*0664*/ 	.short	0x0100
        /*0666*/ 	.byte	0x06
	.zero		1


	//   ....[68]....
        /*0668*/ 	.word	0x000008e0
        /*066c*/ 	.word	0x000000ff
        /*0670*/ 	.word	0x00000218
        /*0674*/ 	.short	0x0100
        /*0676*/ 	.byte	0x06
	.zero		1


	//   ....[69]....
        /*0678*/ 	.word	0x000008f0
        /*067c*/ 	.word	0x000000ff
        /*0680*/ 	.word	0x00000220
        /*0684*/ 	.short	0x0100
        /*0686*/ 	.byte	0x06
	.zero		1


	//   ....[70]....
        /*0688*/ 	.word	0x00000900
        /*068c*/ 	.word	0x000000ff
        /*0690*/ 	.word	0x00000228
        /*0694*/ 	.short	0x0100
        /*0696*/ 	.byte	0x06
	.zero		1


	//   ....[71]....
        /*0698*/ 	.word	0x00000910
        /*069c*/ 	.word	0x000000ff
        /*06a0*/ 	.word	0x00000230
        /*06a4*/ 	.short	0x0100
        /*06a6*/ 	.byte	0x06
	.zero		1


	//   ....[72]....
        /*06a8*/ 	.word	0x00000920
        /*06ac*/ 	.word	0x000000ff
        /*06b0*/ 	.word	0x00000238
        /*06b4*/ 	.short	0x0100
        /*06b6*/ 	.byte	0x06
	.zero		1


	//   ....[73]....
        /*06b8*/ 	.word	0x00000930
        /*06bc*/ 	.word	0x000000ff
        /*06c0*/ 	.word	0x00000240
        /*06c4*/ 	.short	0x0100
        /*06c6*/ 	.byte	0x06
	.zero		1


	//   ....[74]....
        /*06c8*/ 	.word	0x00000940
        /*06cc*/ 	.word	0x000000ff
        /*06d0*/ 	.word	0x00000248
        /*06d4*/ 	.short	0x0100
        /*06d6*/ 	.byte	0x06
	.zero		1


	//   ....[75]....
        /*06d8*/ 	.word	0x00000950
        /*06dc*/ 	.word	0x000000ff
        /*06e0*/ 	.word	0x00000250
        /*06e4*/ 	.short	0x0100
        /*06e6*/ 	.byte	0x06
	.zero		1


	//   ....[76]....
        /*06e8*/ 	.word	0x00000960
        /*06ec*/ 	.word	0x000000ff
        /*06f0*/ 	.word	0x00000258
        /*06f4*/ 	.short	0x0100
        /*06f6*/ 	.byte	0x06
	.zero		1


	//   ....[77]....
        /*06f8*/ 	.word	0x00000970
        /*06fc*/ 	.word	0x000000ff
        /*0700*/ 	.word	0x00000260
        /*0704*/ 	.short	0x0100
        /*0706*/ 	.byte	0x06
	.zero		1


	//   ....[78]....
        /*0708*/ 	.word	0x00000980
        /*070c*/ 	.word	0x000000ff
        /*0710*/ 	.word	0x00000268
        /*0714*/ 	.short	0x0100
        /*0716*/ 	.byte	0x06
	.zero		1


	//   ....[79]....
        /*0718*/ 	.word	0x00000990
        /*071c*/ 	.word	0x000000ff
        /*0720*/ 	.word	0x00000270
        /*0724*/ 	.short	0x0100
        /*0726*/ 	.byte	0x06
	.zero		1


	//   ....[80]....
        /*0728*/ 	.word	0x000009a0
        /*072c*/ 	.word	0x000000ff
        /*0730*/ 	.word	0x00000278
        /*0734*/ 	.short	0x0100
        /*0736*/ 	.byte	0x06
	.zero		1


	//   ....[81]....
        /*0738*/ 	.word	0x000009b0
        /*073c*/ 	.word	0x000000ff
        /*0740*/ 	.word	0x00000280
        /*0744*/ 	.short	0x0100
        /*0746*/ 	.byte	0x06
	.zero		1


	//   ....[82]....
        /*0748*/ 	.word	0x000009c0
        /*074c*/ 	.word	0x000000ff
        /*0750*/ 	.word	0x00000288
        /*0754*/ 	.short	0x0100
        /*0756*/ 	.byte	0x06
	.zero		1


	//   ....[83]....
        /*0758*/ 	.word	0x000009d0
        /*075c*/ 	.word	0x000000ff
        /*0760*/ 	.word	0x00000290
        /*0764*/ 	.short	0x0100
        /*0766*/ 	.byte	0x06
	.zero		1


	//   ....[84]....
        /*0768*/ 	.word	0x000009e0
        /*076c*/ 	.word	0x000000ff
        /*0770*/ 	.word	0x00000298
        /*0774*/ 	.short	0x0100
        /*0776*/ 	.byte	0x06
	.zero		1


	//   ....[85]....
        /*0778*/ 	.word	0x000009f0
        /*077c*/ 	.word	0x000000ff
        /*0780*/ 	.word	0x000002a0
        /*0784*/ 	.short	0x0100
        /*0786*/ 	.byte	0x06
	.zero		1


	//   ....[86]....
        /*0788*/ 	.word	0x00000a00
        /*078c*/ 	.word	0x000000ff
        /*0790*/ 	.word	0x000002a8
        /*0794*/ 	.short	0x0100
        /*0796*/ 	.byte	0x06
	.zero		1


	//   ....[87]....
        /*0798*/ 	.word	0x00000a10
        /*079c*/ 	.word	0x000000ff
        /*07a0*/ 	.word	0x000002b0
        /*07a4*/ 	.short	0x0100
        /*07a6*/ 	.byte	0x06
	.zero		1


	//   ....[88]....
        /*07a8*/ 	.word	0x00000a20
        /*07ac*/ 	.word	0x000000ff
        /*07b0*/ 	.word	0x000002b8
        /*07b4*/ 	.short	0x0100
        /*07b6*/ 	.byte	0x06
	.zero		1


	//   ....[89]....
        /*07b8*/ 	.word	0x00000a30
        /*07bc*/ 	.word	0x000000ff
        /*07c0*/ 	.word	0x000002c0
        /*07c4*/ 	.short	0x0100
        /*07c6*/ 	.byte	0x06
	.zero		1


	//   ....[90]....
        /*07c8*/ 	.word	0x00000a40
        /*07cc*/ 	.word	0x000000ff
        /*07d0*/ 	.word	0x000002c8
        /*07d4*/ 	.short	0x0100
        /*07d6*/ 	.byte	0x06
	.zero		1


	//   ....[91]....
        /*07d8*/ 	.word	0x00000a50
        /*07dc*/ 	.word	0x000000ff
        /*07e0*/ 	.word	0x000002d0
        /*07e4*/ 	.short	0x0100
        /*07e6*/ 	.byte	0x06
	.zero		1


	//   ....[92]....
        /*07e8*/ 	.word	0x00000a60
        /*07ec*/ 	.word	0x000000ff
        /*07f0*/ 	.word	0x000002d8
        /*07f4*/ 	.short	0x0100
        /*07f6*/ 	.byte	0x06
	.zero		1


	//   ....[93]....
        /*07f8*/ 	.word	0x00000a70
        /*07fc*/ 	.word	0x000000ff
        /*0800*/ 	.word	0x000002e0
        /*0804*/ 	.short	0x0100
        /*0806*/ 	.byte	0x06
	.zero		1


	//   ....[94]....
        /*0808*/ 	.word	0x00000a80
        /*080c*/ 	.word	0x000000ff
        /*0810*/ 	.word	0x000002e8
        /*0814*/ 	.short	0x0100
        /*0816*/ 	.byte	0x06
	.zero		1


	//   ....[95]....
        /*0818*/ 	.word	0x00000a90
        /*081c*/ 	.word	0x000000ff
        /*0820*/ 	.word	0x000002f0
        /*0824*/ 	.short	0x0100
        /*0826*/ 	.byte	0x06
	.zero		1


	//   ....[96]....
        /*0828*/ 	.word	0x00000aa0
        /*082c*/ 	.word	0x000000ff
        /*0830*/ 	.word	0x000002f8
        /*0834*/ 	.short	0x0100
        /*0836*/ 	.byte	0x06
	.zero		1


	//   ....[97]....
        /*0838*/ 	.word	0x00000ab0
        /*083c*/ 	.word	0x000000ff
        /*0840*/ 	.word	0x00000300
        /*0844*/ 	.short	0x0100
        /*0846*/ 	.byte	0x06
	.zero		1


	//   ....[98]....
        /*0848*/ 	.word	0x00000ac0
        /*084c*/ 	.word	0x000000ff
        /*0850*/ 	.word	0x00000308
        /*0854*/ 	.short	0x0100
        /*0856*/ 	.byte	0x06
	.zero		1


	//   ....[99]....
        /*0858*/ 	.word	0x00000ad0
        /*085c*/ 	.word	0x000000ff
        /*0860*/ 	.word	0x00000310
        /*0864*/ 	.short	0x0100
        /*0866*/ 	.byte	0x06
	.zero		1


	//   ....[100]....
        /*0868*/ 	.word	0x00000ae0
        /*086c*/ 	.word	0x000000ff
        /*0870*/ 	.word	0x00000318
        /*0874*/ 	.short	0x0100
        /*0876*/ 	.byte	0x06
	.zero		1


	//   ....[101]....
        /*0878*/ 	.word	0x00000af0
        /*087c*/ 	.word	0x000000ff
        /*0880*/ 	.word	0x00000320
        /*0884*/ 	.short	0x0100
        /*0886*/ 	.byte	0x06
	.zero		1


	//   ....[102]....
        /*0888*/ 	.word	0x00000b00
        /*088c*/ 	.word	0x000000ff
        /*0890*/ 	.word	0x00000328
        /*0894*/ 	.short	0x0100
        /*0896*/ 	.byte	0x06
	.zero		1


	//   ....[103]....
        /*0898*/ 	.word	0x00000b10
        /*089c*/ 	.word	0x000000ff
        /*08a0*/ 	.word	0x00000330
        /*08a4*/ 	.short	0x0100
        /*08a6*/ 	.byte	0x06
	.zero		1


	//   ....[104]....
        /*08a8*/ 	.word	0x00000b20
        /*08ac*/ 	.word	0x000000ff
        /*08b0*/ 	.word	0x00000338
        /*08b4*/ 	.short	0x0100
        /*08b6*/ 	.byte	0x06
	.zero		1


	//   ....[105]....
        /*08b8*/ 	.word	0x00000cc0
        /*08bc*/ 	.word	0x000000ff
        /*08c0*/ 	.word	0x00000340
        /*08c4*/ 	.short	0x0100
        /*08c6*/ 	.byte	0x07
	.zero		1


	//   ....[106]....
        /*08c8*/ 	.word	0x00000cd0
        /*08cc*/ 	.word	0x000000ff
        /*08d0*/ 	.word	0x00000348
        /*08d4*/ 	.short	0x0100
        /*08d6*/ 	.byte	0x07
	.zero		1


	//   ....[107]....
        /*08d8*/ 	.word	0x00000ce0
        /*08dc*/ 	.word	0x000000ff
        /*08e0*/ 	.word	0x00000350
        /*08e4*/ 	.short	0x0100
        /*08e6*/ 	.byte	0x07
	.zero		1


	//   ....[108]....
        /*08e8*/ 	.word	0x00000cf0
        /*08ec*/ 	.word	0x000000ff
        /*08f0*/ 	.word	0x00000358
        /*08f4*/ 	.short	0x0100
        /*08f6*/ 	.byte	0x07
	.zero		1


	//   ....[109]....
        /*08f8*/ 	.word	0x00000d00
        /*08fc*/ 	.word	0x000000ff
        /*0900*/ 	.word	0x00000360
        /*0904*/ 	.short	0x0100
        /*0906*/ 	.byte	0x07
	.zero		1


	//   ....[110]....
        /*0908*/ 	.word	0x00000d10
        /*090c*/ 	.word	0x000000ff
        /*0910*/ 	.word	0x00000368
        /*0914*/ 	.short	0x0100
        /*0916*/ 	.byte	0x07
	.zero		1


	//   ....[111]....
        /*0918*/ 	.word	0x00000d20
        /*091c*/ 	.word	0x000000ff
        /*0920*/ 	.word	0x00000370
        /*0924*/ 	.short	0x0100
        /*0926*/ 	.byte	0x07
	.zero		1


	//   ....[112]....
        /*0928*/ 	.word	0x00000d30
        /*092c*/ 	.word	0x000000ff
        /*0930*/ 	.word	0x00000378
        /*0934*/ 	.short	0x0100
        /*0936*/ 	.byte	0x07
	.zero		1


	//   ....[113]....
        /*0938*/ 	.word	0x00000d40
        /*093c*/ 	.word	0x000000ff
        /*0940*/ 	.word	0x00000380
        /*0944*/ 	.short	0x0100
        /*0946*/ 	.byte	0x07
	.zero		1


	//   ....[114]....
        /*0948*/ 	.word	0x00000d50
        /*094c*/ 	.word	0x000000ff
        /*0950*/ 	.word	0x00000388
        /*0954*/ 	.short	0x0100
        /*0956*/ 	.byte	0x07
	.zero		1


	//   ....[115]....
        /*0958*/ 	.word	0x00000d60
        /*095c*/ 	.word	0x000000ff
        /*0960*/ 	.word	0x00000390
        /*0964*/ 	.short	0x0100
        /*0966*/ 	.byte	0x07
	.zero		1


	//   ....[116]....
        /*0968*/ 	.word	0x00000d70
        /*096c*/ 	.word	0x000000ff
        /*0970*/ 	.word	0x00000398
        /*0974*/ 	.short	0x0100
        /*0976*/ 	.byte	0x07
	.zero		1


	//   ....[117]....
        /*0978*/ 	.word	0x00000d80
        /*097c*/ 	.word	0x000000ff
        /*0980*/ 	.word	0x000003a0
        /*0984*/ 	.short	0x0100
        /*0986*/ 	.byte	0x07
	.zero		1


	//   ....[118]....
        /*0988*/ 	.word	0x00000d90
        /*098c*/ 	.word	0x000000ff
        /*0990*/ 	.word	0x000003a8
        /*0994*/ 	.short	0x0100
        /*0996*/ 	.byte	0x07
	.zero		1


	//   ....[119]....
        /*0998*/ 	.word	0x00000da0
        /*099c*/ 	.word	0x000000ff
        /*09a0*/ 	.word	0x000003b0
        /*09a4*/ 	.short	0x0100
        /*09a6*/ 	.byte	0x07
	.zero		1


	//   ....[120]....
        /*09a8*/ 	.word	0x00000db0
        /*09ac*/ 	.word	0x000000ff
        /*09b0*/ 	.word	0x000003b8
        /*09b4*/ 	.short	0x0100
        /*09b6*/ 	.byte	0x07
	.zero		1


	//   ....[121]....
        /*09b8*/ 	.word	0x00001280
        /*09bc*/ 	.word	0x000000ff
        /*09c0*/ 	.word	0x000001a0
        /*09c4*/ 	.short	0x010a
        /*09c6*/ 	.byte	0x23
	.zero		1


	//   ....[122]....
        /*09c8*/ 	.word	0x000015b0
        /*09cc*/ 	.word	0x000000ff
        /*09d0*/ 	.word	0x00000010
        /*09d4*/ 	.short	0x010a
        /*09d6*/ 	.byte	0x23
	.zero		1


	//   ....[123]....
        /*09d8*/ 	.word	0x000016e0
        /*09dc*/ 	.word	0x000000ff
        /*09e0*/ 	.word	0x00000018
        /*09e4*/ 	.short	0x010a
        /*09e6*/ 	.byte	0x23
	.zero		1


	//   ....[124]....
        /*09e8*/ 	.word	0x000017f0
        /*09ec*/ 	.word	0x000000ff
        /*09f0*/ 	.word	0x000001a8
        /*09f4*/ 	.short	0x010a
        /*09f6*/ 	.byte	0x23
	.zero		1


	//   ....[125]....
        /*09f8*/ 	.word	0x00001a40
        /*09fc*/ 	.word	0x000000ff
        /*0a00*/ 	.word	0x000001a0
        /*0a04*/ 	.short	0x010a
        /*0a06*/ 	.byte	0x08
	.zero		1


	//   ....[126]....
        /*0a08*/ 	.word	0x00001b30
        /*0a0c*/ 	.word	0x000000ff
        /*0a10*/ 	.word	0x000001a0
        /*0a14*/ 	.short	0x010a
        /*0a16*/ 	.byte	0x09
	.zero		1


	//   ....[127]....
        /*0a18*/ 	.word	0x000028e0
        /*0a1c*/ 	.word	0x000000ff
        /*0a20*/ 	.word	0x000001a0
        /*0a24*/ 	.short	0x010a
        /*0a26*/ 	.byte	0x09
	.zero		1


	//   ....[128]....
        /*0a28*/ 	.word	0x00002960
        /*0a2c*/ 	.word	0x000000ff
        /*0a30*/ 	.word	0x00000018
        /*0a34*/ 	.short	0x010a
        /*0a36*/ 	.byte	0x08
	.zero		1


	//   ....[129]....
        /*0a38*/ 	.word	0x000029e0
        /*0a3c*/ 	.word	0x000000ff
        /*0a40*/ 	.word	0x00000018
        /*0a44*/ 	.short	0x010a
        /*0a46*/ 	.byte	0x08
	.zero		1


	//   ....[130]....
        /*0a48*/ 	.word	0x00002ab0
        /*0a4c*/ 	.word	0x000000ff
        /*0a50*/ 	.word	0x000003e0
        /*0a54*/ 	.short	0x0100
        /*0a56*/ 	.byte	0x09
	.zero		1


	//   ....[131]....
        /*0a58*/ 	.word	0x00002d70
        /*0a5c*/ 	.word	0x00000003
        /*0a60*/ 	.word	0x00000000
        /*0a64*/ 	.short	0x010a
        /*0a66*/ 	.byte	0xff
	.zero		1


	//   ....[132]....
        /*0a68*/ 	.word	0x00002d90
        /*0a6c*/ 	.word	0x00000003
        /*0a70*/ 	.word	0x00000000
        /*0a74*/ 	.short	0x010a
        /*0a76*/ 	.byte	0xff
	.zero		1


	//   ....[133]....
        /*0a78*/ 	.word	0x00002fa0
        /*0a7c*/ 	.word	0x00000004
        /*0a80*/ 	.word	0x00000000
        /*0a84*/ 	.short	0x010a
        /*0a86*/ 	.byte	0xff
	.zero		1


	//   ....[134]....
        /*0a88*/ 	.word	0x00002fc0
        /*0a8c*/ 	.word	0x00000004
        /*0a90*/ 	.word	0x00000000
        /*0a94*/ 	.short	0x010a
        /*0a96*/ 	.byte	0xff
	.zero		1


	//   ....[135]....
        /*0a98*/ 	.word	0x000030c0
        /*0a9c*/ 	.word	0x00000007
        /*0aa0*/ 	.word	0x00000000
        /*0aa4*/ 	.short	0x0101
        /*0aa6*/ 	.byte	0xff
	.zero		1


	//   ....[136]....
        /*0aa8*/ 	.word	0x000035b0
        /*0aac*/ 	.word	0x000000ff
        /*0ab0*/ 	.word	0x00000000
        /*0ab4*/ 	.short	0x010a
        /*0ab6*/ 	.byte	0x11
	.zero		1


	//   ....[137]....
        /*0ab8*/ 	.word	0x000035d0
        /*0abc*/ 	.word	0x000000ff
        /*0ac0*/ 	.word	0x00000020
        /*0ac4*/ 	.short	0x010a
        /*0ac6*/ 	.byte	0x11
	.zero		1


	//   ....[138]....
        /*0ac8*/ 	.word	0x00003760
        /*0acc*/ 	.word	0x000000ff
        /*0ad0*/ 	.word	0x00000008
        /*0ad4*/ 	.short	0x010a
        /*0ad6*/ 	.byte	0x11
	.zero		1


	//   ....[139]....
        /*0ad8*/ 	.word	0x00003b80
        /*0adc*/ 	.word	0x000000ff
        /*0ae0*/ 	.word	0x00000000
        /*0ae4*/ 	.short	0x010a
        /*0ae6*/ 	.byte	0x15
	.zero		1


	//   ....[140]....
        /*0ae8*/ 	.word	0x00003bb0
        /*0aec*/ 	.word	0x000000ff
        /*0af0*/ 	.word	0x00000330
        /*0af4*/ 	.short	0x010a
        /*0af6*/ 	.byte	0x11
	.zero		1


	//   ....[141]....
        /*0af8*/ 	.word	0x00003d60
        /*0afc*/ 	.word	0x000000ff
        /*0b00*/ 	.word	0x00000340
        /*0b04*/ 	.short	0x010a
        /*0b06*/ 	.byte	0x11
	.zero		1


	//   ....[142]....
        /*0b08*/ 	.word	0x00003e80
        /*0b0c*/ 	.word	0x000000ff
        /*0b10*/ 	.word	0x00000000
        /*0b14*/ 	.short	0x010a
        /*0b16*/ 	.byte	0x13
	.zero		1


	//   ....[143]....
        /*0b18*/ 	.word	0x00003fe0
        /*0b1c*/ 	.word	0x000000ff
        /*0b20*/ 	.word	0x00000338
        /*0b24*/ 	.short	0x010a
        /*0b26*/ 	.byte	0x11
	.zero		1


	//   ....[144]....
        /*0b28*/ 	.word	0x000040f0
        /*0b2c*/ 	.word	0x000000ff
        /*0b30*/ 	.word	0x00000348
        /*0b34*/ 	.short	0x010a
        /*0b36*/ 	.byte	0x11
	.zero		1


	//   ....[145]....
        /*0b38*/ 	.word	0x00004320
        /*0b3c*/ 	.word	0x000000ff
        /*0b40*/ 	.word	0x00000020
        /*0b44*/ 	.short	0x010a
        /*0b46*/ 	.byte	0x08
	.zero		1


	//   ....[146]....
        /*0b48*/ 	.word	0x00004340
        /*0b4c*/ 	.word	0x000000ff
        /*0b50*/ 	.word	0x00000330
        /*0b54*/ 	.short	0x010a
        /*0b56*/ 	.byte	0x11
	.zero		1


	//   ....[147]....
        /*0b58*/ 	.word	0x00004590
        /*0b5c*/ 	.word	0x000000ff
        /*0b60*/ 	.word	0x00000340
        /*0b64*/ 	.short	0x010a
        /*0b66*/ 	.byte	0x11
	.zero		1


	//   ....[148]....
        /*0b68*/ 	.word	0x00004660
        /*0b6c*/ 	.word	0x000000ff
        /*0b70*/ 	.word	0x00000338
        /*0b74*/ 	.short	0x010a
        /*0b76*/ 	.byte	0x11
	.zero		1


	//   ....[149]....
        /*0b78*/ 	.word	0x000047c0
        /*0b7c*/ 	.word	0x000000ff
        /*0b80*/ 	.word	0x00000348
        /*0b84*/ 	.short	0x010a
        /*0b86*/ 	.byte	0x11
	.zero		1


	//   ....[150]....
        /*0b88*/ 	.word	0x00004970
        /*0b8c*/ 	.word	0x000000ff
        /*0b90*/ 	.word	0x00000000
        /*0b94*/ 	.short	0x0101
        /*0b96*/ 	.byte	0x08
	.zero		1


	//   ....[151]....
        /*0b98*/ 	.word	0x00004980
        /*0b9c*/ 	.word	0x000000ff
        /*0ba0*/ 	.word	0x000003e0
        /*0ba4*/ 	.short	0x010a
        /*0ba6*/ 	.byte	0x11
	.zero		1


	//   ....[152]....
        /*0ba8*/ 	.word	0x00004c70
        /*0bac*/ 	.word	0x000000ff
        /*0bb0*/ 	.word	0x000003e0
        /*0bb4*/ 	.short	0x0100
        /*0bb6*/ 	.byte	0x11
	.zero		1


	//   ....[153]....
        /*0bb8*/ 	.word	0x00005020
        /*0bbc*/ 	.word	0x000000ff
        /*0bc0*/ 	.word	0x000003a0
        /*0bc4*/ 	.short	0x010a
        /*0bc6*/ 	.byte	0x0d
	.zero		1


	//   ....[154]....
        /*0bc8*/ 	.word	0x000050b0
        /*0bcc*/ 	.word	0x000000ff
        /*0bd0*/ 	.word	0x000003a8
        /*0bd4*/ 	.short	0x010a
        /*0bd6*/ 	.byte	0x0d
	.zero		1


	//   ....[155]....
        /*0bd8*/ 	.word	0x00005130
        /*0bdc*/ 	.word	0x000000ff
        /*0be0*/ 	.word	0x000003b0
        /*0be4*/ 	.short	0x0101
        /*0be6*/ 	.byte	0x0d
	.zero		1


	//   ....[156]....
        /*0be8*/ 	.word	0x00005150
        /*0bec*/ 	.word	0x000000ff
        /*0bf0*/ 	.word	0x000003b8
        /*0bf4*/ 	.short	0x0101
        /*0bf6*/ 	.byte	0x0d
	.zero		1


	//   ....[157]....
        /*0bf8*/ 	.word	0x00005320
        /*0bfc*/ 	.word	0x000000ff
        /*0c00*/ 	.word	0x00000390
        /*0c04*/ 	.short	0x010a
        /*0c06*/ 	.byte	0x10
	.zero		1


	//   ....[158]....
        /*0c08*/ 	.word	0x000053f0
        /*0c0c*/ 	.word	0x000000ff
        /*0c10*/ 	.word	0x00000000
        /*0c14*/ 	.short	0x010a
        /*0c16*/ 	.byte	0x0b
	.zero		1


	//   ....[159]....
        /*0c18*/ 	.word	0x00007cf0
        /*0c1c*/ 	.word	0x000000ff
        /*0c20*/ 	.word	0x00000000
        /*0c24*/ 	.short	0x0101
        /*0c26*/ 	.byte	0x08
	.zero		1


	//   ....[160]....
        /*0c28*/ 	.word	0x00007ff0
        /*0c2c*/ 	.word	0x000000ff
        /*0c30*/ 	.word	0x00000000
        /*0c34*/ 	.short	0x0101
        /*0c36*/ 	.byte	0x13
	.zero		1


	//   ....[161]....
        /*0c38*/ 	.word	0x00008020
        /*0c3c*/ 	.word	0x000000ff
        /*0c40*/ 	.word	0x00000000
        /*0c44*/ 	.short	0x010a
        /*0c46*/ 	.byte	0x0c
	.zero		1


	//   ....[162]....
        /*0c48*/ 	.word	0x000081c0
        /*0c4c*/ 	.word	0x000000ff
        /*0c50*/ 	.word	0x00000000
        /*0c54*/ 	.short	0x010a
        /*0c56*/ 	.byte	0x0b
	.zero		1


	//   ....[163]....
        /*0c58*/ 	.word	0x0000a4a0
        /*0c5c*/ 	.word	0x000000ff
        /*0c60*/ 	.word	0x00000000
        /*0c64*/ 	.short	0x0101
        /*0c66*/ 	.byte	0x08
	.zero		1


	//   ....[164]....
        /*0c68*/ 	.word	0x0000a5a0
        /*0c6c*/ 	.word	0x000000ff
        /*0c70*/ 	.word	0x00000000
        /*0c74*/ 	.short	0x0101
        /*0c76*/ 	.byte	0x11
	.zero		1


	//   ....[165]....
        /*0c78*/ 	.word	0x0000a5b0
        /*0c7c*/ 	.word	0x000000ff
        /*0c80*/ 	.word	0x00000000
        /*0c84*/ 	.short	0x010a
        /*0c86*/ 	.byte	0x0c
	.zero		1


	//   ....[166]....
        /*0c88*/ 	.word	0x0000ac40
        /*0c8c*/ 	.word	0x000000ff
        /*0c90*/ 	.word	0x00000320
        /*0c94*/ 	.short	0x010a
        /*0c96*/ 	.byte	0x14
	.zero		1


	//   ....[167]....
        /*0c98*/ 	.word	0x0000c820
        /*0c9c*/ 	.word	0x000000ff
        /*0ca0*/ 	.word	0x00000000
        /*0ca4*/ 	.short	0x0101
        /*0ca6*/ 	.byte	0x08
	.zero		1


	//   ....[168]....
        /*0ca8*/ 	.word	0x0000c8f0
        /*0cac*/ 	.word	0x000000ff
        /*0cb0*/ 	.word	0x00000000
        /*0cb4*/ 	.short	0x0101
        /*0cb6*/ 	.byte	0x11
	.zero		1


	//   ....[169]....
        /*0cb8*/ 	.word	0x0000c900
        /*0cbc*/ 	.word	0x000000ff
        /*0cc0*/ 	.word	0x00000390
        /*0cc4*/ 	.short	0x010a
        /*0cc6*/ 	.byte	0x14
	.zero		1


	//   ....[170]....
        /*0cc8*/ 	.word	0x0000cef0
        /*0ccc*/ 	.word	0x000000ff
        /*0cd0*/ 	.word	0x00000390
        /*0cd4*/ 	.short	0x010a
        /*0cd6*/ 	.byte	0x09
	.zero		1


	//   ....[171]....
        /*0cd8*/ 	.word	0x0000cfe0
        /*0cdc*/ 	.word	0x000000ff
        /*0ce0*/ 	.word	0x000003e0
        /*0ce4*/ 	.short	0x0100
        /*0ce6*/ 	.byte	0x09
	.zero		1


	//   ....[172]....
        /*0ce8*/ 	.word	0x0000d0e0
        /*0cec*/ 	.word	0x000000ff
        /*0cf0*/ 	.word	0x000003e0
        /*0cf4*/ 	.short	0x0100
        /*0cf6*/ 	.byte	0x09
	.zero		1


	//   ....[173]....
        /*0cf8*/ 	.word	0x0000d490
        /*0cfc*/ 	.word	0x000000ff
        /*0d00*/ 	.word	0x00000000
        /*0d04*/ 	.short	0x0101
        /*0d06*/ 	.byte	0x08
	.zero		1


	//   ....[174]....
        /*0d08*/ 	.word	0x0000d4c0
        /*0d0c*/ 	.word	0x000000ff
        /*0d10*/ 	.word	0x00000000
        /*0d14*/ 	.short	0x0101
        /*0d16*/ 	.byte	0x04
	.zero		1


	//   ....[175]....
        /*0d18*/ 	.word	0x0000d6e0
        /*0d1c*/ 	.word	0x000000ff
        /*0d20*/ 	.word	0x00000390
        /*0d24*/ 	.short	0x0101
        /*0d26*/ 	.byte	0x06
	.zero		1


	//   ....[176]....
        /*0d28*/ 	.word	0x0000daf0
        /*0d2c*/ 	.word	0x000000ff
        /*0d30*/ 	.word	0x00000000
        /*0d34*/ 	.short	0x0101
        /*0d36*/ 	.byte	0x08
	.zero		1


	//   ....[177]....
        /*0d38*/ 	.word	0x0000db20
        /*0d3c*/ 	.word	0x000000ff
        /*0d40*/ 	.word	0x00000398
        /*0d44*/ 	.short	0x0101
        /*0d46*/ 	.byte	0x06
	.zero		1


	//   ....[178]....
        /*0d48*/ 	.word	0x0000de40
        /*0d4c*/ 	.word	0x000000ff
        /*0d50*/ 	.word	0x00000000
        /*0d54*/ 	.short	0x0101
        /*0d56*/ 	.byte	0x04
	.zero		1


	//   ....[179]....
        /*0d58*/ 	.word	0x0000de50
        /*0d5c*/ 	.word	0x000000ff
        /*0d60*/ 	.word	0x00000390
        /*0d64*/ 	.short	0x0101
        /*0d66*/ 	.byte	0x06
	.zero		1


	//   ....[180]....
        /*0d68*/ 	.word	0x0000de70
        /*0d6c*/ 	.word	0x000000ff
        /*0d70*/ 	.word	0x00000398
        /*0d74*/ 	.short	0x0101
        /*0d76*/ 	.byte	0x06
	.zero		1


	//   ....[181]....
        /*0d78*/ 	.word	0x0000dee0
        /*0d7c*/ 	.word	0x000000ff
        /*0d80*/ 	.word	0x00000390
        /*0d84*/ 	.short	0x0101
        /*0d86*/ 	.byte	0x06
	.zero		1


	//   ....[182]....
        /*0d88*/ 	.word	0x0000def0
        /*0d8c*/ 	.word	0x000000ff
        /*0d90*/ 	.word	0x00000360
        /*0d94*/ 	.short	0x010a
        /*0d96*/ 	.byte	0x06
	.zero		1


	//   ....[183]....
        /*0d98*/ 	.word	0x0000df40
        /*0d9c*/ 	.word	0x000000ff
        /*0da0*/ 	.word	0x000003b0
        /*0da4*/ 	.short	0x010a
        /*0da6*/ 	.byte	0x06
	.zero		1


	//   ....[184]....
        /*0da8*/ 	.word	0x0000e580
        /*0dac*/ 	.word	0x000000ff
        /*0db0*/ 	.word	0x00000000
        /*0db4*/ 	.short	0x0101
        /*0db6*/ 	.byte	0x08
	.zero		1


	//   ....[185]....
        /*0db8*/ 	.word	0x0000e590
        /*0dbc*/ 	.word	0x000000ff
        /*0dc0*/ 	.word	0x000003a0
        /*0dc4*/ 	.short	0x0101
        /*0dc6*/ 	.byte	0x06
	.zero		1


	//   ....[186]....
        /*0dc8*/ 	.word	0x0000e5d0
        /*0dcc*/ 	.word	0x000000ff
        /*0dd0*/ 	.word	0x00000398
        /*0dd4*/ 	.short	0x0101
        /*0dd6*/ 	.byte	0x06
	.zero		1


	//   ....[187]....
        /*0dd8*/ 	.word	0x0000e5e0
        /*0ddc*/ 	.word	0x000000ff
        /*0de0*/ 	.word	0x00000368
        /*0de4*/ 	.short	0x010a
        /*0de6*/ 	.byte	0x06
	.zero		1


	//   ....[188]....
        /*0de8*/ 	.word	0x0000e600
        /*0dec*/ 	.word	0x000000ff
        /*0df0*/ 	.word	0x000003b8
        /*0df4*/ 	.short	0x010a
        /*0df6*/ 	.byte	0x06
	.zero		1


	//   ....[189]....
        /*0df8*/ 	.word	0x0000ef20
        /*0dfc*/ 	.word	0x000000ff
        /*0e00*/ 	.word	0x00000000
        /*0e04*/ 	.short	0x0101
        /*0e06*/ 	.byte	0x04
	.zero		1


	//   ....[190]....
        /*0e08*/ 	.word	0x0000ef80
        /*0e0c*/ 	.word	0x000000ff
        /*0e10*/ 	.word	0x000003a8
        /*0e14*/ 	.short	0x0101
        /*0e16*/ 	.byte	0x06
	.zero		1


	//   ....[191]....
        /*0e18*/ 	.word	0x0000efc0
        /*0e1c*/ 	.word	0x000000ff
        /*0e20*/ 	.word	0x000003b8
        /*0e24*/ 	.short	0x010a
        /*0e26*/ 	.byte	0x06
	.zero		1


	//   ....[192]....
        /*0e28*/ 	.word	0x0000f0a0
        /*0e2c*/ 	.word	0x000000ff
        /*0e30*/ 	.word	0x000003e0
        /*0e34*/ 	.short	0x0100
        /*0e36*/ 	.byte	0x05
	.zero		1


	//   ....[193]....
        /*0e38*/ 	.word	0x0000f180
        /*0e3c*/ 	.word	0x000000ff
        /*0e40*/ 	.word	0x000003e0
        /*0e44*/ 	.short	0x0100
        /*0e46*/ 	.byte	0x05
	.zero		1


	//   ....[194]....
        /*0e48*/ 	.word	0x0000f1f0
        /*0e4c*/ 	.word	0x00000002
        /*0e50*/ 	.word	0x000001a0
        /*0e54*/ 	.short	0x010a
        /*0e56*/ 	.byte	0xff
	.zero		1


	//   ....[195]....
        /*0e58*/ 	.word	0x0000f270
        /*0e5c*/ 	.word	0x00000002
        /*0e60*/ 	.word	0x00000010
        /*0e64*/ 	.short	0x010a
        /*0e66*/ 	.byte	0xff
	.zero		1


	//   ....[196]....
        /*0e68*/ 	.word	0x0000f2f0
        /*0e6c*/ 	.word	0x00000002
        /*0e70*/ 	.word	0x00000018
        /*0e74*/ 	.short	0x010a
        /*0e76*/ 	.byte	0xff
	.zero		1


	//   ....[197]....
        /*0e78*/ 	.word	0x0000f370
        /*0e7c*/ 	.word	0x00000002
        /*0e80*/ 	.word	0x000001a8
        /*0e84*/ 	.short	0x010a
        /*0e86*/ 	.byte	0xff
	.zero		1


	//   ....[198]....
        /*0e88*/ 	.word	0x0000f3e0
        /*0e8c*/ 	.word	0x00000002
        /*0e90*/ 	.word	0x000001a0
        /*0e94*/ 	.short	0x010a
        /*0e96*/ 	.byte	0xff
	.zero		1


	//   ....[199]....
        /*0e98*/ 	.word	0x0000f460
        /*0e9c*/ 	.word	0x00000002
        /*0ea0*/ 	.word	0x000001a0
        /*0ea4*/ 	.short	0x010a
        /*0ea6*/ 	.byte	0xff
	.zero		1


	//   ....[200]....
        /*0ea8*/ 	.word	0x0000f4d0
        /*0eac*/ 	.word	0x00000002
        /*0eb0*/ 	.word	0x000001a0
        /*0eb4*/ 	.short	0x010a
        /*0eb6*/ 	.byte	0xff
	.zero		1


	//   ....[201]....
        /*0eb8*/ 	.word	0x0000f540
        /*0ebc*/ 	.word	0x00000002
        /*0ec0*/ 	.word	0x00000018
        /*0ec4*/ 	.short	0x010a
        /*0ec6*/ 	.byte	0xff
	.zero		1


	//   ....[202]....
        /*0ec8*/ 	.word	0x0000f5b0
        /*0ecc*/ 	.word	0x00000002
        /*0ed0*/ 	.word	0x00000018
        /*0ed4*/ 	.short	0x010a
        /*0ed6*/ 	.byte	0xff
	.zero		1


	//   ....[203]....
        /*0ed8*/ 	.word	0x0000f610
        /*0edc*/ 	.word	0x00000003
        /*0ee0*/ 	.word	0x00000000
        /*0ee4*/ 	.short	0x010a
        /*0ee6*/ 	.byte	0xff
	.zero		1


	//   ....[204]....
        /*0ee8*/ 	.word	0x0000f670
        /*0eec*/ 	.word	0x00000004
        /*0ef0*/ 	.word	0x00000000
        /*0ef4*/ 	.short	0x010a
        /*0ef6*/ 	.byte	0xff
	.zero		1


	//   ....[205]....
        /*0ef8*/ 	.word	0x0000f6d0
        /*0efc*/ 	.word	0x00000002
        /*0f00*/ 	.word	0x00000000
        /*0f04*/ 	.short	0x010a
        /*0f06*/ 	.byte	0xff
	.zero		1


	//   ....[206]....
        /*0f08*/ 	.word	0x0000f730
        /*0f0c*/ 	.word	0x00000002
        /*0f10*/ 	.word	0x00000020
        /*0f14*/ 	.short	0x010a
        /*0f16*/ 	.byte	0xff
	.zero		1


	//   ....[207]....
        /*0f18*/ 	.word	0x0000f790
        /*0f1c*/ 	.word	0x00000002
        /*0f20*/ 	.word	0x00000008
        /*0f24*/ 	.short	0x010a
        /*0f26*/ 	.byte	0xff
	.zero		1


	//   ....[208]....
        /*0f28*/ 	.word	0x0000f800
        /*0f2c*/ 	.word	0x00000006
        /*0f30*/ 	.word	0x00000000
        /*0f34*/ 	.short	0x010a
        /*0f36*/ 	.byte	0xff
	.zero		1


	//   ....[209]....
        /*0f38*/ 	.word	0x0000f870
        /*0f3c*/ 	.word	0x00000007
        /*0f40*/ 	.word	0x00000330
        /*0f44*/ 	.short	0x010a
        /*0f46*/ 	.byte	0xff
	.zero		1


	//   ....[210]....
        /*0f48*/ 	.word	0x0000f8f0
        /*0f4c*/ 	.word	0x00000006
        /*0f50*/ 	.word	0x00000340
        /*0f54*/ 	.short	0x010a
        /*0f56*/ 	.byte	0xff
	.zero		1


	//   ....[211]....
        /*0f58*/ 	.word	0x0000f960
        /*0f5c*/ 	.word	0x00000007
        /*0f60*/ 	.word	0x00000000
        /*0f64*/ 	.short	0x010a
        /*0f66*/ 	.byte	0xff
	.zero		1


	//   ....[212]....
        /*0f68*/ 	.word	0x0000f9e0
        /*0f6c*/ 	.word	0x00000006
        /*0f70*/ 	.word	0x00000338
        /*0f74*/ 	.short	0x010a
        /*0f76*/ 	.byte	0xff
	.zero		1


	//   ....[213]....
        /*0f78*/ 	.word	0x0000fa60
        /*0f7c*/ 	.word	0x00000006
        /*0f80*/ 	.word	0x00000348
        /*0f84*/ 	.short	0x010a
        /*0f86*/ 	.byte	0xff
	.zero		1


	//   ....[214]....
        /*0f88*/ 	.word	0x0000fad0
        /*0f8c*/ 	.word	0x00000002
        /*0f90*/ 	.word	0x00000020
        /*0f94*/ 	.short	0x010a
        /*0f96*/ 	.byte	0xff
	.zero		1


	//   ....[215]....
        /*0f98*/ 	.word	0x0000fb40
        /*0f9c*/ 	.word	0x00000003
        /*0fa0*/ 	.word	0x00000330
        /*0fa4*/ 	.short	0x010a
        /*0fa6*/ 	.byte	0xff
	.zero		1


	//   ....[216]....
        /*0fa8*/ 	.word	0x0000fbc0
        /*0fac*/ 	.word	0x00000002
        /*0fb0*/ 	.word	0x00000340
        /*0fb4*/ 	.short	0x010a
        /*0fb6*/ 	.byte	0xff
	.zero		1


	//   ....[217]....
        /*0fb8*/ 	.word	0x0000fc40
        /*0fbc*/ 	.word	0x00000002
        /*0fc0*/ 	.word	0x00000338
        /*0fc4*/ 	.short	0x010a
        /*0fc6*/ 	.byte	0xff
	.zero		1


	//   ....[218]....
        /*0fc8*/ 	.word	0x0000fcb0
        /*0fcc*/ 	.word	0x00000002
        /*0fd0*/ 	.word	0x00000348
        /*0fd4*/ 	.short	0x010a
        /*0fd6*/ 	.byte	0xff
	.zero		1


	//   ....[219]....
        /*0fd8*/ 	.word	0x0000fd10
        /*0fdc*/ 	.word	0x00000003
        /*0fe0*/ 	.word	0x000003e0
        /*0fe4*/ 	.short	0x010a
        /*0fe6*/ 	.byte	0xff
	.zero		1


	//   ....[220]....
        /*0fe8*/ 	.word	0x0000fd70
        /*0fec*/ 	.word	0x00000002
        /*0ff0*/ 	.word	0x000003a0
        /*0ff4*/ 	.short	0x010a
        /*0ff6*/ 	.byte	0xff
	.zero		1


	//   ....[221]....
        /*0ff8*/ 	.word	0x0000fdd0
        /*0ffc*/ 	.word	0x00000002
        /*1000*/ 	.word	0x000003a8
        /*1004*/ 	.short	0x010a
        /*1006*/ 	.byte	0xff
	.zero		1


	//   ....[222]....
        /*1008*/ 	.word	0x0000fe50
        /*100c*/ 	.word	0x00000002
        /*1010*/ 	.word	0x00000000
        /*1014*/ 	.short	0x010a
        /*1016*/ 	.byte	0xff
	.zero		1


	//   ....[223]....
        /*1018*/ 	.word	0x0000feb0
        /*101c*/ 	.word	0x00000005
        /*1020*/ 	.word	0x00000000
        /*1024*/ 	.short	0x010a
        /*1026*/ 	.byte	0xff
	.zero		1


	//   ....[224]....
        /*1028*/ 	.word	0x0000ff10
        /*102c*/ 	.word	0x00000004
        /*1030*/ 	.word	0x00000000
        /*1034*/ 	.short	0x010a
        /*1036*/ 	.byte	0xff
	.zero		1


	//   ....[225]....
        /*1038*/ 	.word	0x0000ff90
        /*103c*/ 	.word	0x00000004
        /*1040*/ 	.word	0x00000000
        /*1044*/ 	.short	0x010a
        /*1046*/ 	.byte	0xff
	.zero		1


	//   ....[226]....
        /*1048*/ 	.word	0x00010010
        /*104c*/ 	.word	0x00000004
        /*1050*/ 	.word	0x00000000
        /*1054*/ 	.short	0x010a
        /*1056*/ 	.byte	0xff
	.zero		1


	//   ....[227]....
        /*1058*/ 	.word	0x000100a0
        /*105c*/ 	.word	0x00000004
        /*1060*/ 	.word	0x00000000
        /*1064*/ 	.short	0x010a
        /*1066*/ 	.byte	0xff
	.zero		1


	//   ....[228]....
        /*1068*/ 	.word	0x00010130
        /*106c*/ 	.word	0x00000004
        /*1070*/ 	.word	0x00000000
        /*1074*/ 	.short	0x010a
        /*1076*/ 	.byte	0xff
	.zero		1


	//   ....[229]....
        /*1078*/ 	.word	0x000101c0
        /*107c*/ 	.word	0x00000000
        /*1080*/ 	.word	0x00000000
        /*1084*/ 	.short	0x010a
        /*1086*/ 	.byte	0xff
	.zero		1


	//   ....[230]....
        /*1088*/ 	.word	0x00010220
        /*108c*/ 	.word	0x00000004
        /*1090*/ 	.word	0x00000360
        /*1094*/ 	.short	0x010a
        /*1096*/ 	.byte	0xff
	.zero		1


	//   ....[231]....
        /*1098*/ 	.word	0x000102a0
        /*109c*/ 	.word	0x00000004
        /*10a0*/ 	.word	0x000003b0
        /*10a4*/ 	.short	0x010a
        /*10a6*/ 	.byte	0xff
	.zero		1


	//   ....[232]....
        /*10a8*/ 	.word	0x00010300
        /*10ac*/ 	.word	0x00000004
        /*10b0*/ 	.word	0x00000368
        /*10b4*/ 	.short	0x010a
        /*10b6*/ 	.byte	0xff
	.zero		1


	//   ....[233]....
        /*10b8*/ 	.word	0x00010380
        /*10bc*/ 	.word	0x00000004
        /*10c0*/ 	.word	0x000003b8
        /*10c4*/ 	.short	0x010a
        /*10c6*/ 	.byte	0xff
	.zero		1


	//   ....[234]....
        /*10c8*/ 	.word	0x000103f0
        /*10cc*/ 	.word	0x00000000
        /*10d0*/ 	.word	0x000003b8
        /*10d4*/ 	.short	0x010a
        /*10d6*/ 	.byte	0xff
	.zero		1


	//----- nvinfo : EIATTR_NUM_MBARRIERS
	.align		4
.L_78:
        /*10d8*/ 	.byte	0x03, 0x38
        /*10da*/ 	.short	0x007f


	//----- nvinfo : EIATTR_EXIT_INSTR_OFFSETS
	.align		4
        /*10dc*/ 	.byte	0x04, 0x1c
        /*10de*/ 	.short	(.L_80 - .L_79)


	//   ....[0]....
.L_79:
        /*10e0*/ 	.word	0x0000f1b0


	//----- nvinfo : EIATTR_REQNTID
	.align		4
.L_80:
        /*10e4*/ 	.byte	0x04, 0x10
        /*10e6*/ 	.short	(.L_82 - .L_81)
.L_81:
        /*10e8*/ 	.word	0x00000200
        /*10ec*/ 	.word	0x00000001
        /*10f0*/ 	.word	0x00000001


	//----- nvinfo : EIATTR_CRS_STACK_SIZE
	.align		4
.L_82:
        /*10f4*/ 	.byte	0x04, 0x1e
        /*10f6*/ 	.short	(.L_84 - .L_83)
.L_83:
        /*10f8*/ 	.word	0x00000000


	//----- nvinfo : EIATTR_CBANK_PARAM_SIZE
	.align		4
.L_84:
        /*10fc*/ 	.byte	0x03, 0x19
        /*10fe*/ 	.short	0x02e8


	//----- nvinfo : EIATTR_PARAM_CBANK
	.align		4
        /*1100*/ 	.byte	0x04, 0x0a
        /*1102*/ 	.short	(.L_86 - .L_85)
	.align		4
.L_85:
        /*1104*/ 	.word	index@(.nv.constant0.kernel_cutlass_kernel_flash_attncuteflash_fwd_sm100FlashAttentionForwardSm100_object_at__tensor0000o6411101213_tensor0000o6411101213_tensor0000o6410111213_tensor0000o6411101213_tensorptrf_0)
        /*1108*/ 	.short	0x0380
        /*110a*/ 	.short	0x02e8


	//----- nvinfo : EIATTR_SW_WAR
	.align		4
.L_86:
        /*110c*/ 	.byte	0x04, 0x36
        /*110e*/ 	.short	(.L_88 - .L_87)
.L_87:
        /*1110*/ 	.word	0x00000008
.L_88:


//--------------------- .nv.compat                --------------------------
	.section	.nv.compat,"",@"SHT_CUDA_COMPAT_INFO"
	.align	4
        /*0000*/ 	.byte	0x02, 0x02, 0x02, 0x00, 0x02, 0x05, 0x05, 0x00, 0x02, 0x03, 0x01, 0x00, 0x02, 0x06, 0x01, 0x00


//--------------------- .nv.callgraph             --------------------------
	.section	.nv.callgraph,"",@"SHT_CUDA_CALLGRAPH"
	.align	4
	.sectionentsize	8
	.align		4
        /*0000*/ 	.word	0x00000000
	.align		4
        /*0004*/ 	.word	0xffffffff
	.align		4
        /*0008*/ 	.word	0x00000000
	.align		4
        /*000c*/ 	.word	0xfffffffe
	.align		4
        /*0010*/ 	.word	0x00000000
	.align		4
        /*0014*/ 	.word	0xfffffffd
	.align		4
        /*0018*/ 	.word	0x00000000
	.align		4
        /*001c*/ 	.word	0xfffffffc


//--------------------- .text.kernel_cutlass_kernel_flash_attncuteflash_fwd_sm100FlashAttentionForwardSm100_object_at__tensor0000o6411101213_tensor0000o6411101213_tensor0000o6410111213_tensor0000o6411101213_tensorptrf_0 --------------------------
	.section	.text.kernel_cutlass_kernel_flash_attncuteflash_fwd_sm100FlashAttentionForwardSm100_object_at__tensor0000o6411101213_tensor0000o6411101213_tensor0000o6410111213_tensor0000o6411101213_tensorptrf_0,"ax",@progbits
	.align	128
        .global         kernel_cutlass_kernel_flash_attncuteflash_fwd_sm100FlashAttentionForwardSm100_object_at__tensor0000o6411101213_tensor0000o6411101213_tensor0000o6410111213_tensor0000o6411101213_tensorptrf_0
        .type           kernel_cutlass_kernel_flash_attncuteflash_fwd_sm100FlashAttentionForwardSm100_object_at__tensor0000o6411101213_tensor0000o6411101213_tensor0000o6410111213_tensor0000o6411101213_tensorptrf_0,@function
        .size           kernel_cutlass_kernel_flash_attncuteflash_fwd_sm100FlashAttentionForwardSm100_object_at__tensor0000o6411101213_tensor0000o6411101213_tensor0000o6410111213_tensor0000o6411101213_tensorptrf_0,(.L_x_181 - kernel_cutlass_kernel_flash_attncuteflash_fwd_sm100FlashAttentionForwardSm100_object_at__tensor0000o6411101213_tensor0000o6411101213_tensor0000o6410111213_tensor0000o6411101213_tensorptrf_0)
        .other          kernel_cutlass_kernel_flash_attncuteflash_fwd_sm100FlashAttentionForwardSm100_object_at__tensor0000o6411101213_tensor0000o6411101213_tensor0000o6410111213_tensor0000o6411101213_tensorptrf_0,@"STO_CUDA_ENTRY STV_DEFAULT"
kernel_cutlass_kernel_flash_attncuteflash_fwd_sm100FlashAttentionForwardSm100_object_at__tensor0000o6411101213_tensor0000o6411101213_tensor0000o6410111213_tensor0000o6411101213_tensorptrf_0:
.text.kernel_cutlass_kernel_flash_attncuteflash_fwd_sm100FlashAttentionForwardSm100_object_at__tensor0000o6411101213_tensor0000o6411101213_tensor0000o6410111213_tensor0000o6411101213_tensorptrf_0:
[----:B------:R-:W1:Y:S01]  /*0000*/  LDC R1, c[0x0][0x37c] ;  /* 0x0000df00ff017b82 */ /* 0x000e620000000800 */
[----:B------:R-:W2:Y:S07]  /*0010*/  S2R R0, SR_TID.X ;  /* 0x0000000000007919 */ /* 0x000eae0000002100 */
[----:B------:R-:W3:Y:S01]  /*0020*/  S2UR UR35, SR_CgaCtaId ;  /* 0x00000000002379c3 */ /* 0x000ee20000008800 */
[----:B------:R-:W4:Y:S01]  /*0030*/  LDCU UR4, c[0x0][0x36c] ;  /* 0x00006d80ff0477ac */ /* 0x000f220008000800 */
[----:B------:R-:W-:-:S06]  /*0040*/  UMOV UR5, 0x1 ;  /* 0x0000000100057882 */ /* 0x000fcc0000000000 */
[----:B------:R-:W5:Y:S01]  /*0050*/  S2UR UR31, SR_CTAID.X ;  /* 0x00000000001f79c3 */ /* 0x000f620000002500 */
[----:B----4-:R-:W-:Y:S02]  /*0060*/  UISETP.EQ.U32.AND UP4, UPT, UR4, 0x1, UPT ;  /* 0x000000010400788c */ /* 0x010fe4000bf82070 */
[----:B---3--:R-:W-:-:S04]  /*0070*/  ULEA.HI UR6, UR35, UR35, URZ, 0x1 ;  /* 0x0000002323067291 */ /* 0x008fc8000f8f08ff */
[----:B------:R-:W-:Y:S02]  /*0080*/  ULOP3.LUT UR34, UR6, 0xfffffffe, URZ, 0xc0, !UPT ;  /* 0xfffffffe06227892 */ /* 0x000fe4000f8ec0ff */
[----:B------:R-:W-:Y:S01]  /*0090*/  USHF.R.U32.HI UR6, URZ, 0x1, UR6 ;  /* 0x00000001ff067899 */ /* 0x000fe20008011606 */
[----:B--2---:R-:W-:Y:S01]  /*00a0*/  SHF.R.U32.HI R2, RZ, 0x5, R0 ;  /* 0x00000005ff027819 */ /* 0x004fe20000011600 */
[----:B------:R-:W-:Y:S02]  /*00b0*/  UISETP.NE.AND UP0, UPT, UR35, UR34, UPT ;  /* 0x000000222300728c */ /* 0x000fe4000bf05270 */
[----:B------:R-:W-:Y:S01]  /*00c0*/  UIADD3 UR34, UPT, UPT, -UR34, UR35, URZ ;  /* 0x0000002322227290 */ /* 0x000fe2000fffe1ff */
[----:B------:R-:W-:Y:S01]  /*00d0*/  R2UR UR32, R2 ;  /* 0x00000000022072ca */ /* 0x000fe200000e0000 */
[----:B------:R-:W-:Y:S02]  /*00e0*/  UISETP.LT.AND UP0, UPT, UR35, URZ, UP0 ;  /* 0x000000ff2300728c */ /* 0x000fe40008701270 */
[----:B------:R-:W-:-:S02]  /*00f0*/  ULOP3.LUT UR7, UR34, 0x1, URZ, 0x3c, !UPT ;  /* 0x0000000122077892 */ /* 0x000fc4000f8e3cff */
[----:B------:R-:W-:Y:S02]  /*0100*/  UIADD3 UR4, UPT, UPT, UR6, -0x1, URZ ;  /* 0xffffffff06047890 */ /* 0x000fe4000fffe0ff */
[----:B------:R-:W-:Y:S02]  /*0110*/  USHF.L.U32 UR34, UR5, UR34, URZ ;  /* 0x0000002205227299 */ /* 0x000fe400080006ff */
[----:B------:R-:W-:Y:S02]  /*0120*/  USHF.L.U32 UR7, UR5, UR7, URZ ;  /* 0x0000000705077299 */ /* 0x000fe400080006ff */
[----:B-----5:R-:W-:Y:S02]  /*0130*/  ULOP3.LUT UR33, UR31, 0x1, URZ, 0xc0, !UPT ;  /* 0x000000011f217892 */ /* 0x020fe4000f8ec0ff */
[----:B------:R-:W-:Y:S02]  /*0140*/  UISETP.NE.AND UP6, UPT, UR32, URZ, UPT ;  /* 0x000000ff2000728c */ /* 0x000fe4000bfc5270 */
[----:B------:R-:W-:-:S02]  /*0150*/  @!UP0 UIADD3 UR4, UPT, UPT, UR6, URZ, URZ ;  /* 0x000000ff06048290 */ /* 0x000fc4000fffe0ff */
[----:B------:R-:W-:Y:S02]  /*0160*/  UISETP.NE.AND UP5, UPT, UR32, 0xc, UPT ;  /* 0x0000000c2000788c */ /* 0x000fe4000bfa5270 */
[----:B------:R-:W-:Y:S02]  /*0170*/  ULOP3.LUT UR34, UR7, UR34, URZ, 0xfc, !UPT ;  /* 0x0000002207227292 */ /* 0x000fe4000f8efcff */
[----:B------:R-:W-:Y:S01]  /*0180*/  UIADD3 UR4, UPT, UPT, UR4, UR4, URZ ;  /* 0x0000000404047290 */ /* 0x000fe2000fffe0ff */
[----:B-1----:R-:W-:Y:S11]  /*0190*/  BRA.U UP6, `(.L_x_0) ;  /* 0x0000000106387547 */ /* 0x002ff6000b800000 */
[----:B------:R-:W1:Y:S02]  /*01a0*/  LDCU.64 UR6, c[0x0][0x348] ;  /* 0x00006900ff0677ac */ /* 0x000e640008000a00 */
[----:B-1----:R-:W-:Y:S02]  /*01b0*/  UIADD3 UR12, UP3, UPT, UR6, 0x80, URZ ;  /* 0x00000080060c7890 */ /* 0x002fe4000ff7e0ff */
[----:B------:R-:W-:Y:S02]  /*01c0*/  UIADD3 UR10, UP2, UPT, UR6, 0x100, URZ ;  /* 0x00000100060a7890 */ /* 0x000fe4000ff5e0ff */
[----:B------:R-:W-:Y:S02]  /*01d0*/  UIADD3 UR8, UP1, UPT, UR6, 0x180, URZ ;  /* 0x0000018006087890 */ /* 0x000fe4000ff3e0ff */
[----:B------:R-:W-:Y:S02]  /*01e0*/  UIADD3 UR6, UP0, UPT, UR6, 0x200, URZ ;  /* 0x0000020006067890 */ /* 0x000fe4000ff1e0ff */
[----:B------:R-:W-:-:S02]  /*01f0*/  UIADD3.X UR13, UPT, UPT, URZ, UR7, URZ, UP3, !UPT ;  /* 0x00000007ff0d7290 */ /* 0x000fc40009ffe4ff */
[----:B------:R-:W-:Y:S02]  /*0200*/  UIADD3.X UR11, UPT, UPT, URZ, UR7, URZ, UP2, !UPT ;  /* 0x00000007ff0b7290 */ /* 0x000fe400097fe4ff */
[----:B------:R-:W-:Y:S02]  /*0210*/  UIADD3.X UR9, UPT, UPT, URZ, UR7, URZ, UP1, !UPT ;  /* 0x00000007ff097290 */ /* 0x000fe40008ffe4ff */
[----:B------:R-:W-:-:S03]  /*0220*/  UIADD3.X UR7, UPT, UPT, URZ, UR7, URZ, UP0, !UPT ;  /* 0x00000007ff077290 */ /* 0x000fc600087fe4ff */
[----:B------:R1:W-:Y:S02]  /*0230*/  UTMACCTL.PF [UR12] ;  /* 0x000000000c0079b9 */ /* 0x0003e40008040000 */
[----:B------:R1:W-:Y:S02]  /*0240*/  UTMACCTL.PF [UR10] ;  /* 0x000000000a0079b9 */ /* 0x0003e40008040000 */
[----:B------:R1:W-:Y:S02]  /*0250*/  UTMACCTL.PF [UR8] ;  /* 0x00000000080079b9 */ /* 0x0003e40008040000 */
[----:B------:R1:W-:Y:S02]  /*0260*/  UTMACCTL.PF [UR6] ;  /* 0x00000000060079b9 */ /* 0x0003e40008040000 */
[----:B-1----:R-:W-:Y:S01]  /*0270*/  NOP ;  /* 0x0000000000007918 */ /* 0x002fe20000000000 */
.L_x_0:
[----:B------:R-:W-:Y:S05]  /*0280*/  BRA.U UP5, `(.L_x_1) ;  /* 0x00000001052c7547 */ /* 0x000fea000b800000 */
[----:B------:R-:W1:Y:S01]  /*0290*/  S2UR UR6, SR_CgaCtaId ;  /* 0x00000000000679c3 */ /* 0x000e620000008800 */
[----:B------:R-:W-:Y:S01]  /*02a0*/  UMOV UR7, 0x400 ;  /* 0x0000040000077882 */ /* 0x000fe20000000000 */
[----:B------:R-:W-:Y:S01]  /*02b0*/  UMOV UR5, 0x20 ;  /* 0x0000002000057882 */ /* 0x000fe20000000000 */
[----:B------:R-:W-:Y:S01]  /*02c0*/  ELECT P0, URZ, PT ;  /* 0x0000000000ff782f */ /* 0x000fe20003800000 */
[----:B------:R-:W-:-:S04]  /*02d0*/  UIADD3 UR8, UPT, UPT, -UR5, 0x100000, URZ ;  /* 0x0010000005087890 */ /* 0x000fc8000fffe1ff */
[----:B------:R-:W-:Y:S02]  /*02e0*/  USHF.L.U32 UR9, UR8, 0xb, URZ ;  /* 0x0000000b08097899 */ /* 0x000fe400080006ff */
[----:B------:R-:W-:Y:S02]  /*02f0*/  USHF.L.U32 UR8, UR8, 0x1, URZ ;  /* 0x0000000108087899 */ /* 0x000fe400080006ff */
[----:B-1----:R-:W-:Y:S01]  /*0300*/  ULEA UR6, UR6, UR7, 0x18 ;  /* 0x0000000706067291 */ /* 0x002fe2000f8ec0ff */
[----:B------:R-:W1:Y:S11]  /*0310*/  FENCE.VIEW.ASYNC.S ;  /* 0x00000000000073c6 */ /* 0x000e760000000000 */
[----:B-1----:R1:W2:Y:S01]  /*0320*/  SYNCS.EXCH.64 URZ, [UR6+0x3e0], UR8 ;  /* 0x0003e00806ff75b2 */ /* 0x0022a20008000100 */
[----:B------:R-:W-:Y:S01]  /*0330*/  NOP ;  /* 0x0000000000007918 */ /* 0x000fe20000000000 */
.L_x_1:
[----:B------:R-:W-:Y:S01]  /*0340*/  NOP ;  /* 0x0000000000007918 */ /* 0x000fe20000000000 */
[----:B------:R-:W-:Y:S05]  /*0350*/  BRA.U UP6, `(.L_x_2) ;  /* 0x0000000106347547 */ /* 0x000fea000b800000 */
[----:B-1----:R-:W1:Y:S01]  /*0360*/  S2UR UR6, SR_CgaCtaId ;  /* 0x00000000000679c3 */ /* 0x002e620000008800 */
[----:B------:R-:W-:Y:S01]  /*0370*/  UMOV UR7, 0x400 ;  /* 0x0000040000077882 */ /* 0x000fe20000000000 */
[----:B------:R-:W-:Y:S02]  /*0380*/  UMOV UR5, 0x1 ;  /* 0x0000000100057882 */ /* 0x000fe40000000000 */
[----:B------:R-:W-:-:S04]  /*0390*/  UIADD3 UR8, UPT, UPT, -UR5, 0x100000, URZ ;  /* 0x0010000005087890 */ /* 0x000fc8000fffe1ff */
[----:B------:R-:W-:Y:S02]  /*03a0*/  USHF.L.U32 UR9, UR8, 0xb, URZ ;  /* 0x0000000b08097899 */ /* 0x000fe400080006ff */
[----:B------:R-:W-:Y:S02]  /*03b0*/  USHF.L.U32 UR8, UR8, 0x1, URZ ;  /* 0x0000000108087899 */ /* 0x000fe400080006ff */
[----:B-1----:R-:W-:Y:S01]  /*03c0*/  ULEA UR6, UR6, UR7, 0x18 ;  /* 0x0000000706067291 */ /* 0x002fe2000f8ec0ff */
[----:B------:R-:W1:Y:S11]  /*03d0*/  FENCE.VIEW.ASYNC.S ;  /* 0x00000000000073c6 */ /* 0x000e760000000000 */
[----:B-1----:R3:W4:Y:S01]  /*03e0*/  SYNCS.EXCH.64 URZ, [UR6], UR8 ;  /* 0x0000000806ff75b2 */ /* 0x0027220008000100 */
[----:B------:R3:W5:Y:S01]  /*03f0*/  SYNCS.EXCH.64 URZ, [UR6+0x8], UR8 ;  /* 0x0000080806ff75b2 */ /* 0x0007620008000100 */
[----:B------:R3:W1:Y:S01]  /*0400*/  SYNCS.EXCH.64 URZ, [UR6+0x10], UR8 ;  /* 0x0000100806ff75b2 */ /* 0x0006620008000100 */
[----:B------:R3:W2:Y:S02]  /*0410*/  SYNCS.EXCH.64 URZ, [UR6+0x18], UR8 ;  /* 0x0000180806ff75b2 */ /* 0x0006a40008000100 */
[----:B---3--:R-:W-:Y:S01]  /*0420*/  NOP ;  /* 0x0000000000007918 */ /* 0x008fe20000000000 */
.L_x_2:
[----:B------:R-:W-:Y:S05]  /*0430*/  BRA.U UP6, `(.L_x_3) ;  /* 0x0000000506c07547 */ /* 0x000fea000b800000 */
[----:B-1----:R-:W-:Y:S01]  /*0440*/  UMOV UR6, 0x400 ;  /* 0x0000040000067882 */ /* 0x002fe20000000000 */
[----:B------:R-:W-:Y:S01]  /*0450*/  UMOV UR8, 0x1 ;  /* 0x0000000100087882 */ /* 0x000fe20000000000 */
[----:B------:R-:W-:Y:S02]  /*0460*/  ULEA UR6, UR35, UR6, 0x18 ;  /* 0x0000000623067291 */ /* 0x000fe4000f8ec0ff */
[----:B------:R-:W-:-:S04]  /*0470*/  UIADD3 UR8, UPT, UPT, -UR8, 0x100000, URZ ;  /* 0x0010000008087890 */ /* 0x000fc8000fffe1ff */
[----:B------:R-:W-:Y:S02]  /*0480*/  USHF.L.U32 UR9, UR8, 0xb, URZ ;  /* 0x0000000b08097899 */ /* 0x000fe400080006ff */
[----:B------:R-:W-:Y:S01]  /*0490*/  USHF.L.U32 UR8, UR8, 0x1, URZ ;  /* 0x0000000108087899 */ /* 0x000fe200080006ff */
[----:B------:R-:W-:Y:S02]  /*04a0*/  UMOV UR5, 0x200 ;  /* 0x0000020000057882 */ /* 0x000fe40000000000 */
[----:B------:R-:W-:-:S04]  /*04b0*/  UIADD3 UR10, UPT, UPT, -UR5, 0x100000, URZ ;  /* 0x00100000050a7890 */ /* 0x000fc8000fffe1ff */
[----:B------:R-:W-:Y:S02]  /*04c0*/  USHF.L.U32 UR11, UR10, 0xb, URZ ;  /* 0x0000000b0a0b7899 */ /* 0x000fe400080006ff */
[----:B------:R-:W-:Y:S01]  /*04d0*/  USHF.L.U32 UR10, UR10, 0x1, URZ ;  /* 0x000000010a0a7899 */ /* 0x000fe200080006ff */
[----:B------:R-:W1:Y:S02]  /*04e0*/  FENCE.VIEW.ASYNC.S ;  /* 0x00000000000073c6 */ /* 0x000e640000000000 */
[----:B-1----:R3:W1:Y:S01]  /*04f0*/  SYNCS.EXCH.64 URZ, [UR6+0x20], UR8 ;  /* 0x0000200806ff75b2 */ /* 0x0026620008000100 */
[----:B------:R3:W5:Y:S01]  /*0500*/  SYNCS.EXCH.64 URZ, [UR6+0x28], UR8 ;  /* 0x0000280806ff75b2 */ /* 0x0007620008000100 */
[----:B------:R3:W4:Y:S01]  /*0510*/  SYNCS.EXCH.64 URZ, [UR6+0x30], UR8 ;  /* 0x0000300806ff75b2 */ /* 0x0007220008000100 */
[----:B------:R3:W2:Y:S01]  /*0520*/  SYNCS.EXCH.64 URZ, [UR6+0x38], UR8 ;  /* 0x0000380806ff75b2 */ /* 0x0006a20008000100 */
[----:B------:R3:W1:Y:S01]  /*0530*/  SYNCS.EXCH.64 URZ, [UR6+0x40], UR8 ;  /* 0x0000400806ff75b2 */ /* 0x0006620008000100 */
        /* <DEDUP_REMOVED lines=94> */
[----:B------:R3:W1:Y:S02]  /*0b20*/  SYNCS.EXCH.64 URZ, [UR6+0x338], UR10 ;  /* 0x0003380a06ff75b2 */ /* 0x0006640008000100 */
[----:B--2345:R-:W-:Y:S01]  /*0b30*/  NOP ;  /* 0x0000000000007918 */ /* 0x03cfe20000000000 */
.L_x_3:
[----:B------:R-:W-:Y:S05]  /*0b40*/  BRA.U UP6, `(.L_x_4) ;  /* 0x0000000106a07547 */ /* 0x000fea000b800000 */
[----:B------:R-:W-:Y:S01]  /*0b50*/  UMOV UR7, 0x400 ;  /* 0x0000040000077882 */ /* 0x000fe20000000000 */
[----:B------:R-:W-:Y:S01]  /*0b60*/  UMOV UR10, 0x8 ;  /* 0x00000008000a7882 */ /* 0x000fe20000000000 */
[----:B-1----:R-:W-:Y:S01]  /*0b70*/  UMOV UR8, 0x1 ;  /* 0x0000000100087882 */ /* 0x002fe20000000000 */
[----:B------:R-:W-:Y:S02]  /*0b80*/  ULEA UR7, UR35, UR7, 0x18 ;  /* 0x0000000723077291 */ /* 0x000fe4000f8ec0ff */
[----:B------:R-:W-:-:S04]  /*0b90*/  UIADD3 UR10, UPT, UPT, -UR10, 0x100000, URZ ;  /* 0x001000000a0a7890 */ /* 0x000fc8000fffe1ff */
[----:B------:R-:W-:Y:S02]  /*0ba0*/  USHF.L.U32 UR11, UR10, 0xb, URZ ;  /* 0x0000000b0a0b7899 */ /* 0x000fe400080006ff */
[----:B------:R-:W-:Y:S01]  /*0bb0*/  USHF.L.U32 UR10, UR10, 0x1, URZ ;  /* 0x000000010a0a7899 */ /* 0x000fe200080006ff */
[----:B------:R-:W-:Y:S01]  /*0bc0*/  UMOV UR6, 0x100 ;  /* 0x0000010000067882 */ /* 0x000fe20000000000 */
[----:B------:R-:W-:-:S04]  /*0bd0*/  UIADD3 UR8, UPT, UPT, -UR8, 0x100000, URZ ;  /* 0x0010000008087890 */ /* 0x000fc8000fffe1ff */
[----:B------:R-:W-:Y:S02]  /*0be0*/  USHF.L.U32 UR9, UR8, 0xb, URZ ;  /* 0x0000000b08097899 */ /* 0x000fe400080006ff */
[----:B------:R-:W-:Y:S01]  /*0bf0*/  USHF.L.U32 UR8, UR8, 0x1, URZ ;  /* 0x0000000108087899 */ /* 0x000fe200080006ff */
[----:B------:R-:W-:Y:S01]  /*0c00*/  UMOV UR5, 0x80 ;  /* 0x0000008000057882 */ /* 0x000fe20000000000 */
[----:B------:R-:W-:-:S04]  /*0c10*/  UIADD3 UR12, UPT, UPT, -UR6, 0x100000, URZ ;  /* 0x00100000060c7890 */ /* 0x000fc8000fffe1ff */
[----:B------:R-:W-:Y:S02]  /*0c20*/  USHF.L.U32 UR13, UR12, 0xb, URZ ;  /* 0x0000000b0c0d7899 */ /* 0x000fe400080006ff */
[----:B------:R-:W-:Y:S02]  /*0c30*/  USHF.L.U32 UR12, UR12, 0x1, URZ ;  /* 0x000000010c0c7899 */ /* 0x000fe400080006ff */
        /* <DEDUP_REMOVED lines=24> */
[----:B---3--:R-:W-:Y:S01]  /*0dc0*/  NOP ;  /* 0x0000000000007918 */ /* 0x008fe20000000000 */
.L_x_4:
[----:B------:R-:W-:Y:S01]  /*0dd0*/  NOP ;  /* 0x0000000000007918 */ /* 0x000fe20000000000 */
[----:B------:R-:W-:Y:S05]  /*0de0*/  BRA.U !UP4, `(.L_x_5) ;  /* 0x000000010c087547 */ /* 0x000fea000b800000 */
[----:B-12-45:R-:W-:Y:S01]  /*0df0*/  UCGABAR_ARV ;  /* 0x00000000000079c7 */ /* 0x036fe20008000000 */
[----:B------:R-:W-:Y:S05]  /*0e00*/  BRA `(.L_x_6) ;  /* 0x0000000000047947 */ /* 0x000fea0003800000 */
.L_x_5:
[----:B-12-45:R-:W-:Y:S01]  /*0e10*/  NOP ;  /* 0x0000000000007918 */ /* 0x036fe20000000000 */
.L_x_6:
[----:B------:R-:W-:Y:S05]  /*0e20*/  BRA.U !UP4, `(.L_x_7) ;  /* 0x000000010c0c7547 */ /* 0x000fea000b800000 */
[----:B------:R-:W-:Y:S01]  /*0e30*/  UCGABAR_WAIT ;  /* 0x0000000000007dc7 */ /* 0x000fe20008000000 */
[----:B------:R-:W-:Y:S01]  /*0e40*/  CCTL.IVALL ;  /* 0x00000000ff00798f */ /* 0x000fe20002000000 */
[----:B------:R-:W-:Y:S05]  /*0e50*/  BRA `(.L_x_8) ;  /* 0x0000000000047947 */ /* 0x000fea0003800000 */
.L_x_7:
[----:B------:R-:W-:Y:S06]  /*0e60*/  BAR.SYNC.DEFER_BLOCKING 0x0 ;  /* 0x0000000000007b1d */ /* 0x000fec0000010000 */
.L_x_8:
[----:B------:R-:W-:Y:S01]  /*0e70*/  UISETP.NE.AND UP0, UPT, UR32, 0xe, UPT ;  /* 0x0000000e2000788c */ /* 0x000fe2000bf05270 */
[----:B------:R-:W-:Y:S01]  /*0e80*/  BSSY.RECONVERGENT B1, `(.L_x_9) ;  /* 0x00003e2000017945 */ /* 0x000fe20003800200 */
[----:B------:R-:W1:Y:S01]  /*0e90*/  LDCU.U8 UR30, c[0x0][0x62c] ;  /* 0x0000c580ff1e77ac */ /* 0x000e620008000000 */
[----:B------:R-:W2:Y:S01]  /*0ea0*/  LDCU.U8 UR23, c[0x0][0x62d] ;  /* 0x0000c5a0ff1777ac */ /* 0x000ea20008000000 */
[----:B------:R-:W3:Y:S01]  /*0eb0*/  LDCU.U8 UR22, c[0x0][0x638] ;  /* 0x0000c700ff1677ac */ /* 0x000ee20008000000 */
[----:B------:R-:W4:Y:S01]  /*0ec0*/  LDCU.U8 UR15, c[0x0][0x639] ;  /* 0x0000c720ff0f77ac */ /* 0x000f220008000000 */
[----:B------:R-:W5:Y:S01]  /*0ed0*/  LDCU.U8 UR14, c[0x0][0x644] ;  /* 0x0000c880ff0e77ac */ /* 0x000f620008000000 */
[----:B------:R-:W1:Y:S01]  /*0ee0*/  LDCU.U8 UR7, c[0x0][0x650] ;  /* 0x0000ca00ff0777ac */ /* 0x000e620008000000 */
[----:B------:R-:W1:Y:S01]  /*0ef0*/  LDCU.U8 UR6, c[0x0][0x651] ;  /* 0x0000ca20ff0677ac */ /* 0x000e620008000000 */
[----:B------:R-:W1:Y:S01]  /*0f00*/  LDCU.U8 UR5, c[0x0][0x645] ;  /* 0x0000c8a0ff0577ac */ /* 0x000e620008000000 */
[----:B------:R-:W-:Y:S05]  /*0f10*/  BRA.U !UP0, `(.L_x_10) ;  /* 0x0000000108147547 */ /* 0x000fea000b800000 */
[----:B------:R-:W-:-:S09]  /*0f20*/  UISETP.NE.AND UP0, UPT, UR32, 0xf, UPT ;  /* 0x0000000f2000788c */ /* 0x000fd2000bf05270 */
[----:B------:R-:W-:Y:S05]  /*0f30*/  BRA.U UP0, `(.L_x_11) ;  /* 0x0000001900b47547 */ /* 0x000fea000b800000 */
[----:B------:R-:W-:-:S08]  /*0f40*/  NOP ;  /* 0x0000000000007918 */ /* 0x000fd00000000000 */
[----:B------:R-:W5:-:S00]  /*0f50*/  USETMAXREG.DEALLOC.CTAPOOL 0x50 ;  /* 0x00000050000079c8 */ /* 0x000f4000080e0500 */
[----:B-----5:R-:W-:Y:S05]  /*0f60*/  BRA `(.L_x_12) ;  /* 0x0000003c00487947 */ /* 0x020fea0003800000 */
.L_x_10:
[----:B------:R-:W-:-:S08]  /*0f70*/  NOP ;  /* 0x0000000000007918 */ /* 0x000fd00000000000 */
[----:B------:R-:W5:-:S00]  /*0f80*/  USETMAXREG.DEALLOC.CTAPOOL 0x50 ;  /* 0x00000050000079c8 */ /* 0x000f4000080e0500 */
[----:B------:R-:W4:Y:S01]  /*0f90*/  LDCU UR10, c[0x0][0x640] ;  /* 0x0000c800ff0a77ac */ /* 0x000f220008000800 */
[----:B-----5:R-:W-:Y:S01]  /*0fa0*/  HFMA2 R5, -RZ, RZ, 0, 5.9604644775390625e-08 ;  /* 0x00000001ff057431 */ /* 0x020fe200000001ff */
[----:B------:R-:W-:Y:S01]  /*0fb0*/  MOV R3, 0x1 ;  /* 0x0000000100037802 */ /* 0x000fe20000000f00 */
[----:B------:R-:W5:Y:S01]  /*0fc0*/  LDCU UR8, c[0x0][0x654] ;  /* 0x0000ca80ff0877ac */ /* 0x000f620008000800 */
[----:B------:R-:W3:Y:S01]  /*0fd0*/  LDCU UR12, c[0x0][0x63c] ;  /* 0x0000c780ff0c77ac */ /* 0x000ee20008000800 */
[----:B------:R-:W2:Y:S01]  /*0fe0*/  LDCU UR16, c[0x0][0x628] ;  /* 0x0000c500ff1077ac */ /* 0x000ea20008000800 */
[----:B------:R-:W-:Y:S01]  /*0ff0*/  UMOV UR24, URZ ;  /* 0x000000ff00187c82 */ /* 0x000fe20008000000 */
[----:B----4-:R-:W-:-:S07]  /*1000*/  UIMAD.WIDE.U32 UR10, UR31, UR10, URZ ;  /* 0x0000000a1f0a72a5 */ /* 0x010fce000f8e00ff */
[----:B------:R-:W-:Y:S02]  /*1010*/  UMOV UR9, UR11 ;  /* 0x0000000b00097c82 */ /* 0x000fe40008000000 */
[----:B------:R-:W-:Y:S02]  /*1020*/  UIADD3 UR13, UPT, UPT, -UR9, UR31, URZ ;  /* 0x0000001f090d7290 */ /* 0x000fe4000fffe1ff */
[----:B------:R-:W4:Y:S02]  /*1030*/  LDCU.64 UR10, c[0x0][0x630] ;  /* 0x0000c600ff0a77ac */ /* 0x000f240008000a00 */
[----:B------:R-:W-:-:S04]  /*1040*/  USHF.R.U32.HI UR13, URZ, UR14, UR13 ;  /* 0x0000000eff0d7299 */ /* 0x000fc8000801160d */
[----:B------:R-:W-:-:S04]  /*1050*/  UIADD3 UR13, UPT, UPT, UR9, UR13, URZ ;  /* 0x0000000d090d7290 */ /* 0x000fc8000fffe0ff */
[----:B-1----:R-:W-:-:S04]  /*1060*/  USHF.R.U32.HI UR13, URZ, UR5, UR13 ;  /* 0x00000005ff0d7299 */ /* 0x002fc8000801160d */
[----:B-----5:R-:W-:Y:S02]  /*1070*/  UISETP.GE.AND UP0, UPT, UR13, UR8, UPT ;  /* 0x000000080d00728c */ /* 0x020fe4000bf06270 */
[----:B------:R-:W-:Y:S02]  /*1080*/  UIADD3 UR8, UPT, UPT, -UR13, URZ, URZ ;  /* 0x000000ff0d087290 */ /* 0x000fe4000fffe1ff */
[----:B------:R-:W-:Y:S02]  /*1090*/  USEL UR17, UR15, UR6, !UP0 ;  /* 0x000000060f117287 */ /* 0x000fe4000c000000 */
[----:B---3--:R-:W-:Y:S02]  /*10a0*/  UIMAD UR12, UR8, UR12, UR31 ;  /* 0x0000000c080c72a4 */ /* 0x008fe4000f8e021f */
[----:B------:R-:W-:Y:S02]  /*10b0*/  USEL UR8, UR22, UR7, !UP0 ;  /* 0x0000000716087287 */ /* 0x000fe4000c000000 */
[----:B------:R-:W-:Y:S01]  /*10c0*/  ULOP3.LUT UR17, UR17, 0xff, URZ, 0xc0, !UPT ;  /* 0x000000ff11117892 */ /* 0x000fe2000f8ec0ff */
[----:B----4-:R-:W1:Y:S01]  /*10d0*/  @UP0 LDCU UR11, c[0x0][0x64c] ;  /* 0x0000c980ff0b07ac */ /* 0x010e620008000800 */
[----:B------:R-:W-:Y:S01]  /*10e0*/  ULOP3.LUT UR8, UR8, 0xff, URZ, 0xc0, !UPT ;  /* 0x000000ff08087892 */ /* 0x000fe2000f8ec0ff */
[----:B------:R-:W3:Y:S01]  /*10f0*/  @UP0 LDCU UR10, c[0x0][0x648] ;  /* 0x0000c900ff0a07ac */ /* 0x000ee20008000800 */
[----:B-1----:R-:W-:-:S04]  /*1100*/  UIMAD.WIDE.U32 UR18, UR12, UR11, URZ ;  /* 0x0000000b0c1272a5 */ /* 0x002fc8000f8e00ff */
[----:B------:R-:W-:-:S04]  /*1110*/  UIADD3 UR11, UPT, UPT, UR12, -UR19, URZ ;  /* 0x800000130c0b7290 */ /* 0x000fc8000fffe0ff */
[----:B------:R-:W-:Y:S01]  /*1120*/  USHF.R.U32.HI UR11, URZ, UR8, UR11 ;  /* 0x00000008ff0b7299 */ /* 0x000fe2000801160b */
[----:B------:R-:W1:Y:S03]  /*1130*/  LDCU.64 UR8, c[0x0][0x620] ;  /* 0x0000c400ff0877ac */ /* 0x000e660008000a00 */
[----:B------:R-:W-:-:S04]  /*1140*/  UIADD3 UR11, UPT, UPT, UR19, UR11, URZ ;  /* 0x0000000b130b7290 */ /* 0x000fc8000fffe0ff */
[----:B------:R-:W-:-:S04]  /*1150*/  USHF.R.U32.HI UR11, URZ, UR17, UR11 ;  /* 0x00000011ff0b7299 */ /* 0x000fc8000801160b */
[----:B------:R-:W-:-:S04]  /*1160*/  UIADD3 UR17, UPT, UPT, -UR11, URZ, URZ ;  /* 0x000000ff0b117290 */ /* 0x000fc8000fffe1ff */
[----:B---3--:R-:W-:-:S04]  /*1170*/  UIMAD UR10, UR10, UR17, UR12 ;  /* 0x000000110a0a72a4 */ /* 0x008fc8000f8e020c */
[----:B-1----:R-:W-:Y:S01]  /*1180*/  UIMAD UR13, UR13, UR8, UR10 ;  /* 0x000000080d0d72a4 */ /* 0x002fe2000f8e020a */
[----:B------:R-:W1:Y:S03]  /*1190*/  LDCU UR8, c[0x0][0x60c] ;  /* 0x0000c180ff0877ac */ /* 0x000e660008000800 */
[----:B--2---:R-:W-:-:S04]  /*11a0*/  UIMAD.WIDE.U32 UR16, UR13, UR16, URZ ;  /* 0x000000100d1072a5 */ /* 0x004fc8000f8e00ff */
[----:B------:R-:W-:-:S04]  /*11b0*/  UIADD3 UR10, UPT, UPT, UR13, -UR17, URZ ;  /* 0x800000110d0a7290 */ /* 0x000fc8000fffe0ff */
[----:B------:R-:W-:-:S04]  /*11c0*/  USHF.R.U32.HI UR10, URZ, UR30, UR10 ;  /* 0x0000001eff0a7299 */ /* 0x000fc8000801160a */
[----:B------:R-:W-:Y:S02]  /*11d0*/  UIADD3 UR10, UPT, UPT, UR17, UR10, URZ ;  /* 0x0000000a110a7290 */ /* 0x000fe4000fffe0ff */
[----:B-1----:R-:W-:Y:S02]  /*11e0*/  UISETP.GE.AND UP0, UPT, UR31, UR8, UPT ;  /* 0x000000081f00728c */ /* 0x002fe4000bf06270 */
[----:B------:R-:W-:-:S04]  /*11f0*/  USHF.R.U32.HI UR21, URZ, UR23, UR10 ;  /* 0x00000017ff157299 */ /* 0x000fc8000801160a */
[----:B------:R-:W-:-:S04]  /*1200*/  UIADD3 UR20, UPT, UPT, -UR21, URZ, URZ ;  /* 0x000000ff15147290 */ /* 0x000fc8000fffe1ff */
[----:B------:R-:W-:Y:S01]  /*1210*/  UIMAD UR20, UR20, UR9, UR13 ;  /* 0x00000009141472a4 */ /* 0x000fe2000f8e020d */
[----:B------:R-:W-:Y:S11]  /*1220*/  BRA.U UP0, `(.L_x_13) ;  /* 0x0000000900a47547 */ /* 0x000ff6000b800000 */
[----:B------:R-:W-:Y:S01]  /*1230*/  UMOV UR8, 0x400 ;  /* 0x0000040000087882 */ /* 0x000fe20000000000 */
[----:B------:R-:W-:Y:S01]  /*1240*/  MOV R3, 0x80000000 ;  /* 0x8000000000037802 */ /* 0x000fe20000000f00 */
[----:B------:R-:W-:Y:S02]  /*1250*/  ULEA UR35, UR35, UR8, 0x18 ;  /* 0x0000000823237291 */ /* 0x000fe4000f8ec0ff */
[----:B------:R-:W1:Y:S01]  /*1260*/  LDCU UR8, c[0x0][0x614] ;  /* 0x0000c280ff0877ac */ /* 0x000e620008000800 */
[----:B------:R-:W2:Y:S06]  /*1270*/  LDCU UR10, c[0x0][0x38c] ;  /* 0x00007180ff0a77ac */ /* 0x000eac0008000800 */
[----:B------:R-:W3:Y:S01]  /*1280*/  SYNCS.PHASECHK.TRANS64.TRYWAIT P0, [UR35+0x1a0], R3 ;  /* 0x0001a003ff0075a7 */ /* 0x000ee20008001123 */
[----:B------:R-:W4:Y:S01]  /*1290*/  LDCU UR24, c[0x0][0x380] ;  /* 0x00007000ff1877ac */ /* 0x000f220008000800 */
[----:B------:R-:W-:Y:S01]  /*12a0*/  UMOV UR26, 0x0 ;  /* 0x00000000001a7882 */ /* 0x000fe20000000000 */
[----:B------:R-:W-:Y:S01]  /*12b0*/  UMOV UR27, 0x1 ;  /* 0x00000001001b7882 */ /* 0x000fe20000000000 */
[----:B------:R-:W5:Y:S01]  /*12c0*/  LDCU.64 UR12, c[0x0][0x348] ;  /* 0x00006900ff0c77ac */ /* 0x000f620008000a00 */
[----:B-1----:R-:W-:-:S02]  /*12d0*/  UIADD3 UR9, UPT, UPT, -UR11, UR8, URZ ;  /* 0x000000080b097290 */ /* 0x002fc4000fffe1ff */
[----:B------:R-:W-:Y:S02]  /*12e0*/  USHF.L.U32 UR38, UR33, 0x6, URZ ;  /* 0x0000000621267899 */ /* 0x000fe400080006ff */
[----:B--2---:R-:W-:Y:S02]  /*12f0*/  UIADD3 UR18, UPT, UPT, -UR10, URZ, URZ ;  /* 0x000000ff0a127290 */ /* 0x004fe4000fffe1ff */
[----:B------:R-:W-:Y:S02]  /*1300*/  UIADD3 UR17, UPT, UPT, UR10, -0x1, URZ ;  /* 0xffffffff0a117890 */ /* 0x000fe4000fffe0ff */
[----:B----4-:R-:W-:Y:S02]  /*1310*/  UIADD3 UR24, UPT, UPT, UR10, -UR24, URZ ;  /* 0x800000180a187290 */ /* 0x010fe4000fffe0ff */
[----:B------:R-:W-:Y:S02]  /*1320*/  USHF.R.S32.HI UR18, URZ, 0x1f, UR18 ;  /* 0x0000001fff127899 */ /* 0x000fe40008011412 */
[----:B------:R-:W-:-:S02]  /*1330*/  ULEA UR24, UR9, UR24, 0x8 ;  /* 0x0000001809187291 */ /* 0x000fc4000f8e40ff */
[----:B------:R-:W-:Y:S02]  /*1340*/  UISETP.GT.AND UP0, UPT, UR10, URZ, UPT ;  /* 0x000000ff0a00728c */ /* 0x000fe4000bf04270 */
[----:B------:R-:W-:Y:S02]  /*1350*/  UIADD3 UR9, UPT, UPT, -UR24, URZ, URZ ;  /* 0x000000ff18097290 */ /* 0x000fe4000fffe1ff */
[----:B------:R-:W-:Y:S02]  /*1360*/  UIADD3 UR19, UPT, UPT, UR24, -0x1, URZ ;  /* 0xffffffff18137890 */ /* 0x000fe4000fffe0ff */
[----:B------:R-:W-:Y:S02]  /*1370*/  USHF.R.S32.HI UR9, URZ, 0x1f, UR9 ;  /* 0x0000001fff097899 */ /* 0x000fe40008011409 */
[----:B------:R-:W-:Y:S02]  /*1380*/  ULEA.HI UR18, UR18, -UR10, URZ, 0x7 ;  /* 0x8000000a12127291 */ /* 0x000fe4000f8f38ff */
[----:B------:R-:W-:-:S02]  /*1390*/  USHF.R.S32.HI UR16, URZ, 0x1f, UR17 ;  /* 0x0000001fff107899 */ /* 0x000fc40008011411 */
[----:B------:R-:W-:Y:S02]  /*13a0*/  USHF.R.S32.HI UR10, URZ, 0x1f, UR19 ;  /* 0x0000001fff0a7899 */ /* 0x000fe40008011413 */
[----:B------:R-:W-:Y:S02]  /*13b0*/  ULEA.HI UR9, UR9, -UR24, URZ, 0x7 ;  /* 0x8000001809097291 */ /* 0x000fe4000f8f38ff */
[----:B------:R-:W-:Y:S02]  /*13c0*/  UISETP.GT.AND UP1, UPT, UR24, URZ, UPT ;  /* 0x000000ff1800728c */ /* 0x000fe4000bf24270 */
[----:B------:R-:W-:Y:S02]  /*13d0*/  ULEA.HI UR16, UR16, UR17, URZ, 0x7 ;  /* 0x0000001110107291 */ /* 0x000fe4000f8f38ff */
[----:B------:R-:W-:Y:S02]  /*13e0*/  USHF.R.S32.HI UR18, URZ, 0x7, UR18 ;  /* 0x00000007ff127899 */ /* 0x000fe40008011412 */
[----:B------:R-:W-:-:S02]  /*13f0*/  ULEA.HI UR10, UR10, UR19, URZ, 0x7 ;  /* 0x000000130a0a7291 */ /* 0x000fc4000f8f38ff */
[----:B------:R-:W-:Y:S02]  /*1400*/  USHF.R.S32.HI UR9, URZ, 0x7, UR9 ;  /* 0x00000007ff097899 */ /* 0x000fe40008011409 */
[----:B------:R-:W-:Y:S02]  /*1410*/  @UP0 UIMAD.WIDE UR28, UR16, 0x2000000, UR26 ;  /* 0x02000000101c08a5 */ /* 0x000fe4000f8e021a */
[----:B------:R-:W-:Y:S02]  /*1420*/  ULEA.HI.SX32 UR10, UR10, 0x1, 0x19 ;  /* 0x000000010a0a7891 */ /* 0x000fe4000f8fcaff */
[----:B------:R-:W-:Y:S02]  /*1430*/  UIADD3 UR9, UPT, UPT, -UR9, URZ, URZ ;  /* 0x000000ff09097290 */ /* 0x000fe4000fffe1ff */
[----:B------:R-:W-:Y:S02]  /*1440*/  UIADD3 UR18, UPT, UPT, -UR18, URZ, URZ ;  /* 0x000000ff12127290 */ /* 0x000fe4000fffe1ff */
[----:B------:R-:W-:-:S02]  /*1450*/  UIADD3 UR25, UPT, UPT, UR35, 0x20, URZ ;  /* 0x0000002023197890 */ /* 0x000fc4000fffe0ff */
[----:B------:R-:W-:Y:S01]  /*1460*/  UIADD3 UR24, UPT, UPT, UR35, 0x8c00, URZ ;  /* 0x00008c0023187890 */ /* 0x000fe2000fffe0ff */
[----:B------:R-:W-:Y:S02]  /*1470*/  @!UP1 UMOV UR10, UR9 ;  /* 0x00000009000a9c82 */ /* 0x000fe40008000000 */
[----:B------:R-:W-:Y:S01]  /*1480*/  @UP0 UMOV UR18, UR29 ;  /* 0x0000001d00120c82 */ /* 0x000fe20008000000 */
[----:B------:R-:W-:Y:S02]  /*1490*/  ULOP3.LUT UR25, UR25, 0xfefffc20, URZ, 0xc0, !UPT ;  /* 0xfefffc2019197892 */ /* 0x000fe4000f8ec0ff */
[----:B------:R-:W-:Y:S02]  /*14a0*/  UISETP.LT.AND UP0, UPT, UR10, UR18, UPT ;  /* 0x000000120a00728c */ /* 0x000fe4000bf01270 */
[----:B------:R-:W-:Y:S02]  /*14b0*/  UISETP.NE.AND UP2, UPT, UR33, URZ, UPT ;  /* 0x000000ff2100728c */ /* 0x000fe4000bf45270 */
[----:B------:R-:W-:-:S02]  /*14c0*/  USEL UR37, UR10, UR18, UP0 ;  /* 0x000000120a257287 */ /* 0x000fc40008000000 */
[----:B-----5:R-:W-:Y:S02]  /*14d0*/  UIADD3 UR12, UP0, UPT, UR12, 0x100, URZ ;  /* 0x000001000c0c7890 */ /* 0x020fe4000ff1e0ff */
[----:B------:R-:W-:Y:S02]  /*14e0*/  USHF.L.U32 UR36, UR37, 0x7, URZ ;  /* 0x0000000725247899 */ /* 0x000fe400080006ff */
[----:B------:R-:W-:Y:S02]  /*14f0*/  UIADD3.X UR13, UPT, UPT, URZ, UR13, URZ, UP0, !UPT ;  /* 0x0000000dff0d7290 */ /* 0x000fe400087fe4ff */
[----:B------:R-:W-:Y:S01]  /*1500*/  UIADD3 UR19, UPT, UPT, UR36, -0x80, URZ ;  /* 0xffffff8024137890 */ /* 0x000fe2000fffe0ff */
[----:B------:R-:W-:Y:S01]  /*1510*/  UMOV UR26, URZ ;  /* 0x000000ff001a7c82 */ /* 0x000fe20008000000 */
[----:B------:R-:W-:Y:S02]  /*1520*/  UMOV UR28, UR20 ;  /* 0x00000014001c7c82 */ /* 0x000fe40008000000 */
[----:B------:R-:W-:Y:S01]  /*1530*/  UIADD3 UR27, UPT, UPT, UR38, UR19, URZ ;  /* 0x00000013261b7290 */ /* 0x000fe2000fffe0ff */
[----:B------:R-:W-:Y:S01]  /*1540*/  UMOV UR29, UR21 ;  /* 0x00000015001d7c82 */ /* 0x000fe20008000000 */
[----:B---3--:R-:W-:Y:S10]  /*1550*/  @!P0 BRA `(.L_x_14) ;  /* 0x000000dc00188947 */ /* 0x008ff40003800000 */
.L_x_100:
[----:B------:R-:W-:Y:S05]  /*1560*/  BRA.U UP2, `(.L_x_15) ;  /* 0x00000001020c7547 */ /* 0x000fea000b800000 */
[----:B------:R-:W-:-:S13]  /*1570*/  ELECT P0, URZ, PT ;  /* 0x0000000000ff782f */ /* 0x000fda0003800000 */
[----:B-1----:R-:W-:-:S04]  /*1580*/  @P0 MOV R2, 0x2000 ;  /* 0x0000200000020802 */ /* 0x002fc80000000f00 */
[----:B------:R2:W-:Y:S03]  /*1590*/  @P0 SYNCS.ARRIVE.TRANS64 RZ, [UR35+0x20], R2 ;  /* 0x00002002ffff09a7 */ /* 0x0005e60008000023 */
.L_x_15:
[----:B------:R3:W-:Y:S01]  /*15a0*/  UTMALDG.4D.2CTA [UR24], [UR12], desc[URZ] ;  /* 0x0000ff180c0075b4 */ /* 0x0007e20008219000 */
[----:B------:R-:W4:Y:S01]  /*15b0*/  SYNCS.PHASECHK.TRANS64.TRYWAIT P0, [UR35+0x10], R3 ;  /* 0x00001003ff0075a7 */ /* 0x000f220008001123 */
[----:B------:R-:W5:Y:S01]  /*15c0*/  LDCU.64 UR16, c[0x0][0x348] ;  /* 0x00006900ff1077ac */ /* 0x000f620008000a00 */
[----:B------:R-:W-:Y:S02]  /*15d0*/  ULOP3.LUT UR11, URZ, UR11, URZ, 0x33, !UPT ;  /* 0x0000000bff0b7292 */ /* 0x000fe4000f8e33ff */
[----:B------:R-:W-:Y:S02]  /*15e0*/  ULOP3.LUT UR9, UR35, 0xfefffc00, URZ, 0xc0, !UPT ;  /* 0xfefffc0023097892 */ /* 0x000fe4000f8ec0ff */
[----:B------:R-:W-:Y:S02]  /*15f0*/  UIADD3 UR11, UPT, UPT, UR11, UR8, URZ ;  /* 0x000000080b0b7290 */ /* 0x000fe4000fffe0ff */
[----:B------:R-:W-:Y:S02]  /*1600*/  UIADD3 UR8, UPT, UPT, UR35, 0x4c00, URZ ;  /* 0x00004c0023087890 */ /* 0x000fe4000fffe0ff */
[----:B------:R-:W-:Y:S01]  /*1610*/  ULEA UR11, UR11, UR33, 0x2 ;  /* 0x000000210b0b7291 */ /* 0x000fe2000f8e10ff */
[----:B------:R-:W-:-:S03]  /*1620*/  UMOV UR10, URZ ;  /* 0x000000ff000a7c82 */ /* 0x000fc60008000000 */
[----:B------:R-:W-:Y:S02]  /*1630*/  USHF.L.U32 UR11, UR11, 0x7, URZ ;  /* 0x000000070b0b7899 */ /* 0x000fe400080006ff */
[----:B-----5:R-:W-:-:S04]  /*1640*/  UIADD3 UR16, UP0, UPT, UR16, 0x80, URZ ;  /* 0x0000008010107890 */ /* 0x020fc8000ff1e0ff */
[----:B------:R-:W-:Y:S01]  /*1650*/  UIADD3.X UR17, UPT, UPT, URZ, UR17, URZ, UP0, !UPT ;  /* 0x00000011ff117290 */ /* 0x000fe200087fe4ff */
[----:B---3--:R-:W-:Y:S01]  /*1660*/  UMOV UR12, UR20 ;  /* 0x00000014000c7c82 */ /* 0x008fe20008000000 */
[----:B------:R-:W-:Y:S01]  /*1670*/  UMOV UR13, UR21 ;  /* 0x00000015000d7c82 */ /* 0x000fe20008000000 */
[----:B----4-:R-:W-:Y:S06]  /*1680*/  @!P0 BRA `(.L_x_16) ;  /* 0x000000d800ec8947 */ /* 0x010fec0003800000 */
.L_x_102:
[----:B------:R-:W-:Y:S05]  /*1690*/  BRA.U UP2, `(.L_x_17) ;  /* 0x00000001020c7547 */ /* 0x000fea000b800000 */
[----:B------:R-:W-:-:S13]  /*16a0*/  ELECT P0, URZ, PT ;  /* 0x0000000000ff782f */ /* 0x000fda0003800000 */
[----:B-12---:R-:W-:-:S04]  /*16b0*/  @P0 MOV R2, 0x4000 ;  /* 0x0000400000020802 */ /* 0x006fc80000000f00 */
[----:B------:R3:W-:Y:S03]  /*16c0*/  @P0 SYNCS.ARRIVE.TRANS64 RZ, [UR35], R2 ;  /* 0x00000002ffff09a7 */ /* 0x0007e60008000023 */
.L_x_17:
[----:B------:R4:W-:Y:S01]  /*16d0*/  UTMALDG.4D.2CTA [UR8], [UR16], desc[URZ] ;  /* 0x0000ff08100075b4 */ /* 0x0009e20008219000 */
[----:B------:R-:W5:Y:S01]  /*16e0*/  SYNCS.PHASECHK.TRANS64.TRYWAIT P0, [UR35+0x18], R3 ;  /* 0x00001803ff0075a7 */ /* 0x000f620008001123 */
[----:B------:R-:W1:Y:S01]  /*16f0*/  LDCU.64 UR26, c[0x0][0x348] ;  /* 0x00006900ff1a77ac */ /* 0x000e620008000a00 */
[----:B------:R-:W-:Y:S02]  /*1700*/  UIADD3 UR25, UPT, UPT, UR35, 0x8, URZ ;  /* 0x0000000823197890 */ /* 0x000fe4000fffe0ff */
[----:B------:R-:W-:Y:S02]  /*1710*/  UIADD3 UR24, UPT, UPT, UR35, 0x6c00, URZ ;  /* 0x00006c0023187890 */ /* 0x000fe4000fffe0ff */
[----:B------:R-:W-:Y:S01]  /*1720*/  ULOP3.LUT UR25, UR25, 0xfefffc08, URZ, 0xc0, !UPT ;  /* 0xfefffc0819197892 */ /* 0x000fe2000f8ec0ff */
[----:B------:R-:W-:Y:S01]  /*1730*/  UMOV UR28, UR20 ;  /* 0x00000014001c7c82 */ /* 0x000fe20008000000 */
[----:B------:R-:W-:Y:S01]  /*1740*/  UMOV UR29, UR21 ;  /* 0x00000015001d7c82 */ /* 0x000fe20008000000 */
[----:B-1----:R-:W-:-:S03]  /*1750*/  UIADD3 UR40, UP0, UPT, UR26, 0x80, URZ ;  /* 0x000000801a287890 */ /* 0x002fc6000ff1e0ff */
[----:B------:R-:W-:Y:S01]  /*1760*/  UMOV UR26, URZ ;  /* 0x000000ff001a7c82 */ /* 0x000fe20008000000 */
[----:B------:R-:W-:Y:S02]  /*1770*/  UIADD3.X UR41, UPT, UPT, URZ, UR27, URZ, UP0, !UPT ;  /* 0x0000001bff297290 */ /* 0x000fe400087fe4ff */
[----:B------:R-:W-:Y:S01]  /*1780*/  UIADD3 UR27, UPT, UPT, UR11, 0x100, URZ ;  /* 0x000001000b1b7890 */ /* 0x000fe2000fffe0ff */
[----:B----45:R-:W-:Y:S11]  /*1790*/  @!P0 BRA `(.L_x_18) ;  /* 0x000000d800c88947 */ /* 0x030ff60003800000 */
.L_x_104:
[----:B------:R-:W-:Y:S05]  /*17a0*/  BRA.U UP2, `(.L_x_19) ;  /* 0x00000001020c7547 */ /* 0x000fea000b800000 */
[----:B------:R-:W-:-:S13]  /*17b0*/  ELECT P0, URZ, PT ;  /* 0x0000000000ff782f */ /* 0x000fda0003800000 */
[----:B-123--:R-:W-:-:S04]  /*17c0*/  @P0 MOV R2, 0x4000 ;  /* 0x0000400000020802 */ /* 0x00efc80000000f00 */
[----:B------:R4:W-:Y:S03]  /*17d0*/  @P0 SYNCS.ARRIVE.TRANS64 RZ, [UR35+0x8], R2 ;  /* 0x00000802ffff09a7 */ /* 0x0009e60008000023 */
.L_x_19:
[----:B------:R5:W-:Y:S01]  /*17e0*/  UTMALDG.4D.2CTA [UR24], [UR40], desc[URZ] ;  /* 0x0000ff18280075b4 */ /* 0x000be20008219000 */
[----:B------:R-:W1:Y:S01]  /*17f0*/  SYNCS.PHASECHK.TRANS64.TRYWAIT P0, [UR35+0x1a8], R3 ;  /* 0x0001a803ff0075a7 */ /* 0x000e620008001123 */
[----:B------:R-:W2:Y:S01]  /*1800*/  LDCU.64 UR8, c[0x0][0x348] ;  /* 0x00006900ff0877ac */ /* 0x000ea20008000a00 */
[----:B------:R-:W-:Y:S02]  /*1810*/  USHF.L.U32 UR10, UR33, 0x5, URZ ;  /* 0x00000005210a7899 */ /* 0x000fe400080006ff */
[----:B------:R-:W-:Y:S02]  /*1820*/  UIADD3 UR17, UPT, UPT, UR35, 0x28, URZ ;  /* 0x0000002823117890 */ /* 0x000fe4000fffe0ff */
[----:B------:R-:W-:Y:S02]  /*1830*/  UIADD3 UR16, UPT, UPT, UR35, 0x9c00, URZ ;  /* 0x00009c0023107890 */ /* 0x000fe4000fffe0ff */
[----:B------:R-:W-:Y:S01]  /*1840*/  ULOP3.LUT UR17, UR17, 0xfefffc28, URZ, 0xc0, !UPT ;  /* 0xfefffc2811117892 */ /* 0x000fe2000f8ec0ff */
[----:B------:R-:W-:Y:S01]  /*1850*/  UMOV UR18, UR10 ;  /* 0x0000000a00127c82 */ /* 0x000fe20008000000 */
[----:B--2---:R-:W-:-:S04]  /*1860*/  UIADD3 UR8, UP0, UPT, UR8, 0x180, URZ ;  /* 0x0000018008087890 */ /* 0x004fc8000ff1e0ff */
[----:B------:R-:W-:Y:S01]  /*1870*/  UIADD3.X UR9, UPT, UPT, URZ, UR9, URZ, UP0, !UPT ;  /* 0x00000009ff097290 */ /* 0x000fe200087fe4ff */
[----:B-1---5:R-:W-:Y:S11]  /*1880*/  @!P0 BRA `(.L_x_20) ;  /* 0x000000d800ac8947 */ /* 0x022ff60003800000 */
.L_x_106:
[----:B------:R-:W-:Y:S05]  /*1890*/  BRA.U UP2, `(.L_x_21) ;  /* 0x00000001020c7547 */ /* 0x000fea000b800000 */
[----:B------:R-:W-:-:S13]  /*18a0*/  ELECT P0, URZ, PT ;  /* 0x0000000000ff782f */ /* 0x000fda0003800000 */
[----:B-1-34-:R-:W-:-:S04]  /*18b0*/  @P0 MOV R2, 0x2000 ;  /* 0x0000200000020802 */ /* 0x01afc80000000f00 */
[----:B------:R2:W-:Y:S03]  /*18c0*/  @P0 SYNCS.ARRIVE.TRANS64 RZ, [UR35+0x28], R2 ;  /* 0x00002802ffff09a7 */ /* 0x0005e60008000023 */
.L_x_21:
[----:B------:R5:W-:Y:S01]  /*18d0*/  UTMALDG.4D.2CTA [UR16], [UR8], desc[URZ] ;  /* 0x0000ff10080075b4 */ /* 0x000be20008219000 */
[----:B------:R-:W-:Y:S01]  /*18e0*/  UISETP.GE.AND UP0, UPT, UR37, 0x2, UPT ;  /* 0x000000022500788c */ /* 0x000fe2000bf06270 */
[----:B------:R-:W-:Y:S01]  /*18f0*/  HFMA2 R3, -RZ, RZ, 0, 5.9604644775390625e-08 ;  /* 0x00000001ff037431 */ /* 0x000fe200000001ff */
[----:B-1----:R-:W-:Y:S01]  /*1900*/  MOV R5, RZ ;  /* 0x000000ff00057202 */ /* 0x002fe20000000f00 */
[----:B------:R-:W-:-:S06]  /*1910*/  UMOV UR24, 0x2 ;  /* 0x0000000200187882 */ /* 0x000fcc0000000000 */
[----:B-----5:R-:W-:Y:S05]  /*1920*/  BRA.U !UP0, `(.L_x_13) ;  /* 0x0000000108e47547 */ /* 0x020fea000b800000 */
[----:B------:R-:W1:Y:S01]  /*1930*/  LDCU.64 UR8, c[0x0][0x348] ;  /* 0x00006900ff0877ac */ /* 0x000e620008000a00 */
[----:B------:R-:W-:Y:S01]  /*1940*/  MOV R3, 0x1 ;  /* 0x0000000100037802 */ /* 0x000fe20000000f00 */
[----:B------:R-:W-:Y:S02]  /*1950*/  ULOP3.LUT UR38, UR36, UR38, URZ, 0xfc, !UPT ;  /* 0x0000002624267292 */ /* 0x000fe4000f8efcff */
[----:B------:R-:W-:Y:S01]  /*1960*/  UIADD3 UR37, UPT, UPT, -UR37, URZ, URZ ;  /* 0x000000ff25257290 */ /* 0x000fe2000fffe1ff */
[----:B------:R-:W-:Y:S01]  /*1970*/  UMOV UR24, 0x2 ;  /* 0x0000000200187882 */ /* 0x000fe20000000000 */
[----:B------:R-:W-:Y:S01]  /*1980*/  UMOV UR18, URZ ;  /* 0x000000ff00127c82 */ /* 0x000fe20008000000 */
[----:B-1----:R-:W-:Y:S02]  /*1990*/  UIADD3 UR26, UP0, UPT, UR8, 0x180, URZ ;  /* 0x00000180081a7890 */ /* 0x002fe4000ff1e0ff */
[----:B------:R-:W-:Y:S02]  /*19a0*/  UIADD3 UR28, UP1, UPT, UR8, 0x100, URZ ;  /* 0x00000100081c7890 */ /* 0x000fe4000ff3e0ff */
[----:B------:R-:W-:-:S02]  /*19b0*/  UIADD3.X UR27, UPT, UPT, URZ, UR9, URZ, UP0, !UPT ;  /* 0x00000009ff1b7290 */ /* 0x000fc400087fe4ff */
[----:B------:R-:W-:Y:S02]  /*19c0*/  UIADD3.X UR29, UPT, UPT, URZ, UR9, URZ, UP1, !UPT ;  /* 0x00000009ff1d7290 */ /* 0x000fe40008ffe4ff */
[----:B------:R-:W-:-:S11]  /*19d0*/  UISETP.NE.AND UP0, UPT, UR33, URZ, UPT ;  /* 0x000000ff2100728c */ /* 0x000fd6000bf05270 */
.L_x_26:
[----:B------:R-:W-:Y:S01]  /*19e0*/  ULEA UR8, UR24, UR35, 0x3 ;  /* 0x0000002318087291 */ /* 0x000fe2000f8e18ff */
[----:B------:R-:W-:Y:S01]  /*19f0*/  IMAD.U32 R6, R3, -0x80000000, RZ ;  /* 0x8000000003067824 */ /* 0x000fe200078e00ff */
[----:B------:R-:W-:Y:S02]  /*1a00*/  UIADD3 UR9, UPT, UPT, UR24, 0x1, URZ ;  /* 0x0000000118097890 */ /* 0x000fe4000fffe0ff */
[----:B------:R-:W-:Y:S02]  /*1a10*/  ULEA UR16, UR24, UR35, 0xc ;  /* 0x0000002318107291 */ /* 0x000fe4000f8e60ff */
[----:B------:R-:W-:Y:S02]  /*1a20*/  UISETP.NE.AND UP1, UPT, UR9, 0x30, UPT ;  /* 0x000000300900788c */ /* 0x000fe4000bf25270 */
[----:B------:R-:W-:Y:S01]  /*1a30*/  UIADD3 UR17, UPT, UPT, UR8, 0x20, URZ ;  /* 0x0000002008117890 */ /* 0x000fe2000fffe0ff */
[----:B------:R-:W1:Y:S01]  /*1a40*/  SYNCS.PHASECHK.TRANS64.TRYWAIT P0, [UR8+0x1a0], R6 ;  /* 0x0001a006ff0075a7 */ /* 0x000e620008001108 */
[----:B------:R-:W-:-:S02]  /*1a50*/  USEL UR11, URZ, 0x1, UP1 ;  /* 0x00000001ff0b7887 */ /* 0x000fc40008800000 */
[----:B------:R-:W-:Y:S02]  /*1a60*/  USEL UR24, UR9, URZ, UP1 ;  /* 0x000000ff09187287 */ /* 0x000fe40008800000 */
[----:B------:R-:W-:Y:S02]  /*1a70*/  UIADD3 UR19, UPT, UPT, UR38, -0x100, URZ ;  /* 0xffffff0026137890 */ /* 0x000fe4000fffe0ff */
[----:B------:R-:W-:Y:S01]  /*1a80*/  LOP3.LUT R3, R3, UR11, RZ, 0x3c, !PT ;  /* 0x0000000b03037c12 */ /* 0x000fe2000f8e3cff */
[----:B------:R-:W-:Y:S02]  /*1a90*/  UIADD3 UR16, UPT, UPT, UR16, 0x8c00, URZ ;  /* 0x00008c0010107890 */ /* 0x000fe4000fffe0ff */
[----:B------:R-:W-:Y:S01]  /*1aa0*/  ULOP3.LUT UR17, UR17, 0xfefffff8, URZ, 0xc0, !UPT ;  /* 0xfefffff811117892 */ /* 0x000fe2000f8ec0ff */
[----:B------:R-:W-:Y:S01]  /*1ab0*/  SHF.L.U32 R4, R3, 0x1f, RZ ;  /* 0x0000001f03047819 */ /* 0x000fe200000006ff */
[----:B------:R-:W-:Y:S01]  /*1ac0*/  ULEA UR9, UR24, UR35, 0x3 ;  /* 0x0000002318097291 */ /* 0x000fe2000f8e18ff */
[----:B-1---5:R-:W-:Y:S11]  /*1ad0*/  @!P0 BRA `(.L_x_22) ;  /* 0x000000d800388947 */ /* 0x022ff60003800000 */
.L_x_108:
[----:B------:R-:W-:Y:S05]  /*1ae0*/  BRA.U UP2, `(.L_x_23) ;  /* 0x00000001020c7547 */ /* 0x000fea000b800000 */
[----:B------:R-:W-:-:S13]  /*1af0*/  ELECT P0, URZ, PT ;  /* 0x0000000000ff782f */ /* 0x000fda0003800000 */
[----:B-1234-:R-:W-:-:S04]  /*1b00*/  @P0 MOV R2, 0x2000 ;  /* 0x0000200000020802 */ /* 0x01efc80000000f00 */
[----:B------:R5:W-:Y:S03]  /*1b10*/  @P0 SYNCS.ARRIVE.TRANS64 RZ, [UR8+0x20], R2 ;  /* 0x00002002ffff09a7 */ /* 0x000be60008000008 */
.L_x_23:
[----:B------:R1:W-:Y:S01]  /*1b20*/  UTMALDG.4D.2CTA [UR16], [UR28], desc[URZ] ;  /* 0x0000ff101c0075b4 */ /* 0x0003e20008219000 */
[----:B------:R-:W2:Y:S01]  /*1b30*/  SYNCS.PHASECHK.TRANS64.TRYWAIT P0, [UR9+0x1a0], R4 ;  /* 0x0001a004ff0075a7 */ /* 0x000ea20008001109 */
[----:B------:R-:W-:Y:S01]  /*1b40*/  UPLOP3.LUT UP2, UPT, UPT, UPT, UP0, 0x80, 0x8 ;  /* 0x000000000008789c */ /* 0x000fe20003f4f000 */
[----:B-12---:R-:W-:Y:S10]  /*1b50*/  @!P0 BRA `(.L_x_24) ;  /* 0x000000d800348947 */ /* 0x006ff40003800000 */
.L_x_110:
[----:B------:R-:W-:Y:S05]  /*1b60*/  BRA.U UP2, `(.L_x_25) ;  /* 0x00000001020c7547 */ /* 0x000fea000b800000 */
[----:B------:R-:W-:-:S13]  /*1b70*/  ELECT P0, URZ, PT ;  /* 0x0000000000ff782f */ /* 0x000fda0003800000 */
[----:B-1-345:R-:W-:-:S04]  /*1b80*/  @P0 MOV R2, 0x2000 ;  /* 0x0000200000020802 */ /* 0x03afc80000000f00 */
[----:B------:R2:W-:Y:S03]  /*1b90*/  @P0 SYNCS.ARRIVE.TRANS64 RZ, [UR9+0x20], R2 ;  /* 0x00002002ffff09a7 */ /* 0x0005e60008000009 */
.L_x_25:
[----:B------:R-:W-:Y:S02]  /*1ba0*/  UIADD3 UR9, UPT, UPT, UR9, 0x20, URZ ;  /* 0x0000002009097890 */ /* 0x000fe4000fffe0ff */
[----:B------:R-:W-:Y:S02]  /*1bb0*/  ULEA UR8, UR24, UR35, 0xc ;  /* 0x0000002318087291 */ /* 0x000fe4000f8e60ff */
[----:B------:R-:W-:Y:S02]  /*1bc0*/  UIADD3 UR11, UPT, UPT, UR36, -0x100, URZ ;  /* 0xffffff00240b7890 */ /* 0x000fe4000fffe0ff */
[----:B------:R-:W-:Y:S02]  /*1bd0*/  ULOP3.LUT UR9, UR9, 0xfefffff8, URZ, 0xc0, !UPT ;  /* 0xfefffff809097892 */ /* 0x000fe4000f8ec0ff */
[----:B------:R-:W-:Y:S01]  /*1be0*/  UIADD3 UR8, UPT, UPT, UR8, 0x8c00, URZ ;  /* 0x00008c0008087890 */ /* 0x000fe2000fffe0ff */
[----:B------:R-:W-:Y:S01]  /*1bf0*/  UMOV UR12, UR20 ;  /* 0x00000014000c7c82 */ /* 0x000fe20008000000 */
[----:B------:R-:W-:Y:S01]  /*1c00*/  UMOV UR13, UR21 ;  /* 0x00000015000d7c82 */ /* 0x000fe20008000000 */
[----:B------:R-:W-:-:S02]  /*1c10*/  UIADD3 UR24, UPT, UPT, UR24, 0x1, URZ ;  /* 0x0000000118187890 */ /* 0x000fc4000fffe0ff */
[----:B------:R-:W-:Y:S02]  /*1c20*/  UIADD3 UR37, UPT, UPT, UR37, 0x1, URZ ;  /* 0x0000000125257890 */ /* 0x000fe4000fffe0ff */
[----:B------:R-:W-:Y:S02]  /*1c30*/  UISETP.NE.AND UP1, UPT, UR24, 0x30, UPT ;  /* 0x000000301800788c */ /* 0x000fe4000bf25270 */
[----:B------:R1:W-:Y:S01]  /*1c40*/  UTMALDG.4D.2CTA [UR8], [UR26], desc[URZ] ;  /* 0x0000ff081a0075b4 */ /* 0x0003e20008219000 */
[----:B------:R-:W-:Y:S02]  /*1c50*/  UIADD3 UR38, UPT, UPT, UR38, -0x80, URZ ;  /* 0xffffff8026267890 */ /* 0x000fe4000fffe0ff */
[----:B------:R-:W-:Y:S02]  /*1c60*/  USEL UR24, UR24, URZ, UP1 ;  /* 0x000000ff18187287 */ /* 0x000fe40008800000 */
[----:B------:R-:W-:Y:S02]  /*1c70*/  USEL UR16, URZ, 0x1, UP1 ;  /* 0x00000001ff107887 */ /* 0x000fe40008800000 */
[----:B------:R-:W-:-:S02]  /*1c80*/  UISETP.NE.AND UP1, UPT, UR37, -0x1, UPT ;  /* 0xffffffff2500788c */ /* 0x000fc4000bf25270 */
[----:B------:R-:W-:Y:S02]  /*1c90*/  UIADD3 UR36, UPT, UPT, UR36, -0x80, URZ ;  /* 0xffffff8024247890 */ /* 0x000fe4000fffe0ff */
[----:B------:R-:W-:-:S05]  /*1ca0*/  LOP3.LUT R3, R3, UR16, RZ, 0x3c, !PT ;  /* 0x0000001003037c12 */ /* 0x000fca000f8e3cff */
[----:B-1----:R-:W-:Y:S05]  /*1cb0*/  BRA.U UP1, `(.L_x_26) ;  /* 0xfffffffd01487547 */ /* 0x002fea000b83ffff */
.L_x_13:
[----:B------:R-:W-:Y:S02]  /*1cc0*/  UISETP.NE.AND UP0, UPT, UR24, 0x2f, UPT ;  /* 0x0000002f1800788c */ /* 0x000fe4000bf05270 */
[----:B------:R-:W-:-:S04]  /*1cd0*/  UIADD3 UR40, UPT, UPT, UR24, 0x2, URZ ;  /* 0x0000000218287890 */ /* 0x000fc8000fffe0ff */
[----:B------:R-:W-:-:S04]  /*1ce0*/  USEL UR40, UR40, 0x1, UP0 ;  /* 0x0000000128287887 */ /* 0x000fc80008000000 */
[----:B------:R-:W-:Y:S02]  /*1cf0*/  UISETP.NE.AND UP1, UPT, UR40, 0x30, UPT ;  /* 0x000000302800788c */ /* 0x000fe4000bf25270 */
[----:B------:R-:W-:-:S04]  /*1d00*/  UIADD3 UR40, UPT, UPT, UR40, 0x1, URZ ;  /* 0x0000000128287890 */ /* 0x000fc8000fffe0ff */
[----:B------:R-:W-:Y:S02]  /*1d10*/  USEL UR40, UR40, 0x1, UP1 ;  /* 0x0000000128287887 */ /* 0x000fe40008800000 */
[----:B------:R-:W-:Y:S02]  /*1d20*/  UISETP.EQ.XOR UP1, UPT, UR24, 0x2f, !UP1 ;  /* 0x0000002f1800788c */ /* 0x000fe4000cf22a70 */
[----:B------:R-:W-:Y:S02]  /*1d30*/  UISETP.NE.AND UP0, UPT, UR40, 0x30, UPT ;  /* 0x000000302800788c */ /* 0x000fe4000bf05270 */
[----:B------:R-:W-:Y:S02]  /*1d40*/  UIADD3 UR39, UPT, UPT, UR40, 0x1, URZ ;  /* 0x0000000128277890 */ /* 0x000fe4000fffe0ff */
[----:B------:R-:W-:Y:S02]  /*1d50*/  UISETP.EQ.XOR UP1, UPT, UR40, 0x30, UP1 ;  /* 0x000000302800788c */ /* 0x000fe40008f22a70 */
[----:B------:R-:W-:-:S04]  /*1d60*/  USEL UR39, UR39, 0x1, UP0 ;  /* 0x0000000127277887 */ /* 0x000fc80008000000 */
        /* <DEDUP_REMOVED lines=19> */
[----:B------:R-:W-:Y:S01]  /*1ea0*/  USEL UR29, UR29, 0x1, UP0 ;  /* 0x000000011d1d7887 */ /* 0x000fe20008000000 */
[----:B------:R-:W1:Y:S03]  /*1eb0*/  S2UR UR35, SR_CgaCtaId ;  /* 0x00000000002379c3 */ /* 0x000e660000008800 */
[----:B------:R-:W-:-:S02]  /*1ec0*/  UISETP.NE.AND UP0, UPT, UR29, 0x30, UPT ;  /* 0x000000301d00788c */ /* 0x000fc4000bf05270 */
        /* <DEDUP_REMOVED lines=151> */
[----:B------:R-:W-:-:S03]  /*2840*/  UMOV UR8, 0x400 ;  /* 0x0000040000087882 */ /* 0x000fc60000000000 */
[----:B------:R-:W-:Y:S02]  /*2850*/  UISETP.EQ.XOR UP1, UPT, UR9, 0x30, UP1 ;  /* 0x000000300900788c */ /* 0x000fe40008f22a70 */
[----:B------:R-:W-:Y:S02]  /*2860*/  UISETP.NE.AND UP0, UPT, UR9, 0x30, UPT ;  /* 0x000000300900788c */ /* 0x000fe4000bf05270 */
[----:B------:R-:W-:Y:S02]  /*2870*/  USEL UR10, URZ, 0x1, !UP1 ;  /* 0x00000001ff0a7887 */ /* 0x000fe4000c800000 */
[----:B-1----:R-:W-:Y:S02]  /*2880*/  ULEA UR8, UR35, UR8, 0x18 ;  /* 0x0000000823087291 */ /* 0x002fe4000f8ec0ff */
[----:B------:R-:W-:Y:S02]  /*2890*/  USEL UR9, UR9, URZ, UP0 ;  /* 0x000000ff09097287 */ /* 0x000fe40008000000 */
[----:B------:R-:W-:Y:S01]  /*28a0*/  LOP3.LUT R3, R3, UR10, RZ, 0x3c, !PT ;  /* 0x0000000a03037c12 */ /* 0x000fe2000f8e3cff */
[----:B------:R-:W-:-:S02]  /*28b0*/  UISETP.NE.AND UP0, UPT, UR33, URZ, UPT ;  /* 0x000000ff2100728c */ /* 0x000fc4000bf05270 */
[----:B------:R-:W-:Y:S01]  /*28c0*/  ULEA UR9, UR9, UR8, 0x3 ;  /* 0x0000000809097291 */ /* 0x000fe2000f8e18ff */
[----:B------:R-:W-:-:S08]  /*28d0*/  SHF.L.U32 R6, R3, 0x1f, RZ ;  /* 0x0000001f03067819 */ /* 0x000fd000000006ff */
[----:B------:R-:W1:Y:S02]  /*28e0*/  SYNCS.PHASECHK.TRANS64.TRYWAIT P0, [UR9+0x1a0], R6 ;  /* 0x0001a006ff0075a7 */ /* 0x000e640008001109 */
[----:B-1----:R-:W-:Y:S05]  /*28f0*/  @!P0 BRA `(.L_x_27) ;  /* 0x000000c800ec8947 */ /* 0x002fea0003800000 */
.L_x_112:
[----:B------:R-:W-:Y:S04]  /*2900*/  BSSY.RECONVERGENT B0, `(.L_x_11) ;  /* 0x0000010000007945 */ /* 0x000fe80003800200 */
[----:B------:R-:W-:Y:S05]  /*2910*/  BRA.U UP0, `(.L_x_28) ;  /* 0x00000001002c7547 */ /* 0x000fea000b800000 */
[----:B------:R-:W-:Y:S02]  /*2920*/  ELECT P0, URZ, PT ;  /* 0x0000000000ff782f */ /* 0x000fe40003800000 */
[----:B------:R-:W-:-:S11]  /*2930*/  SHF.L.U32 R4, R5, 0x1f, RZ ;  /* 0x0000001f05047819 */ /* 0x000fd600000006ff */
[----:B-12345:R-:W-:-:S04]  /*2940*/  @P0 IMAD.MOV.U32 R2, RZ, RZ, 0x2000 ;  /* 0x00002000ff020424 */ /* 0x03efc800078e00ff */
[----:B------:R1:W-:Y:S01]  /*2950*/  @P0 SYNCS.ARRIVE.TRANS64 RZ, [UR9+0x20], R2 ;  /* 0x00002002ffff09a7 */ /* 0x0003e20008000009 */
[----:B------:R-:W2:Y:S02]  /*2960*/  SYNCS.PHASECHK.TRANS64.TRYWAIT P0, [UR8+0x18], R4 ;  /* 0x00001804ff0075a7 */ /* 0x000ea40008001108 */
[----:B-12---:R-:W-:Y:S05]  /*2970*/  @!P0 BRA `(.L_x_29) ;  /* 0x000000c800e88947 */ /* 0x006fea0003800000 */
.L_x_114:
[----:B------:R-:W-:-:S13]  /*2980*/  ELECT P0, URZ, PT ;  /* 0x0000000000ff782f */ /* 0x000fda0003800000 */
[----:B------:R-:W-:Y:S05]  /*2990*/  @!P0 BRA `(.L_x_30) ;  /* 0x0000000000188947 */ /* 0x000fea0003800000 */
[----:B-1----:R-:W-:-:S04]  /*29a0*/  HFMA2 R2, -RZ, RZ, 0, 2 ;  /* 0x00004000ff027431 */ /* 0x002fc800000001ff */
[----:B------:R2:W-:Y:S01]  /*29b0*/  SYNCS.ARRIVE.TRANS64 RZ, [UR8+0x8], R2 ;  /* 0x00000802ffff79a7 */ /* 0x0005e20008000008 */
[----:B------:R-:W-:Y:S05]  /*29c0*/  BRA `(.L_x_30) ;  /* 0x00000000000c7947 */ /* 0x000fea0003800000 */
.L_x_28:
[----:B------:R-:W-:-:S04]  /*29d0*/  SHF.L.U32 R4, R5, 0x1f, RZ ;  /* 0x0000001f05047819 */ /* 0x000fc800000006ff */
[----:B------:R-:W1:Y:S02]  /*29e0*/  SYNCS.PHASECHK.TRANS64.TRYWAIT P0, [UR8+0x18], R4 ;  /* 0x00001804ff0075a7 */ /* 0x000e640008001108 */
[----:B-1----:R-:W-:Y:S05]  /*29f0*/  @!P0 BRA `(.L_x_31) ;  /* 0x000000c800e48947 */ /* 0x002fea0003800000 */
.L_x_30:
[----:B------:R-:W-:Y:S05]  /*2a00*/  BSYNC.RECONVERGENT B0 ;  /* 0x0000000000007941 */ /* 0x000fea0003800200 */
.L_x_11:
[----:B------:R-:W-:-:S09]  /*2a10*/  UISETP.NE.AND UP0, UPT, UR32, 0xc, UPT ;  /* 0x0000000c2000788c */ /* 0x000fd2000bf05270 */
[----:B------:R-:W-:Y:S05]  /*2a20*/  BRA.U UP0, `(.L_x_12) ;  /* 0x0000002100987547 */ /* 0x000fea000b800000 */
[----:B------:R-:W-:Y:S01]  /*2a30*/  UMOV UR9, 0x400 ;  /* 0x0000040000097882 */ /* 0x000fe20000000000 */
[----:B------:R-:W-:Y:S01]  /*2a40*/  UMOV UR8, 0x20 ;  /* 0x0000002000087882 */ /* 0x000fe20000000000 */
[----:B------:R-:W-:Y:S02]  /*2a50*/  ULEA UR9, UR35, UR9, 0x18 ;  /* 0x0000000923097291 */ /* 0x000fe4000f8ec0ff */
[----:B------:R-:W-:-:S04]  /*2a60*/  UIADD3 UR10, UPT, UPT, -UR8, 0x100000, URZ ;  /* 0x00100000080a7890 */ /* 0x000fc8000fffe1ff */
[----:B------:R-:W-:Y:S02]  /*2a70*/  USHF.L.U32 UR11, UR10, 0xb, URZ ;  /* 0x0000000b0a0b7899 */ /* 0x000fe400080006ff */
[----:B------:R-:W-:Y:S01]  /*2a80*/  USHF.L.U32 UR10, UR10, 0x1, URZ ;  /* 0x000000010a0a7899 */ /* 0x000fe200080006ff */
[----:B------:R-:W-:Y:S01]  /*2a90*/  ELECT P0, URZ, PT ;  /* 0x0000000000ff782f */ /* 0x000fe20003800000 */
[----:B------:R-:W5:Y:S10]  /*2aa0*/  FENCE.VIEW.ASYNC.S ;  /* 0x00000000000073c6 */ /* 0x000f740000000000 */
[----:B-----5:R5:W4:Y:S01]  /*2ab0*/  SYNCS.EXCH.64 URZ, [UR9+0x3e0], UR10 ;  /* 0x0003e00a09ff75b2 */ /* 0x020b220008000100 */
[----:B------:R-:W-:Y:S01]  /*2ac0*/  NOP ;  /* 0x0000000000007918 */ /* 0x000fe20000000000 */
[----:B------:R-:W3:-:S00]  /*2ad0*/  USETMAXREG.DEALLOC.CTAPOOL 0x50 ;  /* 0x00000050000079c8 */ /* 0x000ec000080e0500 */
[----:B----4-:R-:W-:Y:S01]  /*2ae0*/  NOP ;  /* 0x0000000000007918 */ /* 0x010fe20000000000 */
[----:B------:R-:W-:Y:S01]  /*2af0*/  UMOV UR8, 0x40 ;  /* 0x0000004000087882 */ /* 0x000fe20000000000 */
[----:B-----5:R-:W-:Y:S01]  /*2b00*/  UMOV UR9, 0x400 ;  /* 0x0000040000097882 */ /* 0x020fe20000000000 */
[----:B------:R-:W-:Y:S02]  /*2b10*/  ULEA UR8, UR35, UR8, 0x18 ;  /* 0x0000000823087291 */ /* 0x000fe4000f8ec0ff */
[----:B------:R-:W-:-:S07]  /*2b20*/  ULEA UR9, UR35, UR9, 0x18 ;  /* 0x0000000923097291 */ /* 0x000fce000f8ec0ff */
[----:B-123--:R-:W1:Y:S02]  /*2b30*/  LDS.U8 R2, [UR8] ;  /* 0x00000008ff027984 */ /* 0x00ee640008000000 */
[----:B-1----:R-:W-:-:S13]  /*2b40*/  ISETP.NE.AND P0, PT, R2, RZ, PT ;  /* 0x000000ff0200720c */ /* 0x002fda0003f05270 */
[----:B------:R-:W-:Y:S05]  /*2b50*/  @P0 BRA `(.L_x_32) ;  /* 0x0000000400640947 */ /* 0x000fea0003800000 */
[----:B------:R-:W-:Y:S02]  /*2b60*/  ULOP3.LUT UR8, UR35, 0x1, URZ, 0xc0, !UPT ;  /* 0x0000000123087892 */ /* 0x000fe4000f8ec0ff */
[----:B------:R-:W-:Y:S02]  /*2b70*/  ULOP3.LUT UR10, UR35, 0x1, URZ, 0x3c, !UPT ;  /* 0x00000001230a7892 */ /* 0x000fe4000f8e3cff */
[----:B------:R-:W-:-:S09]  /*2b80*/  UISETP.NE.U32.AND UP0, UPT, UR8, 0x1, UPT ;  /* 0x000000010800788c */ /* 0x000fd2000bf05070 */
[----:B------:R-:W-:Y:S05]  /*2b90*/  BRA.U !UP0, `(.L_x_33) ;  /* 0x0000000108d07547 */ /* 0x000fea000b800000 */
[----:B------:R-:W-:Y:S01]  /*2ba0*/  ELECT P0, URZ, PT ;  /* 0x0000000000ff782f */ /* 0x000fe20003800000 */
[----:B------:R-:W-:-:S12]  /*2bb0*/  BSSY B0, `(.L_x_33) ;  /* 0x0000032000007945 */ /* 0x000fd80003800000 */
[----:B------:R-:W-:Y:S05]  /*2bc0*/  @!P0 BRA `(.L_x_34) ;  /* 0x0000000000c08947 */ /* 0x000fea0003800000 */
[----:B------:R-:W-:Y:S01]  /*2bd0*/  UMOV UR8, 0x10 ;  /* 0x0000001000087882 */ /* 0x000fe20000000000 */
[----:B------:R-:W-:-:S04]  /*2be0*/  IMAD.U32 R3, RZ, RZ, UR35 ;  /* 0x00000023ff037e24 */ /* 0x000fc8000f8e00ff */
[----:B------:R-:W-:Y:S04]  /*2bf0*/  DEPBAR.LE SB1, 0x36 ;  /* 0x00009d800000791a */ /* 0x000fe80000000000 */
[----:B------:R-:W1:Y:S02]  /*2c00*/  UTCATOMSWS.2CTA.FIND_AND_SET.ALIGN UP1, UR8, UR8 ;  /* 0x00000008000875e3 */ /* 0x000e640008220800 */
[----:B-1----:R-:W-:Y:S01]  /*2c10*/  PLOP3.LUT P0, PT, PT, PT, UP1, 0x80, 0x8 ;  /* 0x000000000008781c */ /* 0x002fe20003f0f018 */
[----:B------:R-:W-:-:S03]  /*2c20*/  IMAD.U32 R6, RZ, RZ, UR8 ;  /* 0x00000008ff067e24 */ /* 0x000fc6000f8e00ff */
[----:B------:R-:W-:-:S04]  /*2c30*/  SEL R2, RZ, 0xffffffff, !P0 ;  /* 0xffffffffff027807 */ /* 0x000fc80004000000 */
[----:B------:R-:W-:-:S13]  /*2c40*/  ISETP.NE.AND P0, PT, R2, RZ, PT ;  /* 0x000000ff0200720c */ /* 0x000fda0003f05270 */
[----:B------:R-:W-:Y:S05]  /*2c50*/  @P0 BRA `(.L_x_35) ;  /* 0x0000000000240947 */ /* 0x000fea0003800000 */
.L_x_36:
[----:B------:R-:W-:Y:S05]  /*2c60*/  NANOSLEEP 0x64 ;  /* 0x000000640000795d */ /* 0x000fea0003800000 */
[----:B------:R-:W-:-:S05]  /*2c70*/  UMOV UR8, 0x10 ;  /* 0x0000001000087882 */ /* 0x000fca0000000000 */
[----:B------:R-:W-:Y:S04]  /*2c80*/  DEPBAR.LE SB1, 0x36 ;  /* 0x00009d800000791a */ /* 0x000fe80000000000 */
[----:B------:R-:W1:Y:S02]  /*2c90*/  UTCATOMSWS.2CTA.FIND_AND_SET.ALIGN UP1, UR8, UR8 ;  /* 0x00000008000875e3 */ /* 0x000e640008220800 */
[----:B-1----:R-:W-:Y:S01]  /*2ca0*/  PLOP3.LUT P0, PT, PT, PT, UP1, 0x80, 0x8 ;  /* 0x000000000008781c */ /* 0x002fe20003f0f018 */
[----:B------:R-:W-:-:S03]  /*2cb0*/  IMAD.U32 R6, RZ, RZ, UR8 ;  /* 0x00000008ff067e24 */ /* 0x000fc6000f8e00ff */
[----:B------:R-:W-:-:S04]  /*2cc0*/  SEL R2, RZ, 0xffffffff, !P0 ;  /* 0xffffffffff027807 */ /* 0x000fc80004000000 */
[----:B------:R-:W-:-:S13]  /*2cd0*/  ISETP.NE.AND P0, PT, R2, RZ, PT ;  /* 0x000000ff0200720c */ /* 0x000fda0003f05270 */
[----:B------:R-:W-:Y:S05]  /*2ce0*/  @!P0 BRA `(.L_x_36) ;  /* 0xfffffffc00dc8947 */ /* 0x000fea000383ffff */
.L_x_35:
[----:B------:R-:W-:Y:S01]  /*2cf0*/  MOV R2, 0x60 ;  /* 0x0000006000027802 */ /* 0x000fe20000000f00 */
[----:B------:R-:W-:-:S03]  /*2d00*/  IMAD.U32 R5, RZ, RZ, UR9 ;  /* 0x00000009ff057e24 */ /* 0x000fc6000f8e00ff */
[----:B------:R-:W-:Y:S02]  /*2d10*/  LEA R9, R3, R2, 0x18 ;  /* 0x0000000203097211 */ /* 0x000fe400078ec0ff */
[----:B------:R-:W-:-:S03]  /*2d20*/  MOV R2, 0x58 ;  /* 0x0000005800027802 */ /* 0x000fc60000000f00 */
[----:B------:R-:W1:Y:S01]  /*2d30*/  LDS R10, [R9] ;  /* 0x00000000090a7984 */ /* 0x000e620000000800 */
[----:B------:R-:W-:Y:S01]  /*2d40*/  LEA R3, R3, R2, 0x18 ;  /* 0x0000000203037211 */ /* 0x000fe200078ec0ff */
[----:B------:R-:W-:Y:S02]  /*2d50*/  IMAD.U32 R2, RZ, RZ, UR10 ;  /* 0x0000000aff027e24 */ /* 0x000fe4000f8e00ff */
[----:B-1----:R-:W-:-:S04]  /*2d60*/  IMAD.U32 R10, R10, -0x80000000, RZ ;  /* 0x800000000a0a7824 */ /* 0x002fc800078e00ff */
[----:B------:R-:W1:Y:S02]  /*2d70*/  SYNCS.PHASECHK.TRANS64.TRYWAIT P0, [R3+URZ], R10 ;  /* 0x0000000a030075a7 */ /* 0x000e6400080011ff */
[----:B-1----:R-:W-:Y:S05]  /*2d80*/  @P0 BRA `(.L_x_37) ;  /* 0x0000000000080947 */ /* 0x002fea0003800000 */
[----:B------:R-:W1:Y:S02]  /*2d90*/  SYNCS.PHASECHK.TRANS64.TRYWAIT P0, [R3+URZ], R10 ;  /* 0x0000000a030075a7 */ /* 0x000e6400080011ff */
[----:B-1----:R-:W-:Y:S05]  /*2da0*/  @!P0 BRA `(.L_x_38) ;  /* 0x000000c800148947 */ /* 0x002fea0003800000 */
.L_x_37:
[----:B------:R-:W-:Y:S01]  /*2db0*/  VIADD R5, R5, 0x3e8 ;  /* 0x000003e805057836 */ /* 0x000fe20000000000 */
[----:B-1----:R-:W-:Y:S01]  /*2dc0*/  PRMT R3, R2, 0x654, R3 ;  /* 0x0000065402037816 */ /* 0x002fe20000000003 */
[----:B------:R-:W-:Y:S01]  /*2dd0*/  IMAD.MOV.U32 R4, RZ, RZ, 0x4 ;  /* 0x00000004ff047424 */ /* 0x000fe200078e00ff */
[C---:B------:R-:W-:Y:S01]  /*2de0*/  IADD3 R7, PT, PT, R6.reuse, 0x10, RZ ;  /* 0x0000001006077810 */ /* 0x040fe20007ffe0ff */
[----:B------:R-:W-:Y:S01]  /*2df0*/  IMAD.SHL.U32 R8, R6, 0x20, RZ ;  /* 0x0000002006087824 */ /* 0x000fe200078e00ff */
[----:B------:R-:W-:Y:S01]  /*2e00*/  PRMT R2, R2, 0x654, R5 ;  /* 0x0000065402027816 */ /* 0x000fe20000000005 */
[----:B------:R1:W-:Y:S01]  /*2e10*/  SYNCS.ARRIVE.TRANS64.RED RZ, [R3+URZ], R4 ;  /* 0x0000000403ff79a7 */ /* 0x0003e200080004ff */
[----:B------:R-:W-:Y:S02]  /*2e20*/  MOV R5, 0xffff ;  /* 0x0000ffff00057802 */ /* 0x000fe40000000f00 */
[----:B------:R2:W-:Y:S02]  /*2e30*/  STS [UR9+0x3e8], R8 ;  /* 0x0003e808ff007988 */ /* 0x0005e40008000809 */
[----:B------:R-:W-:-:S02]  /*2e40*/  SHF.L.U32 R5, R5, R6, RZ ;  /* 0x0000000605057219 */ /* 0x000fc400000006ff */
[----:B------:R2:W-:Y:S01]  /*2e50*/  STAS [R2.64], R6 ;  /* 0x0000000602007dbd */ /* 0x0005e2000c0008ff */
[----:B------:R-:W-:Y:S02]  /*2e60*/  UMOV UR8, 0x50 ;  /* 0x0000005000087882 */ /* 0x000fe40000000000 */
[----:B------:R-:W-:Y:S01]  /*2e70*/  ULEA UR8, UR35, UR8, 0x18 ;  /* 0x0000000823087291 */ /* 0x000fe2000f8ec0ff */
[----:B-1----:R-:W-:-:S05]  /*2e80*/  IMAD.MOV.U32 R4, RZ, RZ, 0x1 ;  /* 0x00000001ff047424 */ /* 0x002fca00078e00ff */
[----:B------:R-:W-:-:S04]  /*2e90*/  SHF.L.U32 R10, R4, R7, RZ ;  /* 0x00000007040a7219 */ /* 0x000fc800000006ff */
[----:B------:R-:W-:-:S05]  /*2ea0*/  LOP3.LUT R5, R10, R5, RZ, 0xfc, !PT ;  /* 0x000000050a057212 */ /* 0x000fca00078efcff */
[----:B------:R2:W-:Y:S04]  /*2eb0*/  ATOMS.OR RZ, [UR8], R5 ;  /* 0x00000005ffff798c */ /* 0x0005e8000b000008 */
[----:B------:R2:W-:Y:S02]  /*2ec0*/  ATOMS.XOR RZ, [R9], R4 ;  /* 0x0000000409ff738c */ /* 0x0005e40003800000 */
.L_x_34:
[----:B------:R-:W-:Y:S05]  /*2ed0*/  BSYNC B0 ;  /* 0x0000000000007941 */ /* 0x000fea0003800000 */
.L_x_33:
[----:B------:R-:W-:Y:S05]  /*2ee0*/  BRA.U UP0, `(.L_x_39) ;  /* 0x0000000100907547 */ /* 0x000fea000b800000 */
[----:B------:R-:W-:Y:S05]  /*2ef0*/  WARPSYNC.ALL ;  /* 0x0000000000007948 */ /* 0x000fea0003800000 */
[----:B------:R-:W-:Y:S01]  /*2f00*/  NOP ;  /* 0x0000000000007918 */ /* 0x000fe20000000000 */
[----:B------:R-:W-:-:S13]  /*2f10*/  ELECT P0, URZ, PT ;  /* 0x0000000000ff782f */ /* 0x000fda0003800000 */
[----:B------:R-:W-:Y:S05]  /*2f20*/  @!P0 BRA `(.L_x_39) ;  /* 0x0000000000808947 */ /* 0x000fea0003800000 */
[----:B--2---:R-:W-:Y:S01]  /*2f30*/  IMAD.U32 R4, RZ, RZ, UR35 ;  /* 0x00000023ff047e24 */ /* 0x004fe2000f8e00ff */
[----:B------:R-:W-:Y:S02]  /*2f40*/  MOV R5, 0x60 ;  /* 0x0000006000057802 */ /* 0x000fe40000000f00 */
[----:B------:R-:W-:Y:S02]  /*2f50*/  MOV R3, 0x58 ;  /* 0x0000005800037802 */ /* 0x000fe40000000f00 */
[C---:B------:R-:W-:Y:S02]  /*2f60*/  LEA R5, R4.reuse, R5, 0x18 ;  /* 0x0000000504057211 */ /* 0x040fe400078ec0ff */
[----:B------:R-:W-:-:S03]  /*2f70*/  LEA R4, R4, R3, 0x18 ;  /* 0x0000000304047211 */ /* 0x000fc600078ec0ff */
[----:B------:R-:W1:Y:S02]  /*2f80*/  LDS R2, [R5] ;  /* 0x0000000005027984 */ /* 0x000e640000000800 */
[----:B-1----:R-:W-:-:S04]  /*2f90*/  IMAD.U32 R2, R2, -0x80000000, RZ ;  /* 0x8000000002027824 */ /* 0x002fc800078e00ff */
[----:B------:R-:W1:Y:S02]  /*2fa0*/  SYNCS.PHASECHK.TRANS64.TRYWAIT P0, [R4+URZ], R2 ;  /* 0x00000002040075a7 */ /* 0x000e6400080011ff */
[----:B-1----:R-:W-:Y:S05]  /*2fb0*/  @P0 BRA `(.L_x_40) ;  /* 0x0000000000080947 */ /* 0x002fea0003800000 */
[----:B------:R-:W1:Y:S02]  /*2fc0*/  SYNCS.PHASECHK.TRANS64.TRYWAIT P0, [R4+URZ], R2 ;  /* 0x00000002040075a7 */ /* 0x000e6400080011ff */
[----:B-1----:R-:W-:Y:S05]  /*2fd0*/  @!P0 BRA `(.L_x_41) ;  /* 0x000000c400a08947 */ /* 0x002fea0003800000 */
.L_x_40:
[----:B------:R-:W2:Y:S01]  /*2fe0*/  LDS R8, [UR9+0x3e8] ;  /* 0x0003e809ff087984 */ /* 0x000ea20008000800 */
[----:B------:R-:W-:Y:S02]  /*2ff0*/  HFMA2 R2, -RZ, RZ, 0, 5.9604644775390625e-08 ;  /* 0x00000001ff027431 */ /* 0x000fe400000001ff */
[----:B-1----:R-:W-:Y:S02]  /*3000*/  IMAD.MOV.U32 R3, RZ, RZ, 0xffff ;  /* 0x0000ffffff037424 */ /* 0x002fe400078e00ff */
[----:B--2---:R-:W-:-:S03]  /*3010*/  IMAD.SHL.U32 R6, R8, 0x20, RZ ;  /* 0x0000002008067824 */ /* 0x004fc600078e00ff */
[----:B------:R-:W-:Y:S01]  /*3020*/  SHF.L.U32 R3, R3, R8, RZ ;  /* 0x0000000803037219 */ /* 0x000fe200000006ff */
[----:B------:R-:W-:Y:S01]  /*3030*/  VIADD R7, R8, 0x10 ;  /* 0x0000001008077836 */ /* 0x000fe20000000000 */
[----:B------:R1:W-:Y:S01]  /*3040*/  STS [UR9+0x3e8], R6 ;  /* 0x0003e806ff007988 */ /* 0x0003e20008000809 */
[----:B------:R-:W-:-:S03]  /*3050*/  UMOV UR8, 0x50 ;  /* 0x0000005000087882 */ /* 0x000fc60000000000 */
[----:B------:R-:W-:Y:S01]  /*3060*/  SHF.L.U32 R8, R2, R7, RZ ;  /* 0x0000000702087219 */ /* 0x000fe200000006ff */
[----:B------:R-:W-:Y:S01]  /*3070*/  ULEA UR8, UR35, UR8, 0x18 ;  /* 0x0000000823087291 */ /* 0x000fe2000f8ec0ff */
[----:B------:R-:W-:Y:S02]  /*3080*/  MOV R7, UR10 ;  /* 0x0000000a00077c02 */ /* 0x000fe40008000f00 */
[----:B------:R-:W-:Y:S02]  /*3090*/  LOP3.LUT R3, R8, R3, RZ, 0xfc, !PT ;  /* 0x0000000308037212 */ /* 0x000fe400078efcff */
[----:B------:R-:W-:-:S04]  /*30a0*/  PRMT R7, R7, 0x654, R4 ;  /* 0x0000065407077816 */ /* 0x000fc80000000004 */
[----:B------:R1:W-:Y:S01]  /*30b0*/  ATOMS.OR RZ, [UR8], R3 ;  /* 0x00000003ffff798c */ /* 0x0003e2000b000008 */
[----:B------:R1:W-:Y:S03]  /*30c0*/  SYNCS.ARRIVE.TRANS64.RED.A1T0 RZ, [R7+URZ], RZ ;  /* 0x000000ff07ff79a7 */ /* 0x0003e600081004ff */
[----:B------:R1:W-:Y:S01]  /*30d0*/  ATOMS.XOR RZ, [R5], R2 ;  /* 0x0000000205ff738c */ /* 0x0003e20003800000 */
[----:B------:R-:W-:Y:S05]  /*30e0*/  BRA `(.L_x_39) ;  /* 0x0000000000107947 */ /* 0x000fea0003800000 */
.L_x_32:
[----:B------:R-:W-:-:S05]  /*30f0*/  MOV R2, 0xffffffff ;  /* 0xffffffff00027802 */ /* 0x000fca0000000f00 */
[----:B------:R1:W-:Y:S02]  /*3100*/  STS [UR9+0x3e8], R2 ;  /* 0x0003e802ff007988 */ /* 0x0003e40008000809 */
[----:B-1----:R-:W-:Y:S02]  /*3110*/  MOV R2, 0x3130 ;  /* 0x0000313000027802 */ /* 0x002fe40000000f00 */
[----:B------:R-:W-:Y:S05]  /*3120*/  CALL.REL.NOINC `($__internal_1_$__cuda_sm10x_tcgen05_guardrail_trap_phase_invalid_during_alloc) ;  /* 0x000000d000d07944 */ /* 0x000fea0003c00000 */
.L_x_39:
[----:B------:R-:W-:Y:S05]  /*3130*/  WARPSYNC.ALL ;  /* 0x0000000000007948 */ /* 0x000fea0003800000 */
[----:B------:R-:W-:Y:S01]  /*3140*/  NOP ;  /* 0x0000000000007918 */ /* 0x000fe20000000000 */
[----:B------:R-:W3:Y:S01]  /*3150*/  LDCU UR10, c[0x0][0x640] ;  /* 0x0000c800ff0a77ac */ /* 0x000ee20008000800 */
[----:B------:R-:W4:Y:S01]  /*3160*/  S2UR UR18, SR_CgaCtaId ;  /* 0x00000000001279c3 */ /* 0x000f220000008800 */
[----:B------:R-:W5:Y:S01]  /*3170*/  LDCU UR9, c[0x0][0x654] ;  /* 0x0000ca80ff0977ac */ /* 0x000f620008000800 */
[----:B------:R-:W-:Y:S01]  /*3180*/  UMOV UR17, 0x400 ;  /* 0x0000040000117882 */ /* 0x000fe20000000000 */
[----:B------:R-:W1:Y:S01]  /*3190*/  LDCU UR12, c[0x0][0x634] ;  /* 0x0000c680ff0c77ac */ /* 0x000e620008000800 */
[----:B---3--:R-:W-:-:S04]  /*31a0*/  UIMAD.WIDE.U32 UR10, UR31, UR10, URZ ;  /* 0x0000000a1f0a72a5 */ /* 0x008fc8000f8e00ff */
[----:B------:R-:W-:Y:S02]  /*31b0*/  UIADD3 UR8, UPT, UPT, -UR11, UR31, URZ ;  /* 0x0000001f0b087290 */ /* 0x000fe4000fffe1ff */
[----:B----4-:R-:W-:Y:S01]  /*31c0*/  ULEA UR17, UR18, UR17, 0x18 ;  /* 0x0000001112117291 */ /* 0x010fe2000f8ec0ff */
[----:B------:R-:W-:Y:S01]  /*31d0*/  BAR.SYNC.DEFER_BLOCKING 0x2, 0x1a0 ;  /* 0x0086800000007b1d */ /* 0x000fe20000010000 */
[----:B------:R-:W-:-:S04]  /*31e0*/  USHF.R.U32.HI UR8, URZ, UR14, UR8 ;  /* 0x0000000eff087299 */ /* 0x000fc80008011608 */
[----:B------:R-:W-:Y:S01]  /*31f0*/  UIADD3 UR8, UPT, UPT, UR11, UR8, URZ ;  /* 0x000000080b087290 */ /* 0x000fe2000fffe0ff */
[----:B------:R-:W3:Y:S03]  /*3200*/  LDCU UR10, c[0x0][0x63c] ;  /* 0x0000c780ff0a77ac */ /* 0x000ee60008000800 */
[----:B------:R-:W-:Y:S02]  /*3210*/  USHF.R.U32.HI UR8, URZ, UR5, UR8 ;  /* 0x00000005ff087299 */ /* 0x000fe40008011608 */
[----:B------:R-:W-:Y:S02]  /*3220*/  UIADD3 UR11, UPT, UPT, UR17, 0x6c00, URZ ;  /* 0x00006c00110b7890 */ /* 0x000fe4000fffe0ff */
[----:B-----5:R-:W-:Y:S02]  /*3230*/  UISETP.GE.AND UP0, UPT, UR8, UR9, UPT ;  /* 0x000000090800728c */ /* 0x020fe4000bf06270 */
[----:B------:R-:W-:-:S02]  /*3240*/  UIADD3 UR8, UPT, UPT, -UR8, URZ, URZ ;  /* 0x000000ff08087290 */ /* 0x000fc4000fffe1ff */
[----:B------:R-:W-:Y:S02]  /*3250*/  USHF.R.U32.HI UR11, URZ, 0x4, UR11 ;  /* 0x00000004ff0b7899 */ /* 0x000fe4000801160b */
[----:B------:R-:W-:Y:S02]  /*3260*/  USEL UR9, UR22, UR7, !UP0 ;  /* 0x0000000716097287 */ /* 0x000fe4000c000000 */
[----:B------:R-:W-:Y:S01]  /*3270*/  ULOP3.LUT UR11, UR11, 0x3fc0, URZ, 0xc0, !UPT ;  /* 0x00003fc00b0b7892 */ /* 0x000fe2000f8ec0ff */
[----:B------:R-:W4:Y:S01]  /*3280*/  LDS R13, [UR17+0x3e8] ;  /* 0x0003e811ff0d7984 */ /* 0x000f220008000800 */
[----:B---3--:R-:W-:Y:S01]  /*3290*/  UIMAD UR10, UR8, UR10, UR31 ;  /* 0x0000000a080a72a4 */ /* 0x008fe2000f8e021f */
[----:B-1----:R-:W1:Y:S02]  /*32a0*/  @UP0 LDCU UR12, c[0x0][0x64c] ;  /* 0x0000c980ff0c07ac */ /* 0x002e640008000800 */
[----:B------:R-:W3:Y:S01]  /*32b0*/  LDCU UR8, c[0x0][0x60c] ;  /* 0x0000c180ff0877ac */ /* 0x000ee20008000800 */
[----:B------:R-:W-:-:S02]  /*32c0*/  ULOP3.LUT UR11, UR11, 0x10000, URZ, 0xfc, !UPT ;  /* 0x000100000b0b7892 */ /* 0x000fc4000f8efcff */
[----:B------:R-:W-:-:S04]  /*32d0*/  ULOP3.LUT UR9, UR9, 0xff, URZ, 0xc0, !UPT ;  /* 0x000000ff09097892 */ /* 0x000fc8000f8ec0ff */
[----:B--2---:R-:W-:Y:S01]  /*32e0*/  MOV R2, UR11 ;  /* 0x0000000b00027c02 */ /* 0x004fe20008000f00 */
[----:B-1----:R-:W-:-:S03]  /*32f0*/  UIMAD.WIDE.U32 UR12, UR10, UR12, URZ ;  /* 0x0000000c0a0c72a5 */ /* 0x002fc6000f8e00ff */
[----:B------:R-:W-:Y:S01]  /*3300*/  R2UR UR68, R2 ;  /* 0x00000000024472ca */ /* 0x000fe200000e0000 */
[----:B------:R-:W-:Y:S02]  /*3310*/  USEL UR12, UR15, UR6, !UP0 ;  /* 0x000000060f0c7287 */ /* 0x000fe4000c000000 */
[----:B---3--:R-:W-:Y:S02]  /*3320*/  UISETP.GE.AND UP0, UPT, UR31, UR8, UPT ;  /* 0x000000081f00728c */ /* 0x008fe4000bf06270 */
[----:B------:R-:W-:Y:S02]  /*3330*/  UIADD3 UR10, UPT, UPT, UR10, -UR13, URZ ;  /* 0x8000000d0a0a7290 */ /* 0x000fe4000fffe0ff */
[----:B------:R-:W-:Y:S02]  /*3340*/  ULOP3.LUT UR12, UR12, 0xff, URZ, 0xc0, !UPT ;  /* 0x000000ff0c0c7892 */ /* 0x000fe4000f8ec0ff */
[----:B------:R-:W-:-:S04]  /*3350*/  USHF.R.U32.HI UR9, URZ, UR9, UR10 ;  /* 0x00000009ff097299 */ /* 0x000fc8000801160a */
[----:B------:R-:W-:-:S04]  /*3360*/  UIADD3 UR9, UPT, UPT, UR13, UR9, URZ ;  /* 0x000000090d097290 */ /* 0x000fc8000fffe0ff */
[----:B------:R-:W-:Y:S01]  /*3370*/  USHF.R.U32.HI UR9, URZ, UR12, UR9 ;  /* 0x0000000cff097299 */ /* 0x000fe20008011609 */
[----:B----4-:R-:W-:Y:S11]  /*3380*/  BRA.U UP0, `(.L_x_42) ;  /* 0x00000015004c7547 */ /* 0x010ff6000b800000 */
[----:B------:R-:W1:Y:S01]  /*3390*/  LDCU UR8, c[0x0][0x614] ;  /* 0x0000c280ff0877ac */ /* 0x000e620008000800 */
[----:B------:R-:W2:Y:S01]  /*33a0*/  LDCU UR16, c[0x0][0x38c] ;  /* 0x00007180ff1077ac */ /* 0x000ea20008000800 */
[----:B------:R-:W3:Y:S01]  /*33b0*/  LDCU UR13, c[0x0][0x380] ;  /* 0x00007000ff0d77ac */ /* 0x000ee20008000800 */
[----:B------:R-:W-:Y:S01]  /*33c0*/  UMOV UR20, 0x0 ;  /* 0x0000000000147882 */ /* 0x000fe20000000000 */
[----:B------:R-:W-:Y:S01]  /*33d0*/  UMOV UR21, 0x1 ;  /* 0x0000000100157882 */ /* 0x000fe20000000000 */
[----:B-1----:R-:W-:Y:S02]  /*33e0*/  UIADD3 UR8, UPT, UPT, -UR9, UR8, URZ ;  /* 0x0000000809087290 */ /* 0x002fe4000fffe1ff */
[----:B--2---:R-:W-:Y:S02]  /*33f0*/  UIADD3 UR9, UPT, UPT, UR16, -0x1, URZ ;  /* 0xffffffff10097890 */ /* 0x004fe4000fffe0ff */
[----:B------:R-:W-:Y:S02]  /*3400*/  UIADD3 UR10, UPT, UPT, -UR16, URZ, URZ ;  /* 0x000000ff100a7290 */ /* 0x000fe4000fffe1ff */
[----:B---3--:R-:W-:-:S02]  /*3410*/  UIADD3 UR13, UPT, UPT, UR16, -UR13, URZ ;  /* 0x8000000d100d7290 */ /* 0x008fc4000fffe0ff */
[----:B------:R-:W-:Y:S02]  /*3420*/  USHF.R.S32.HI UR10, URZ, 0x1f, UR10 ;  /* 0x0000001fff0a7899 */ /* 0x000fe4000801140a */
[----:B------:R-:W-:Y:S02]  /*3430*/  ULEA UR13, UR8, UR13, 0x8 ;  /* 0x0000000d080d7291 */ /* 0x000fe4000f8e40ff */
[----:B------:R-:W-:Y:S02]  /*3440*/  USHF.R.S32.HI UR8, URZ, 0x1f, UR9 ;  /* 0x0000001fff087899 */ /* 0x000fe40008011409 */
[----:B------:R-:W-:Y:S02]  /*3450*/  UIADD3 UR11, UPT, UPT, -UR13, URZ, URZ ;  /* 0x000000ff0d0b7290 */ /* 0x000fe4000fffe1ff */
[----:B------:R-:W-:Y:S02]  /*3460*/  UIADD3 UR12, UPT, UPT, UR13, -0x1, URZ ;  /* 0xffffffff0d0c7890 */ /* 0x000fe4000fffe0ff */
[----:B------:R-:W-:-:S02]  /*3470*/  USHF.R.S32.HI UR11, URZ, 0x1f, UR11 ;  /* 0x0000001fff0b7899 */ /* 0x000fc4000801140b */
[----:B------:R-:W-:Y:S02]  /*3480*/  UISETP.GT.AND UP0, UPT, UR16, URZ, UPT ;  /* 0x000000ff1000728c */ /* 0x000fe4000bf04270 */
[----:B------:R-:W-:Y:S02]  /*3490*/  ULEA.HI UR8, UR8, UR9, URZ, 0x7 ;  /* 0x0000000908087291 */ /* 0x000fe4000f8f38ff */
[----:B------:R-:W-:Y:S02]  /*34a0*/  ULEA.HI UR10, UR10, -UR16, URZ, 0x7 ;  /* 0x800000100a0a7291 */ /* 0x000fe4000f8f38ff */
[----:B------:R-:W-:Y:S02]  /*34b0*/  USHF.R.S32.HI UR9, URZ, 0x1f, UR12 ;  /* 0x0000001fff097899 */ /* 0x000fe4000801140c */
[----:B------:R-:W-:Y:S02]  /*34c0*/  ULEA.HI UR11, UR11, -UR13, URZ, 0x7 ;  /* 0x8000000d0b0b7291 */ /* 0x000fe4000f8f38ff */
[----:B------:R-:W-:-:S02]  /*34d0*/  UISETP.GT.AND UP1, UPT, UR13, URZ, UPT ;  /* 0x000000ff0d00728c */ /* 0x000fc4000bf24270 */
[----:B------:R-:W-:Y:S02]  /*34e0*/  USHF.R.S32.HI UR10, URZ, 0x7, UR10 ;  /* 0x00000007ff0a7899 */ /* 0x000fe4000801140a */
[----:B------:R-:W-:Y:S02]  /*34f0*/  ULEA.HI UR9, UR9, UR12, URZ, 0x7 ;  /* 0x0000000c09097291 */ /* 0x000fe4000f8f38ff */
[----:B------:R-:W-:Y:S02]  /*3500*/  USHF.R.S32.HI UR11, URZ, 0x7, UR11 ;  /* 0x00000007ff0b7899 */ /* 0x000fe4000801140b */
[----:B------:R-:W-:Y:S02]  /*3510*/  @UP0 UIMAD.WIDE UR24, UR8, 0x2000000, UR20 ;  /* 0x02000000081808a5 */ /* 0x000fe4000f8e0214 */
[----:B------:R-:W-:Y:S02]  /*3520*/  ULEA.HI.SX32 UR9, UR9, 0x1, 0x19 ;  /* 0x0000000109097891 */ /* 0x000fe4000f8fcaff */
[----:B------:R-:W-:-:S02]  /*3530*/  UIADD3 UR11, UPT, UPT, -UR11, URZ, URZ ;  /* 0x000000ff0b0b7290 */ /* 0x000fc4000fffe1ff */
[----:B------:R-:W-:-:S05]  /*3540*/  UIADD3 UR10, UPT, UPT, -UR10, URZ, URZ ;  /* 0x000000ff0a0a7290 */ /* 0x000fca000fffe1ff */
[----:B------:R-:W-:Y:S02]  /*3550*/  @!UP1 UMOV UR9, UR11 ;  /* 0x0000000b00099c82 */ /* 0x000fe40008000000 */
[----:B------:R-:W-:Y:S02]  /*3560*/  @UP0 UMOV UR10, UR25 ;  /* 0x00000019000a0c82 */ /* 0x000fe40008000000 */
[----:B------:R-:W-:-:S04]  /*3570*/  UISETP.LT.AND UP0, UPT, UR9, UR10, UPT ;  /* 0x0000000a0900728c */ /* 0x000fc8000bf01270 */
[----:B------:R-:W-:Y:S02]  /*3580*/  USEL UR25, UR9, UR10, UP0 ;  /* 0x0000000a09197287 */ /* 0x000fe40008000000 */
[----:B------:R-:W-:-:S09]  /*3590*/  UISETP.NE.AND UP0, UPT, UR33, URZ, UPT ;  /* 0x000000ff2100728c */ /* 0x000fd2000bf05270 */
[----:B------:R-:W-:Y:S05]  /*35a0*/  BRA.U UP0, `(.L_x_42) ;  /* 0x0000001100c47547 */ /* 0x000fea000b800000 */
[----:B------:R-:W1:Y:S02]  /*35b0*/  SYNCS.PHASECHK.TRANS64.TRYWAIT P0, [UR17], RZ ;  /* 0x000000ffff0075a7 */ /* 0x000e640008001111 */
[----:B-1----:R-:W-:Y:S05]  /*35c0*/  @!P0 BRA `(.L_x_43) ;  /* 0x000000c0003c8947 */ /* 0x002fea0003800000 */
.L_x_119:
[----:B------:R-:W2:Y:S01]  /*35d0*/  SYNCS.PHASECHK.TRANS64.TRYWAIT P0, [UR17+0x20], RZ ;  /* 0x000020ffff0075a7 */ /* 0x000ea20008001111 */
[----:B------:R-:W-:Y:S01]  /*35e0*/  UIADD3 UR8, UPT, UPT, UR17, 0x8c00, URZ ;  /* 0x00008c0011087890 */ /* 0x000fe2000fffe0ff */
[----:B-1----:R-:W-:Y:S01]  /*35f0*/  CS2R R2, SRZ ;  /* 0x0000000000027805 */ /* 0x002fe2000001ff00 */
[----:B------:R-:W-:Y:S02]  /*3600*/  UIADD3 UR40, UPT, UPT, UR68, -0x200, URZ ;  /* 0xfffffe0044287890 */ /* 0x000fe4000fffe0ff */
[----:B------:R-:W-:Y:S02]  /*3610*/  USHF.R.U32.HI UR8, URZ, 0x4, UR8 ;  /* 0x00000004ff087899 */ /* 0x000fe40008011608 */
[----:B------:R-:W-:Y:S01]  /*3620*/  UIADD3 UR38, UPT, UPT, UR68, -0x1fe, URZ ;  /* 0xfffffe0244267890 */ /* 0x000fe2000fffe0ff */
[----:B------:R-:W-:Y:S01]  /*3630*/  R2UR UR11, R3 ;  /* 0x00000000030b72ca */ /* 0x000fe200000e0000 */
[----:B------:R-:W-:Y:S01]  /*3640*/  ULOP3.LUT UR26, UR8, 0x3fc0, URZ, 0xc0, !UPT ;  /* 0x00003fc0081a7892 */ /* 0x000fe2000f8ec0ff */
[----:B------:R-:W-:Y:S01]  /*3650*/  R2UR UR16, R2 ;  /* 0x00000000021072ca */ /* 0x000fe200000e0000 */
[----:B------:R-:W-:Y:S01]  /*3660*/  UMOV UR36, 0x0 ;  /* 0x0000000000247882 */ /* 0x000fe20000000000 */
[----:B------:R-:W-:Y:S01]  /*3670*/  UMOV UR37, 0x10200010 ;  /* 0x1020001000257882 */ /* 0x000fe20000000000 */
[----:B------:R-:W-:-:S02]  /*3680*/  ULOP3.LUT UR26, UR26, 0x10000, URZ, 0xfc, !UPT ;  /* 0x000100001a1a7892 */ /* 0x000fc4000f8efcff */
[----:B------:R-:W-:Y:S02]  /*3690*/  UIADD3 UR20, UPT, UPT, UR17, 0x320, URZ ;  /* 0x0000032011147890 */ /* 0x000fe4000fffe0ff */
[----:B------:R-:W-:Y:S01]  /*36a0*/  UIADD3 UR18, UPT, UPT, UR26, 0x2, URZ ;  /* 0x000000021a127890 */ /* 0x000fe2000fffe0ff */
[----:B------:R-:W-:Y:S01]  /*36b0*/  UMOV UR28, 0x0 ;  /* 0x00000000001c7882 */ /* 0x000fe20000000000 */
[----:B------:R-:W-:Y:S01]  /*36c0*/  UMOV UR29, 0x10200010 ;  /* 0x10200010001d7882 */ /* 0x000fe20000000000 */
[----:B------:R-:W-:Y:S01]  /*36d0*/  UMOV UR8, 0x3 ;  /* 0x0000000300087882 */ /* 0x000fe20000000000 */
[----:B------:R-:W-:Y:S01]  /*36e0*/  UMOV UR41, 0x80004020 ;  /* 0x8000402000297882 */ /* 0x000fe20000000000 */
[----:B------:R-:W-:Y:S01]  /*36f0*/  UMOV UR39, 0x80004020 ;  /* 0x8000402000277882 */ /* 0x000fe20000000000 */
[----:B------:R-:W-:Y:S01]  /*3700*/  UMOV UR27, 0x80004020 ;  /* 0x80004020001b7882 */ /* 0x000fe20000000000 */
[----:B------:R-:W-:Y:S01]  /*3710*/  UMOV UR19, 0x80004020 ;  /* 0x8000402000137882 */ /* 0x000fe20000000000 */
[----:B--2---:R-:W-:Y:S05]  /*3720*/  @!P0 BRA `(.L_x_44) ;  /* 0x000000bc00fc8947 */ /* 0x004fea0003800000 */
.L_x_121:
[----:B------:R2:W-:Y:S01]  /*3730*/  UTCQMMA.2CTA gdesc[UR40], gdesc[UR26], tmem[UR11], tmem[UR36], idesc[UR37], !UPT ;  /* 0x00ff241a280075ea */ /* 0x0005e2000fa0030b */
[----:B------:R3:W-:Y:S01]  /*3740*/  UTCQMMA.2CTA gdesc[UR38], gdesc[UR18], tmem[UR16], tmem[UR28], idesc[UR29], UPT ;  /* 0x00ff1c12260075ea */ /* 0x0007e2000ba00310 */
[----:B------:R4:W-:Y:S01]  /*3750*/  UTCBAR.2CTA.MULTICAST [UR20], URZ, UR8 ;  /* 0x000000ff140073e9 */ /* 0x0009e20008200808 */
[----:B------:R-:W5:Y:S01]  /*3760*/  SYNCS.PHASECHK.TRANS64.TRYWAIT P0, [UR17+0x8], RZ ;  /* 0x000008ffff0075a7 */ /* 0x000f620008001111 */
[----:B------:R-:W-:Y:S01]  /*3770*/  IMAD.MOV.U32 R3, RZ, RZ, 0x80 ;  /* 0x00000080ff037424 */ /* 0x000fe200078e00ff */
[----:B------:R-:W-:Y:S01]  /*3780*/  UIADD3 UR66, UPT, UPT, UR68, 0x2, URZ ;  /* 0x0000000244427890 */ /* 0x000fe2000fffe0ff */
[----:B-1----:R-:W-:Y:S01]  /*3790*/  IMAD.MOV.U32 R2, RZ, RZ, 0x80 ;  /* 0x00000080ff027424 */ /* 0x002fe200078e00ff */
[----:B------:R-:W-:Y:S02]  /*37a0*/  UIADD3 UR13, UPT, UPT, UR17, 0x328, URZ ;  /* 0x00000328110d7890 */ /* 0x000fe4000fffe0ff */
[----:B------:R-:W-:Y:S01]  /*37b0*/  R2UR UR10, R3 ;  /* 0x00000000030a72ca */ /* 0x000fe200000e0000 */
[----:B------:R-:W-:Y:S01]  /*37c0*/  UIADD3 UR12, UPT, UPT, UR17, 0x1a0, URZ ;  /* 0x000001a0110c7890 */ /* 0x000fe2000fffe0ff */
[----:B------:R-:W-:Y:S01]  /*37d0*/  R2UR UR9, R2 ;  /* 0x00000000020972ca */ /* 0x000fe200000e0000 */
[----:B------:R-:W-:Y:S01]  /*37e0*/  UMOV UR69, 0x80004020 ;  /* 0x8000402000457882 */ /* 0x000fe20000000000 */
[----:B------:R-:W-:Y:S01]  /*37f0*/  UMOV UR67, 0x80004020 ;  /* 0x8000402000437882 */ /* 0x000fe20000000000 */
[----:B--2---:R-:W-:Y:S01]  /*3800*/  ULOP3.LUT UR11, UR34, 0xffff, URZ, 0xc0, !UPT ;  /* 0x0000ffff220b7892 */ /* 0x004fe2000f8ec0ff */
[----:B------:R-:W-:Y:S01]  /*3810*/  UMOV UR36, 0x0 ;  /* 0x0000000000247882 */ /* 0x000fe20000000000 */
[----:B------:R-:W-:Y:S01]  /*3820*/  UMOV UR37, 0x10200010 ;  /* 0x1020001000257882 */ /* 0x000fe20000000000 */
[----:B---3--:R-:W-:Y:S01]  /*3830*/  UMOV UR28, 0x0 ;  /* 0x00000000001c7882 */ /* 0x008fe20000000000 */
[----:B------:R-:W-:Y:S01]  /*3840*/  UMOV UR29, 0x10200010 ;  /* 0x10200010001d7882 */ /* 0x000fe20000000000 */
[----:B----4-:R-:W-:Y:S01]  /*3850*/  UMOV UR8, 0x3 ;  /* 0x0000000300087882 */ /* 0x010fe20000000000 */
[----:B-----5:R-:W-:Y:S06]  /*3860*/  @!P0 BRA `(.L_x_45) ;  /* 0x000000bc00c48947 */ /* 0x020fec0003800000 */
.L_x_123:
[----:B------:R2:W-:Y:S01]  /*3870*/  UTCQMMA.2CTA gdesc[UR68], gdesc[UR26], tmem[UR10], tmem[UR36], idesc[UR37], !UPT ;  /* 0x00ff241a440075ea */ /* 0x0005e2000fa0030a */
[----:B------:R2:W-:Y:S01]  /*3880*/  UTCQMMA.2CTA gdesc[UR66], gdesc[UR18], tmem[UR9], tmem[UR28], idesc[UR29], UPT ;  /* 0x00ff1c12420075ea */ /* 0x0005e2000ba00309 */
[----:B------:R2:W-:Y:S01]  /*3890*/  UTCBAR.2CTA.MULTICAST [UR13], URZ, UR8 ;  /* 0x000000ff0d0073e9 */ /* 0x0005e20008200808 */
[----:B------:R2:W-:Y:S01]  /*38a0*/  UTCBAR.2CTA.MULTICAST [UR12], URZ, UR11 ;  /* 0x000000ff0c0073e9 */ /* 0x0005e2000820080b */
[----:B------:R-:W-:Y:S01]  /*38b0*/  UISETP.GE.AND UP0, UPT, UR25, 0x2, UPT ;  /* 0x000000021900788c */ /* 0x000fe2000bf06270 */
[----:B------:R-:W-:Y:S01]  /*38c0*/  HFMA2 R12, -RZ, RZ, 0, 0 ;  /* 0x00000000ff0c7431 */ /* 0x000fe200000001ff */
[----:B------:R-:W-:Y:S01]  /*38d0*/  MOV R9, RZ ;  /* 0x000000ff00097202 */ /* 0x000fe20000000f00 */
[----:B------:R-:W-:Y:S01]  /*38e0*/  UIADD3 UR16, UPT, UPT, UR17, 0x20, URZ ;  /* 0x0000002011107890 */ /* 0x000fe2000fffe0ff */
[----:B------:R-:W-:Y:S01]  /*38f0*/  UMOV UR24, 0x1 ;  /* 0x0000000100187882 */ /* 0x000fe20000000000 */
[----:B------:R-:W-:-:S04]  /*3900*/  UMOV UR20, URZ ;  /* 0x000000ff00147c82 */ /* 0x000fc80008000000 */
[----:B------:R-:W-:Y:S06]  /*3910*/  BRA.U !UP0, `(.L_x_46) ;  /* 0x00000009085c7547 */ /* 0x000fec000b800000 */
[----:B------:R-:W-:Y:S01]  /*3920*/  IMAD.MOV.U32 R9, RZ, RZ, RZ ;  /* 0x000000ffff097224 */ /* 0x000fe200078e00ff */
[----:B------:R-:W-:Y:S01]  /*3930*/  MOV R5, 0xd8 ;  /* 0x000000d800057802 */ /* 0x000fe20000000f00 */
[----:B------:R-:W-:Y:S01]  /*3940*/  IMAD.MOV.U32 R12, RZ, RZ, RZ ;  /* 0x000000ffff0c7224 */ /* 0x000fe200078e00ff */
[----:B------:R-:W-:Y:S01]  /*3950*/  MOV R3, 0x80 ;  /* 0x0000008000037802 */ /* 0x000fe20000000f00 */
[----:B------:R-:W-:Y:S01]  /*3960*/  IMAD.MOV.U32 R4, RZ, RZ, 0x140 ;  /* 0x00000140ff047424 */ /* 0x000fe200078e00ff */
[----:B-1----:R-:W-:Y:S01]  /*3970*/  MOV R2, 0x80 ;  /* 0x0000008000027802 */ /* 0x002fe20000000f00 */
[----:B------:R-:W-:Y:S01]  /*3980*/  UIADD3 UR25, UPT, UPT, -UR25, URZ, URZ ;  /* 0x000000ff19197290 */ /* 0x000fe2000fffe1ff */
[----:B------:R-:W-:Y:S01]  /*3990*/  UMOV UR24, 0x1 ;  /* 0x0000000100187882 */ /* 0x000fe20000000000 */
[----:B------:R-:W-:Y:S01]  /*39a0*/  UMOV UR20, URZ ;  /* 0x000000ff00147c82 */ /* 0x000fe20008000000 */
[----:B------:R-:W-:Y:S01]  /*39b0*/  UMOV UR64, 0x0 ;  /* 0x0000000000407882 */ /* 0x000fe20000000000 */
        /* <DEDUP_REMOVED lines=19> */
[----:B--2---:R-:W-:-:S02]  /*3af0*/  ULOP3.LUT UR12, UR34, 0xffff, URZ, 0xc0, !UPT ;  /* 0x0000ffff220c7892 */ /* 0x004fc4000f8ec0ff */
[----:B------:R-:W-:Y:S01]  /*3b00*/  ULOP3.LUT UR11, UR34, 0xffff, URZ, 0xc0, !UPT ;  /* 0x0000ffff220b7892 */ /* 0x000fe2000f8ec0ff */
[----:B------:R-:W-:Y:S01]  /*3b10*/  UMOV UR38, 0x0 ;  /* 0x0000000000267882 */ /* 0x000fe20000000000 */
[----:B------:R-:W-:Y:S01]  /*3b20*/  UMOV UR39, 0x10200010 ;  /* 0x1020001000277882 */ /* 0x000fe20000000000 */
[----:B------:R-:W-:Y:S01]  /*3b30*/  UMOV UR36, 0x0 ;  /* 0x0000000000247882 */ /* 0x000fe20000000000 */
[----:B------:R-:W-:-:S08]  /*3b40*/  UMOV UR37, 0x10200010 ;  /* 0x1020001000257882 */ /* 0x000fd00000000000 */
.L_x_53:
[----:B---3--:R-:W-:Y:S01]  /*3b50*/  ULEA UR21, UR24, UR16, 0x3 ;  /* 0x0000001018157291 */ /* 0x008fe2000f8e18ff */
[----:B------:R-:W-:Y:S02]  /*3b60*/  SHF.L.U32 R15, R9, 0x1f, RZ ;  /* 0x0000001f090f7819 */ /* 0x000fe400000006ff */
[----:B------:R-:W-:Y:S06]  /*3b70*/  SHF.L.U32 R11, R12, 0x1f, RZ ;  /* 0x0000001f0c0b7819 */ /* 0x000fec00000006ff */
[----:B------:R-:W1:Y:S02]  /*3b80*/  SYNCS.PHASECHK.TRANS64.TRYWAIT P0, [UR21], R15 ;  /* 0x0000000fff0075a7 */ /* 0x000e640008001115 */
[----:B-1----:R-:W-:Y:S05]  /*3b90*/  @!P0 BRA `(.L_x_47) ;  /* 0x000000bc00108947 */ /* 0x002fea0003800000 */
.L_x_125:
[----:B------:R-:W-:Y:S01]  /*3ba0*/  ULEA UR62, UR24, UR17, 0xc ;  /* 0x00000011183e7291 */ /* 0x000fe2000f8e60ff */
[----:B------:R-:W2:Y:S01]  /*3bb0*/  SYNCS.PHASECHK.TRANS64.TRYWAIT P0, [UR17+0x330], R11 ;  /* 0x0003300bff0075a7 */ /* 0x000ea20008001111 */
[----:B------:R-:W-:Y:S01]  /*3bc0*/  UISETP.NE.U32.AND UP0, UPT, UR20, URZ, UPT ;  /* 0x000000ff1400728c */ /* 0x000fe2000bf05070 */
[----:B------:R-:W-:Y:S01]  /*3bd0*/  IMAD.MOV.U32 R8, RZ, RZ, 0x40 ;  /* 0x00000040ff087424 */ /* 0x000fe200078e00ff */
[----:B------:R-:W-:Y:S01]  /*3be0*/  UIADD3 UR62, UPT, UPT, UR62, 0x8c00, URZ ;  /* 0x00008c003e3e7890 */ /* 0x000fe2000fffe0ff */
[----:B------:R-:W-:Y:S01]  /*3bf0*/  IMAD.MOV.U32 R7, RZ, RZ, 0x100 ;  /* 0x00000100ff077424 */ /* 0x000fe200078e00ff */
[----:B------:R-:W-:Y:S01]  /*3c00*/  UMOV UR63, 0xc0004010 ;  /* 0xc0004010003f7882 */ /* 0x000fe20000000000 */
[----:B-1----:R-:W-:Y:S01]  /*3c10*/  IMAD.MOV.U32 R6, RZ, RZ, 0x48 ;  /* 0x00000048ff067424 */ /* 0x002fe200078e00ff */
[----:B------:R-:W-:Y:S01]  /*3c20*/  R2UR UR18, R8 ;  /* 0x00000000081272ca */ /* 0x000fe200000e0000 */
[----:B------:R-:W-:Y:S01]  /*3c30*/  USHF.R.U32.HI UR62, URZ, 0x4, UR62 ;  /* 0x00000004ff3e7899 */ /* 0x000fe2000801163e */
[----:B------:R-:W-:Y:S01]  /*3c40*/  R2UR UR19, R7 ;  /* 0x00000000071372ca */ /* 0x000fe200000e0000 */
[----:B------:R-:W-:Y:S01]  /*3c50*/  IMAD.MOV.U32 R8, RZ, RZ, 0x100 ;  /* 0x00000100ff087424 */ /* 0x000fe200078e00ff */
[----:B------:R-:W-:Y:S01]  /*3c60*/  R2UR UR10, R6 ;  /* 0x00000000060a72ca */ /* 0x000fe200000e0000 */
[----:B------:R-:W-:Y:S01]  /*3c70*/  ULOP3.LUT UR62, UR62, 0x3fc0, URZ, 0xc0, !UPT ;  /* 0x00003fc03e3e7892 */ /* 0x000fe2000f8ec0ff */
[----:B------:R-:W-:Y:S01]  /*3c80*/  IMAD.MOV.U32 R7, RZ, RZ, 0x50 ;  /* 0x00000050ff077424 */ /* 0x000fe200078e00ff */
[----:B------:R-:W-:Y:S01]  /*3c90*/  UMOV UR61, 0xc0004010 ;  /* 0xc0004010003d7882 */ /* 0x000fe20000000000 */
[----:B------:R-:W-:Y:S01]  /*3ca0*/  R2UR UR13, R8 ;  /* 0x00000000080d72ca */ /* 0x000fe200000e0000 */
[----:B------:R-:W-:Y:S01]  /*3cb0*/  UIADD3 UR60, UPT, UPT, UR62, 0x40, URZ ;  /* 0x000000403e3c7890 */ /* 0x000fe2000fffe0ff */
[----:B------:R-:W-:Y:S01]  /*3cc0*/  IMAD.MOV.U32 R6, RZ, RZ, 0x100 ;  /* 0x00000100ff067424 */ /* 0x000fe200078e00ff */
[----:B------:R-:W-:Y:S01]  /*3cd0*/  R2UR UR8, R7 ;  /* 0x00000000070872ca */ /* 0x000fe200000e0000 */
[----:B------:R-:W-:Y:S01]  /*3ce0*/  UIADD3 UR58, UPT, UPT, UR62, 0x80, URZ ;  /* 0x000000803e3a7890 */ /* 0x000fe2000fffe0ff */
[----:B------:R-:W-:Y:S02]  /*3cf0*/  UMOV UR59, 0xc0004010 ;  /* 0xc0004010003b7882 */ /* 0x000fe40000000000 */
[----:B------:R-:W-:Y:S01]  /*3d00*/  R2UR UR9, R6 ;  /* 0x00000000060972ca */ /* 0x000fe200000e0000 */
[----:B------:R-:W-:Y:S03]  /*3d10*/  @!UPT UIADD3 URZ, UPT, UPT, URZ, URZ, URZ ;  /* 0x000000fffffff290 */ /* 0x000fe6000fffe0ff */
[----:B--2---:R-:W-:Y:S11]  /*3d20*/  @!P0 BRA `(.L_x_48) ;  /* 0x000000b800c88947 */ /* 0x004ff60003800000 */
.L_x_127:
[----:B------:R2:W-:Y:S01]  /*3d30*/  UTCQMMA.2CTA tmem[UR18], gdesc[UR62], tmem[UR19], tmem[UR64], idesc[UR65], UP0 ;  /* 0x00ff403e120079ea */ /* 0x0005e20008200313 */
[----:B------:R3:W-:Y:S01]  /*3d40*/  UTCQMMA.2CTA tmem[UR10], gdesc[UR60], tmem[UR13], tmem[UR56], idesc[UR57], UPT ;  /* 0x00ff383c0a0079ea */ /* 0x0007e2000ba0030d */
[----:B------:R3:W-:Y:S01]  /*3d50*/  UTCQMMA.2CTA tmem[UR8], gdesc[UR58], tmem[UR9], tmem[UR54], idesc[UR55], UPT ;  /* 0x00ff363a080079ea */ /* 0x0007e2000ba00309 */
[----:B------:R-:W4:Y:S01]  /*3d60*/  SYNCS.PHASECHK.TRANS64.TRYWAIT P0, [UR17+0x340], R11 ;  /* 0x0003400bff0075a7 */ /* 0x000f220008001111 */
[----:B------:R-:W-:Y:S01]  /*3d70*/  UIADD3 UR20, UPT, UPT, UR24, 0x1, URZ ;  /* 0x0000000118147890 */ /* 0x000fe2000fffe0ff */
[----:B-1----:R-:W-:Y:S01]  /*3d80*/  IMAD.MOV.U32 R7, RZ, RZ, 0x58 ;  /* 0x00000058ff077424 */ /* 0x002fe200078e00ff */
[----:B------:R-:W-:Y:S01]  /*3d90*/  UIADD3 UR70, UPT, UPT, UR62, 0xc0, URZ ;  /* 0x000000c03e467890 */ /* 0x000fe2000fffe0ff */
[----:B------:R-:W-:Y:S01]  /*3da0*/  IMAD.MOV.U32 R6, RZ, RZ, 0x100 ;  /* 0x00000100ff067424 */ /* 0x000fe200078e00ff */
[----:B------:R-:W-:Y:S02]  /*3db0*/  UISETP.NE.AND UP1, UPT, UR20, 0x30, UPT ;  /* 0x000000301400788c */ /* 0x000fe4000bf25270 */
[----:B------:R-:W-:Y:S01]  /*3dc0*/  R2UR UR24, R7 ;  /* 0x00000000071872ca */ /* 0x000fe200000e0000 */
[----:B------:R-:W-:Y:S01]  /*3dd0*/  UMOV UR71, 0xc0004010 ;  /* 0xc000401000477882 */ /* 0x000fe20000000000 */
[----:B------:R-:W-:Y:S01]  /*3de0*/  USEL UR27, URZ, 0x1, UP1 ;  /* 0x00000001ff1b7887 */ /* 0x000fe20008800000 */
[----:B------:R-:W-:Y:S01]  /*3df0*/  R2UR UR26, R6 ;  /* 0x00000000061a72ca */ /* 0x000fe200000e0000 */
[----:B------:R-:W-:Y:S04]  /*3e00*/  USEL UR20, UR20, URZ, UP1 ;  /* 0x000000ff14147287 */ /* 0x000fe80008800000 */
[----:B------:R-:W-:Y:S05]  /*3e10*/  LOP3.LUT R10, R9, UR27, RZ, 0x3c, !PT ;  /* 0x0000001b090a7c12 */ /* 0x000fea000f8e3cff */
[----:B------:R-:W-:Y:S01]  /*3e20*/  IMAD.U32 R8, R10, -0x80000000, RZ ;  /* 0x800000000a087824 */ /* 0x000fe200078e00ff */
[----:B--2---:R-:W-:Y:S01]  /*3e30*/  ULEA UR19, UR20, UR16, 0x3 ;  /* 0x0000001014137291 */ /* 0x004fe2000f8e18ff */
[----:B---34-:R-:W-:Y:S11]  /*3e40*/  @!P0 BRA `(.L_x_49) ;  /* 0x000000b8009c8947 */ /* 0x018ff60003800000 */
.L_x_129:
[----:B------:R-:W-:Y:S01]  /*3e50*/  ULEA UR18, UR20, UR17, 0xc ;  /* 0x0000001114127291 */ /* 0x000fe2000f8e60ff */
[----:B------:R2:W-:Y:S01]  /*3e60*/  UTCQMMA.2CTA tmem[UR24], gdesc[UR70], tmem[UR26], tmem[UR52], idesc[UR53], UPT ;  /* 0x00ff3446180079ea */ /* 0x0005e2000ba0031a */
[----:B------:R-:W-:Y:S01]  /*3e70*/  UIADD3 UR28, UPT, UPT, UR68, -0x200, URZ ;  /* 0xfffffe00441c7890 */ /* 0x000fe2000fffe0ff */
[----:B------:R-:W3:Y:S01]  /*3e80*/  SYNCS.PHASECHK.TRANS64.TRYWAIT P0, [UR19], R8 ;  /* 0x00000008ff0075a7 */ /* 0x000ee20008001113 */
[----:B------:R-:W-:Y:S01]  /*3e90*/  UIADD3 UR18, UPT, UPT, UR18, 0x8c00, URZ ;  /* 0x00008c0012127890 */ /* 0x000fe2000fffe0ff */
[----:B-1----:R-:W-:Y:S01]  /*3ea0*/  CS2R R6, SRZ ;  /* 0x0000000000067805 */ /* 0x002fe2000001ff00 */
[----:B------:R-:W-:Y:S02]  /*3eb0*/  UIADD3 UR13, UPT, UPT, UR17, 0x320, URZ ;  /* 0x00000320110d7890 */ /* 0x000fe4000fffe0ff */
[----:B------:R-:W-:Y:S03]  /*3ec0*/  USHF.R.U32.HI UR18, URZ, 0x4, UR18 ;  /* 0x00000004ff127899 */ /* 0x000fe60008011612 */
[----:B------:R-:W-:Y:S01]  /*3ed0*/  R2UR UR10, R7 ;  /* 0x00000000070a72ca */ /* 0x000fe200000e0000 */
[----:B------:R-:W-:Y:S01]  /*3ee0*/  ULOP3.LUT UR18, UR18, 0x3fc0, URZ, 0xc0, !UPT ;  /* 0x00003fc012127892 */ /* 0x000fe2000f8ec0ff */
[----:B------:R-:W-:Y:S03]  /*3ef0*/  R2UR UR9, R6 ;  /* 0x00000000060972ca */ /* 0x000fe600000e0000 */
[----:B------:R-:W-:Y:S02]  /*3f00*/  ULOP3.LUT UR18, UR18, 0x10000, URZ, 0xfc, !UPT ;  /* 0x0001000012127892 */ /* 0x000fe4000f8efcff */
[----:B--2---:R-:W-:Y:S02]  /*3f10*/  UIADD3 UR26, UPT, UPT, UR66, -0x200, URZ ;  /* 0xfffffe00421a7890 */ /* 0x004fe4000fffe0ff */
[----:B------:R-:W-:Y:S01]  /*3f20*/  UIADD3 UR24, UPT, UPT, UR18, 0x2, URZ ;  /* 0x0000000212187890 */ /* 0x000fe2000fffe0ff */
[----:B---3--:R-:W-:Y:S11]  /*3f30*/  @!P0 BRA `(.L_x_50) ;  /* 0x000000b800808947 */ /* 0x008ff60003800000 */
.L_x_131:
[----:B------:R-:W-:Y:S01]  /*3f40*/  UMOV UR29, UR69 ;  /* 0x00000045001d7c82 */ /* 0x000fe20008000000 */
[----:B------:R-:W-:Y:S01]  /*3f50*/  UMOV UR72, UR18 ;  /* 0x0000001200487c82 */ /* 0x000fe20008000000 */
[----:B------:R-:W-:Y:S01]  /*3f60*/  UMOV UR73, 0x80004020 ;  /* 0x8000402000497882 */ /* 0x000fe20000000000 */
[----:B------:R-:W-:Y:S01]  /*3f70*/  UMOV UR27, UR67 ;  /* 0x00000043001b7c82 */ /* 0x000fe20008000000 */
[----:B------:R-:W-:Y:S01]  /*3f80*/  UMOV UR74, UR24 ;  /* 0x00000018004a7c82 */ /* 0x000fe20008000000 */
[----:B------:R-:W-:Y:S01]  /*3f90*/  UMOV UR75, 0x80004020 ;  /* 0x80004020004b7882 */ /* 0x000fe20000000000 */
[----:B------:R2:W-:Y:S01]  /*3fa0*/  UTCQMMA.2CTA gdesc[UR28], gdesc[UR72], tmem[UR10], tmem[UR50], idesc[UR51], !UPT ;  /* 0x00ff32481c0075ea */ /* 0x0005e2000fa0030a */
[----:B------:R-:W-:Y:S01]  /*3fb0*/  UMOV UR8, 0x3 ;  /* 0x0000000300087882 */ /* 0x000fe20000000000 */
[----:B------:R3:W-:Y:S01]  /*3fc0*/  UTCQMMA.2CTA gdesc[UR26], gdesc[UR74], tmem[UR9], tmem[UR48], idesc[UR49], UPT ;  /* 0x00ff304a1a0075ea */ /* 0x0007e2000ba00309 */
[----:B------:R4:W-:Y:S01]  /*3fd0*/  UTCBAR.2CTA.MULTICAST [UR13], URZ, UR8 ;  /* 0x000000ff0d0073e9 */ /* 0x0009e20008200808 */
[----:B------:R-:W5:Y:S01]  /*3fe0*/  SYNCS.PHASECHK.TRANS64.TRYWAIT P0, [UR17+0x338], R11 ;  /* 0x0003380bff0075a7 */ /* 0x000f620008001111 */
[----:B-1----:R-:W-:Y:S02]  /*3ff0*/  IMAD.MOV.U32 R7, RZ, RZ, 0xc0 ;  /* 0x000000c0ff077424 */ /* 0x002fe400078e00ff */
[----:B------:R-:W-:Y:S02]  /*4000*/  IMAD.MOV.U32 R6, RZ, RZ, 0x140 ;  /* 0x00000140ff067424 */ /* 0x000fe400078e00ff */
[----:B------:R-:W-:Y:S01]  /*4010*/  IMAD.MOV.U32 R9, RZ, RZ, 0xc8 ;  /* 0x000000c8ff097424 */ /* 0x000fe200078e00ff */
[----:B------:R-:W-:Y:S01]  /*4020*/  R2UR UR18, R7 ;  /* 0x00000000071272ca */ /* 0x000fe200000e0000 */
[----:B------:R-:W-:Y:S01]  /*4030*/  IMAD.MOV.U32 R8, RZ, RZ, 0x140 ;  /* 0x00000140ff087424 */ /* 0x000fe200078e00ff */
[C---:B------:R-:W-:Y:S01]  /*4040*/  R2UR UR24, R6.reuse ;  /* 0x00000000061872ca */ /* 0x040fe200000e0000 */
[----:B------:R-:W-:Y:S01]  /*4050*/  IMAD.MOV.U32 R7, RZ, RZ, 0xd0 ;  /* 0x000000d0ff077424 */ /* 0x000fe200078e00ff */
[----:B--2---:R-:W-:Y:S02]  /*4060*/  R2UR UR10, R9 ;  /* 0x00000000090a72ca */ /* 0x004fe400000e0000 */
[----:B---3--:R-:W-:Y:S02]  /*4070*/  R2UR UR9, R6 ;  /* 0x00000000060972ca */ /* 0x008fe400000e0000 */
[----:B----4-:R-:W-:Y:S02]  /*4080*/  R2UR UR13, R8 ;  /* 0x00000000080d72ca */ /* 0x010fe400000e0000 */
[----:B------:R-:W-:Y:S01]  /*4090*/  R2UR UR8, R7 ;  /* 0x00000000070872ca */ /* 0x000fe200000e0000 */
[----:B------:R-:W-:Y:S03]  /*40a0*/  @!UPT UIADD3 URZ, UPT, UPT, URZ, URZ, URZ ;  /* 0x000000fffffff290 */ /* 0x000fe6000fffe0ff */
[----:B-----5:R-:W-:Y:S11]  /*40b0*/  @!P0 BRA `(.L_x_51) ;  /* 0x000000b8003c8947 */ /* 0x020ff60003800000 */
.L_x_133:
[----:B------:R2:W-:Y:S01]  /*40c0*/  UTCQMMA.2CTA tmem[UR18], gdesc[UR62], tmem[UR24], tmem[UR46], idesc[UR47], UP0 ;  /* 0x00ff2e3e120079ea */ /* 0x0005e20008200318 */
[----:B------:R2:W-:Y:S01]  /*40d0*/  UTCQMMA.2CTA tmem[UR10], gdesc[UR60], tmem[UR13], tmem[UR44], idesc[UR45], UPT ;  /* 0x00ff2c3c0a0079ea */ /* 0x0005e2000ba0030d */
[----:B------:R2:W-:Y:S01]  /*40e0*/  UTCQMMA.2CTA tmem[UR8], gdesc[UR58], tmem[UR9], tmem[UR42], idesc[UR43], UPT ;  /* 0x00ff2a3a080079ea */ /* 0x0005e2000ba00309 */
[----:B------:R-:W3:Y:S02]  /*40f0*/  SYNCS.PHASECHK.TRANS64.TRYWAIT P0, [UR17+0x348], R11 ;  /* 0x0003480bff0075a7 */ /* 0x000ee40008001111 */
[----:B--23--:R-:W-:Y:S05]  /*4100*/  @!P0 BRA `(.L_x_52) ;  /* 0x000000b800488947 */ /* 0x00cfea0003800000 */
.L_x_135:
[----:B------:R-:W-:Y:S01]  /*4110*/  UIADD3 UR21, UPT, UPT, UR21, 0x180, URZ ;  /* 0x0000018015157890 */ /* 0x000fe2000fffe0ff */
[----:B------:R-:W-:Y:S01]  /*4120*/  R2UR UR13, R4 ;  /* 0x00000000040d72ca */ /* 0x000fe200000e0000 */
[----:B------:R-:W-:Y:S01]  /*4130*/  UIADD3 UR18, UPT, UPT, UR17, 0x328, URZ ;  /* 0x0000032811127890 */ /* 0x000fe2000fffe0ff */
[----:B------:R-:W-:Y:S01]  /*4140*/  R2UR UR10, R5 ;  /* 0x00000000050a72ca */ /* 0x000fe200000e0000 */
[----:B------:R-:W-:Y:S01]  /*4150*/  UIADD3 UR26, UPT, UPT, UR19, 0x180, URZ ;  /* 0x00000180131a7890 */ /* 0x000fe2000fffe0ff */
[----:B------:R-:W-:Y:S01]  /*4160*/  R2UR UR9, R3 ;  /* 0x00000000030972ca */ /* 0x000fe200000e0000 */
[----:B------:R-:W-:Y:S01]  /*4170*/  UIADD3 UR24, UPT, UPT, UR20, 0x1, URZ ;  /* 0x0000000114187890 */ /* 0x000fe2000fffe0ff */
[----:B------:R-:W-:Y:S01]  /*4180*/  R2UR UR8, R2 ;  /* 0x00000000020872ca */ /* 0x000fe200000e0000 */
[----:B------:R-:W-:Y:S01]  /*4190*/  UIADD3 UR25, UPT, UPT, UR25, 0x1, URZ ;  /* 0x0000000119197890 */ /* 0x000fe2000fffe0ff */
[----:B------:R-:W-:Y:S01]  /*41a0*/  LOP3.LUT R12, R12, 0x1, RZ, 0x3c, !PT ;  /* 0x000000010c0c7812 */ /* 0x000fe200078e3cff */
[----:B------:R-:W-:Y:S01]  /*41b0*/  UISETP.NE.AND UP0, UPT, UR24, 0x30, UPT ;  /* 0x000000301800788c */ /* 0x000fe2000bf05270 */
[----:B------:R-:W-:Y:S03]  /*41c0*/  UMOV UR19, 0x3 ;  /* 0x0000000300137882 */ /* 0x000fe60000000000 */
[----:B------:R-:W-:Y:S02]  /*41d0*/  USEL UR20, URZ, 0x1, UP0 ;  /* 0x00000001ff147887 */ /* 0x000fe40008000000 */
[----:B------:R3:W-:Y:S01]  /*41e0*/  UTCQMMA.2CTA tmem[UR10], gdesc[UR70], tmem[UR13], tmem[UR40], idesc[UR41], UPT ;  /* 0x00ff28460a0079ea */ /* 0x0007e2000ba0030d */
[----:B------:R-:W-:Y:S01]  /*41f0*/  USEL UR24, UR24, URZ, UP0 ;  /* 0x000000ff18187287 */ /* 0x000fe20008000000 */
[----:B------:R3:W-:Y:S01]  /*4200*/  UTCBAR.2CTA.MULTICAST [UR21], URZ, UR12 ;  /* 0x000000ff150073e9 */ /* 0x0007e2000820080c */
[----:B------:R3:W-:Y:S01]  /*4210*/  UTCQMMA.2CTA gdesc[UR68], gdesc[UR72], tmem[UR9], tmem[UR38], idesc[UR39], !UPT ;  /* 0x00ff2648440075ea */ /* 0x0007e2000fa00309 */
[----:B------:R-:W-:Y:S01]  /*4220*/  UISETP.NE.AND UP0, UPT, UR25, -0x1, UPT ;  /* 0xffffffff1900788c */ /* 0x000fe2000bf05270 */
[----:B------:R3:W-:Y:S01]  /*4230*/  UTCQMMA.2CTA gdesc[UR66], gdesc[UR74], tmem[UR8], tmem[UR36], idesc[UR37], UPT ;  /* 0x00ff244a420075ea */ /* 0x0007e2000ba00308 */
[----:B------:R3:W-:Y:S01]  /*4240*/  UTCBAR.2CTA.MULTICAST [UR18], URZ, UR19 ;  /* 0x000000ff120073e9 */ /* 0x0007e20008200813 */
[----:B-1----:R-:W-:Y:S01]  /*4250*/  LOP3.LUT R9, R10, UR20, RZ, 0x3c, !PT ;  /* 0x000000140a097c12 */ /* 0x002fe2000f8e3cff */
[----:B------:R3:W-:Y:S01]  /*4260*/  UTCBAR.2CTA.MULTICAST [UR26], URZ, UR11 ;  /* 0x000000ff1a0073e9 */ /* 0x0007e2000820080b */
[----:B------:R-:W-:Y:S04]  /*4270*/  UMOV UR20, 0x1 ;  /* 0x0000000100147882 */ /* 0x000fe80000000000 */
[----:B------:R-:W-:Y:S05]  /*4280*/  BRA.U UP0, `(.L_x_53) ;  /* 0xfffffff900307547 */ /* 0x000fea000b83ffff */
.L_x_46:
[----:B--23--:R-:W-:Y:S01]  /*4290*/  UIADD3 UR12, UPT, UPT, UR17, 0x10, URZ ;  /* 0x00000010110c7890 */ /* 0x00cfe2000fffe0ff */
[----:B------:R-:W-:Y:S01]  /*42a0*/  SHF.L.U32 R4, R9, 0x1f, RZ ;  /* 0x0000001f09047819 */ /* 0x000fe200000006ff */
[----:B------:R-:W-:Y:S01]  /*42b0*/  ULOP3.LUT UR10, UR34, 0xffff, URZ, 0xc0, !UPT ;  /* 0x0000ffff220a7892 */ /* 0x000fe2000f8ec0ff */
[----:B------:R-:W-:Y:S01]  /*42c0*/  SHF.L.U32 R6, R12, 0x1f, RZ ;  /* 0x0000001f0c067819 */ /* 0x000fe200000006ff */
[----:B------:R-:W-:Y:S02]  /*42d0*/  UIADD3 UR11, UPT, UPT, UR17, 0x18, URZ ;  /* 0x00000018110b7890 */ /* 0x000fe4000fffe0ff */
[----:B------:R-:W-:Y:S02]  /*42e0*/  ULOP3.LUT UR9, UR34, 0xffff, URZ, 0xc0, !UPT ;  /* 0x0000ffff22097892 */ /* 0x000fe4000f8ec0ff */
[----:B------:R-:W-:-:S03]  /*42f0*/  ULEA UR8, UR24, UR17, 0x3 ;  /* 0x0000001118087291 */ /* 0x000fc6000f8e18ff */
[----:B------:R2:W-:Y:S04]  /*4300*/  UTCBAR.2CTA.MULTICAST [UR12], URZ, UR10 ;  /* 0x000000ff0c0073e9 */ /* 0x0005e8000820080a */
[----:B------:R2:W-:Y:S02]  /*4310*/  UTCBAR.2CTA.MULTICAST [UR11], URZ, UR9 ;  /* 0x000000ff0b0073e9 */ /* 0x0005e40008200809 */
[----:B------:R-:W3:Y:S02]  /*4320*/  SYNCS.PHASECHK.TRANS64.TRYWAIT P0, [UR8+0x20], R4 ;  /* 0x00002004ff0075a7 */ /* 0x000ee40008001108 */
[----:B--23--:R-:W-:Y:S05]  /*4330*/  @!P0 BRA `(.L_x_54) ;  /* 0x000000b400dc8947 */ /* 0x00cfea0003800000 */
.L_x_137:
[----:B------:R-:W2:Y:S01]  /*4340*/  SYNCS.PHASECHK.TRANS64.TRYWAIT P0, [UR17+0x330], R6 ;  /* 0x00033006ff0075a7 */ /* 0x000ea20008001111 */
[----:B-1----:R-:W-:Y:S01]  /*4350*/  IMAD.MOV.U32 R2, RZ, RZ, 0x40 ;  /* 0x00000040ff027424 */ /* 0x002fe200078e00ff */
[----:B------:R-:W-:Y:S01]  /*4360*/  ULEA UR24, UR24, UR17, 0xc ;  /* 0x0000001118187291 */ /* 0x000fe2000f8e60ff */
[----:B------:R-:W-:Y:S01]  /*4370*/  IMAD.MOV.U32 R3, RZ, RZ, 0x100 ;  /* 0x00000100ff037424 */ /* 0x000fe200078e00ff */
[----:B------:R-:W-:Y:S01]  /*4380*/  UISETP.NE.U32.AND UP0, UPT, UR20, URZ, UPT ;  /* 0x000000ff1400728c */ /* 0x000fe2000bf05070 */
[----:B------:R-:W-:Y:S01]  /*4390*/  IMAD.MOV.U32 R4, RZ, RZ, 0x100 ;  /* 0x00000100ff047424 */ /* 0x000fe200078e00ff */
[----:B------:R-:W-:Y:S01]  /*43a0*/  R2UR UR13, R2 ;  /* 0x00000000020d72ca */ /* 0x000fe200000e0000 */
[----:B------:R-:W-:Y:S01]  /*43b0*/  UIADD3 UR24, UPT, UPT, UR24, 0x8c00, URZ ;  /* 0x00008c0018187890 */ /* 0x000fe2000fffe0ff */
[----:B------:R-:W-:Y:S01]  /*43c0*/  IMAD.MOV.U32 R2, RZ, RZ, 0x48 ;  /* 0x00000048ff027424 */ /* 0x000fe200078e00ff */
[----:B------:R-:W-:Y:S01]  /*43d0*/  R2UR UR16, R3 ;  /* 0x00000000031072ca */ /* 0x000fe200000e0000 */
[----:B------:R-:W-:Y:S01]  /*43e0*/  IMAD.MOV.U32 R3, RZ, RZ, 0x50 ;  /* 0x00000050ff037424 */ /* 0x000fe200078e00ff */
[----:B------:R-:W-:Y:S01]  /*43f0*/  USHF.R.U32.HI UR24, URZ, 0x4, UR24 ;  /* 0x00000004ff187899 */ /* 0x000fe20008011618 */
[----:B------:R-:W-:Y:S01]  /*4400*/  R2UR UR12, R4 ;  /* 0x00000000040c72ca */ /* 0x000fe200000e0000 */
[----:B------:R-:W-:Y:S01]  /*4410*/  UMOV UR38, 0x0 ;  /* 0x0000000000267882 */ /* 0x000fe20000000000 */
[----:B------:R-:W-:Y:S01]  /*4420*/  R2UR UR11, R2 ;  /* 0x00000000020b72ca */ /* 0x000fe200000e0000 */
[----:B------:R-:W-:Y:S01]  /*4430*/  IMAD.MOV.U32 R2, RZ, RZ, 0x100 ;  /* 0x00000100ff027424 */ /* 0x000fe200078e00ff */
[----:B------:R-:W-:Y:S01]  /*4440*/  ULOP3.LUT UR24, UR24, 0x3fc0, URZ, 0xc0, !UPT ;  /* 0x00003fc018187892 */ /* 0x000fe2000f8ec0ff */
[----:B------:R-:W1:Y:S01]  /*4450*/  S2UR UR18, SR_CgaCtaId ;  /* 0x00000000001279c3 */ /* 0x000e620000008800 */
[----:B------:R-:W-:Y:S01]  /*4460*/  R2UR UR9, R3 ;  /* 0x00000000030972ca */ /* 0x000fe200000e0000 */
[----:B------:R-:W-:Y:S01]  /*4470*/  UMOV UR39, 0x10110010 ;  /* 0x1011001000277882 */ /* 0x000fe20000000000 */
[----:B------:R-:W-:Y:S01]  /*4480*/  R2UR UR10, R2 ;  /* 0x00000000020a72ca */ /* 0x000fe200000e0000 */
[----:B------:R-:W-:-:S02]  /*4490*/  UIADD3 UR28, UPT, UPT, UR24, 0x40, URZ ;  /* 0x00000040181c7890 */ /* 0x000fc4000fffe0ff */
[----:B------:R-:W-:Y:S01]  /*44a0*/  UIADD3 UR26, UPT, UPT, UR24, 0x80, URZ ;  /* 0x00000080181a7890 */ /* 0x000fe2000fffe0ff */
[----:B------:R-:W-:Y:S01]  /*44b0*/  UMOV UR19, 0x400 ;  /* 0x0000040000137882 */ /* 0x000fe20000000000 */
[----:B-12---:R-:W-:Y:S10]  /*44c0*/  @!P0 BRA `(.L_x_55) ;  /* 0x000000b400948947 */ /* 0x006ff40003800000 */
.L_x_139:
[----:B------:R-:W-:Y:S01]  /*44d0*/  ULEA UR17, UR18, UR19, 0x18 ;  /* 0x0000001312117291 */ /* 0x000fe2000f8ec0ff */
[----:B-1----:R-:W-:Y:S01]  /*44e0*/  IMAD.MOV.U32 R3, RZ, RZ, 0x58 ;  /* 0x00000058ff037424 */ /* 0x002fe200078e00ff */
[----:B------:R-:W-:Y:S01]  /*44f0*/  UMOV UR25, 0xc0004010 ;  /* 0xc000401000197882 */ /* 0x000fe20000000000 */
[----:B------:R-:W-:Y:S01]  /*4500*/  UMOV UR36, 0x0 ;  /* 0x0000000000247882 */ /* 0x000fe20000000000 */
[----:B------:R-:W-:Y:S01]  /*4510*/  UMOV UR37, 0x10110010 ;  /* 0x1011001000257882 */ /* 0x000fe20000000000 */
[----:B------:R-:W-:Y:S01]  /*4520*/  UMOV UR29, 0xc0004010 ;  /* 0xc0004010001d7882 */ /* 0x000fe20000000000 */
[----:B------:R-:W-:Y:S01]  /*4530*/  UMOV UR20, 0x0 ;  /* 0x0000000000147882 */ /* 0x000fe20000000000 */
[----:B------:R-:W-:Y:S01]  /*4540*/  UMOV UR21, 0x10110010 ;  /* 0x1011001000157882 */ /* 0x000fe20000000000 */
[----:B------:R-:W-:Y:S01]  /*4550*/  UMOV UR27, 0xc0004010 ;  /* 0xc0004010001b7882 */ /* 0x000fe20000000000 */
[----:B------:R1:W-:Y:S01]  /*4560*/  UTCQMMA.2CTA tmem[UR13], gdesc[UR24], tmem[UR16], tmem[UR38], idesc[UR39], UP0 ;  /* 0x00ff26180d0079ea */ /* 0x0003e20008200310 */
[----:B------:R2:W-:Y:S01]  /*4570*/  UTCQMMA.2CTA tmem[UR11], gdesc[UR28], tmem[UR12], tmem[UR36], idesc[UR37], UPT ;  /* 0x00ff241c0b0079ea */ /* 0x0005e2000ba0030c */
[----:B------:R2:W-:Y:S01]  /*4580*/  UTCQMMA.2CTA tmem[UR9], gdesc[UR26], tmem[UR10], tmem[UR20], idesc[UR21], UPT ;  /* 0x00ff141a090079ea */ /* 0x0005e2000ba0030a */
[----:B------:R-:W3:Y:S01]  /*4590*/  SYNCS.PHASECHK.TRANS64.TRYWAIT P0, [UR17+0x340], R6 ;  /* 0x00034006ff0075a7 */ /* 0x000ee20008001111 */
[----:B------:R-:W-:Y:S01]  /*45a0*/  IMAD.MOV.U32 R2, RZ, RZ, 0x100 ;  /* 0x00000100ff027424 */ /* 0x000fe200078e00ff */
[----:B------:R-:W-:Y:S01]  /*45b0*/  R2UR UR19, R3 ;  /* 0x00000000031372ca */ /* 0x000fe200000e0000 */
[----:B------:R-:W-:-:S02]  /*45c0*/  UIADD3 UR40, UPT, UPT, UR24, 0xc0, URZ ;  /* 0x000000c018287890 */ /* 0x000fc4000fffe0ff */
[----:B------:R-:W-:Y:S01]  /*45d0*/  UIADD3 UR42, UPT, UPT, UR17, 0x360, URZ ;  /* 0x00000360112a7890 */ /* 0x000fe2000fffe0ff */
[----:B------:R-:W-:Y:S01]  /*45e0*/  R2UR UR35, R2 ;  /* 0x00000000022372ca */ /* 0x000fe200000e0000 */
[----:B------:R-:W-:Y:S01]  /*45f0*/  UMOV UR44, 0x0 ;  /* 0x00000000002c7882 */ /* 0x000fe20000000000 */
[----:B------:R-:W-:Y:S01]  /*4600*/  UMOV UR45, 0x10110010 ;  /* 0x10110010002d7882 */ /* 0x000fe20000000000 */
[----:B------:R-:W-:Y:S01]  /*4610*/  UMOV UR41, 0xc0004010 ;  /* 0xc000401000297882 */ /* 0x000fe20000000000 */
[----:B-1----:R-:W-:Y:S01]  /*4620*/  UMOV UR38, 0x3 ;  /* 0x0000000300267882 */ /* 0x002fe20000000000 */
[----:B--23--:R-:W-:Y:S10]  /*4630*/  @!P0 BRA `(.L_x_56) ;  /* 0x000000b400548947 */ /* 0x00cff40003800000 */
.L_x_141:
[----:B------:R-:W-:Y:S01]  /*4640*/  UTCQMMA.2CTA tmem[UR19], gdesc[UR40], tmem[UR35], tmem[UR44], idesc[UR45], UPT ;  /* 0x00ff2c28130079ea */ /* 0x000fe2000ba00323 */
[----:B------:R2:W-:Y:S01]  /*4650*/  UTCBAR.2CTA.MULTICAST [UR42], URZ, UR38 ;  /* 0x000000ff2a0073e9 */ /* 0x0005e20008200826 */
[----:B------:R-:W3:Y:S01]  /*4660*/  SYNCS.PHASECHK.TRANS64.TRYWAIT P0, [UR17+0x338], R6 ;  /* 0x00033806ff0075a7 */ /* 0x000ee20008001111 */
[----:B------:R-:W-:Y:S01]  /*4670*/  IMAD.MOV.U32 R3, RZ, RZ, 0xc0 ;  /* 0x000000c0ff037424 */ /* 0x000fe200078e00ff */
[----:B------:R-:W-:Y:S01]  /*4680*/  UMOV UR39, 0x10110010 ;  /* 0x1011001000277882 */ /* 0x000fe20000000000 */
[----:B-1----:R-:W-:Y:S01]  /*4690*/  IMAD.MOV.U32 R2, RZ, RZ, 0x140 ;  /* 0x00000140ff027424 */ /* 0x002fe200078e00ff */
[----:B------:R-:W-:Y:S01]  /*46a0*/  UMOV UR36, 0x0 ;  /* 0x0000000000247882 */ /* 0x000fe20000000000 */
[----:B------:R-:W-:Y:S01]  /*46b0*/  IMAD.MOV.U32 R5, RZ, RZ, 0xc8 ;  /* 0x000000c8ff057424 */ /* 0x000fe200078e00ff */
[----:B------:R-:W-:Y:S01]  /*46c0*/  R2UR UR13, R3 ;  /* 0x00000000030d72ca */ /* 0x000fe200000e0000 */
[----:B------:R-:W-:Y:S01]  /*46d0*/  IMAD.MOV.U32 R4, RZ, RZ, 0x140 ;  /* 0x00000140ff047424 */ /* 0x000fe200078e00ff */
[----:B------:R-:W-:Y:S01]  /*46e0*/  R2UR UR16, R2 ;  /* 0x00000000021072ca */ /* 0x000fe200000e0000 */
[----:B------:R-:W-:Y:S01]  /*46f0*/  IMAD.MOV.U32 R3, RZ, RZ, 0xd0 ;  /* 0x000000d0ff037424 */ /* 0x000fe200078e00ff */
[----:B------:R-:W-:Y:S01]  /*4700*/  R2UR UR11, R5 ;  /* 0x00000000050b72ca */ /* 0x000fe200000e0000 */
[----:B------:R-:W-:Y:S01]  /*4710*/  UMOV UR37, 0x10110010 ;  /* 0x1011001000257882 */ /* 0x000fe20000000000 */
[----:B------:R-:W-:Y:S01]  /*4720*/  R2UR UR12, R4 ;  /* 0x00000000040c72ca */ /* 0x000fe200000e0000 */
[----:B------:R-:W-:Y:S01]  /*4730*/  UMOV UR20, 0x0 ;  /* 0x0000000000147882 */ /* 0x000fe20000000000 */
[----:B------:R-:W-:Y:S01]  /*4740*/  R2UR UR9, R3 ;  /* 0x00000000030972ca */ /* 0x000fe200000e0000 */
[----:B------:R-:W-:Y:S01]  /*4750*/  UMOV UR21, 0x10110010 ;  /* 0x1011001000157882 */ /* 0x000fe20000000000 */
[----:B------:R-:W-:Y:S01]  /*4760*/  R2UR UR10, R2 ;  /* 0x00000000020a72ca */ /* 0x000fe200000e0000 */
[----:B--2---:R-:W-:Y:S01]  /*4770*/  UMOV UR38, 0x0 ;  /* 0x0000000000267882 */ /* 0x004fe20000000000 */
[----:B---3--:R-:W-:-:S13]  /*4780*/  @!P0 BRA `(.L_x_57) ;  /* 0x000000b400208947 */ /* 0x008fda0003800000 */
.L_x_143:
[----:B------:R2:W-:Y:S01]  /*4790*/  UTCQMMA.2CTA tmem[UR13], gdesc[UR24], tmem[UR16], tmem[UR38], idesc[UR39], UP0 ;  /* 0x00ff26180d0079ea */ /* 0x0005e20008200310 */
[----:B------:R2:W-:Y:S01]  /*47a0*/  UTCQMMA.2CTA tmem[UR11], gdesc[UR28], tmem[UR12], tmem[UR36], idesc[UR37], UPT ;  /* 0x00ff241c0b0079ea */ /* 0x0005e2000ba0030c */
[----:B------:R2:W-:Y:S01]  /*47b0*/  UTCQMMA.2CTA tmem[UR9], gdesc[UR26], tmem[UR10], tmem[UR20], idesc[UR21], UPT ;  /* 0x00ff141a090079ea */ /* 0x0005e2000ba0030a */
[----:B------:R-:W3:Y:S01]  /*47c0*/  SYNCS.PHASECHK.TRANS64.TRYWAIT P0, [UR17+0x348], R6 ;  /* 0x00034806ff0075a7 */ /* 0x000ee20008001111 */
[----:B------:R-:W-:Y:S01]  /*47d0*/  IMAD.MOV.U32 R3, RZ, RZ, 0xd8 ;  /* 0x000000d8ff037424 */ /* 0x000fe200078e00ff */
[----:B------:R-:W-:Y:S01]  /*47e0*/  ULOP3.LUT UR34, UR34, 0xffff, URZ, 0xc0, !UPT ;  /* 0x0000ffff22227892 */ /* 0x000fe2000f8ec0ff */
[----:B-1----:R-:W-:Y:S01]  /*47f0*/  IMAD.MOV.U32 R2, RZ, RZ, 0x140 ;  /* 0x00000140ff027424 */ /* 0x002fe200078e00ff */
[----:B------:R-:W-:Y:S02]  /*4800*/  UIADD3 UR42, UPT, UPT, UR8, 0x1a0, URZ ;  /* 0x000001a0082a7890 */ /* 0x000fe4000fffe0ff */
[----:B------:R-:W-:Y:S01]  /*4810*/  R2UR UR19, R3 ;  /* 0x00000000031372ca */ /* 0x000fe200000e0000 */
[----:B------:R-:W-:Y:S01]  /*4820*/  UIADD3 UR43, UPT, UPT, UR17, 0x368, URZ ;  /* 0x00000368112b7890 */ /* 0x000fe2000fffe0ff */
[----:B------:R-:W-:Y:S01]  /*4830*/  R2UR UR35, R2 ;  /* 0x00000000022372ca */ /* 0x000fe200000e0000 */
[----:B--23--:R-:W-:-:S14]  /*4840*/  @!P0 BRA `(.L_x_58) ;  /* 0x000000b400108947 */ /* 0x00cfdc0003800000 */
.L_x_145:
[----:B------:R-:W-:Y:S01]  /*4850*/  UMOV UR10, 0x0 ;  /* 0x00000000000a7882 */ /* 0x000fe20000000000 */
[----:B------:R-:W-:Y:S01]  /*4860*/  UMOV UR11, 0x10110010 ;  /* 0x10110010000b7882 */ /* 0x000fe20000000000 */
[----:B------:R-:W-:Y:S01]  /*4870*/  UMOV UR8, 0x3 ;  /* 0x0000000300087882 */ /* 0x000fe20000000000 */
[----:B------:R2:W-:Y:S01]  /*4880*/  UTCQMMA.2CTA tmem[UR19], gdesc[UR40], tmem[UR35], tmem[UR10], idesc[UR11], UPT ;  /* 0x00ff0a28130079ea */ /* 0x0005e2000ba00323 */
[----:B------:R2:W-:Y:S01]  /*4890*/  UTCBAR.2CTA.MULTICAST [UR43], URZ, UR8 ;  /* 0x000000ff2b0073e9 */ /* 0x0005e20008200808 */
[----:B------:R2:W-:Y:S01]  /*48a0*/  UTCBAR.2CTA.MULTICAST [UR42], URZ, UR34 ;  /* 0x000000ff2a0073e9 */ /* 0x0005e20008200822 */
[----:B------:R-:W-:Y:S01]  /*48b0*/  NOP ;  /* 0x0000000000007918 */ /* 0x000fe20000000000 */
.L_x_42:
[----:B------:R-:W-:Y:S01]  /*48c0*/  ELECT P0, URZ, PT ;  /* 0x0000000000ff782f */ /* 0x000fe20003800000 */
[----:B------:R-:W-:Y:S01]  /*48d0*/  IMAD.MOV.U32 R3, RZ, RZ, 0x1 ;  /* 0x00000001ff037424 */ /* 0x000fe200078e00ff */
[----:B------:R-:W-:Y:S01]  /*48e0*/  UMOV UR9, 0x40 ;  /* 0x0000004000097882 */ /* 0x000fe20000000000 */
[----:B--2---:R-:W-:Y:S01]  /*48f0*/  ULOP3.LUT UR8, UR18, 0x1, URZ, 0x3c, !UPT ;  /* 0x0000000112087892 */ /* 0x004fe2000f8e3cff */
[----:B-1----:R-:W-:Y:S01]  /*4900*/  HFMA2 R2, -RZ, RZ, 0, 5.9604644775390625e-08 ;  /* 0x00000001ff027431 */ /* 0x002fe200000001ff */
[----:B------:R-:W-:Y:S01]  /*4910*/  ULEA UR9, UR18, UR9, 0x18 ;  /* 0x0000000912097291 */ /* 0x000fe2000f8ec0ff */
[----:B------:R-:W-:Y:S01]  /*4920*/  UVIRTCOUNT.DEALLOC.SMPOOL 0x80 ;  /* 0x000000800000784c */ /* 0x000fe20000000000 */
[----:B------:R-:W-:-:S04]  /*4930*/  UIADD3 UR10, UPT, UPT, UR17, 0x3e0, URZ ;  /* 0x000003e0110a7890 */ /* 0x000fc8000fffe0ff */
[----:B------:R-:W-:-:S03]  /*4940*/  UPRMT UR8, UR8, 0x654, UR10 ;  /* 0x0000065408087896 */ /* 0x000fc6000800000a */
[----:B------:R1:W-:Y:S01]  /*4950*/  @P0 STS.U8 [UR9], R3 ;  /* 0x00000003ff000988 */ /* 0x0003e20008000009 */
[----:B------:R-:W-:Y:S06]  /*4960*/  BAR.SYNC.DEFER_BLOCKING 0x2, 0x1a0 ;  /* 0x0086800000007b1d */ /* 0x000fec0000010000 */
[----:B------:R1:W-:Y:S01]  /*4970*/  SYNCS.ARRIVE.TRANS64.RED.ART0 RZ, [UR8], R2 ;  /* 0x00000002ffff79a7 */ /* 0x0003e20008500408 */
[----:B------:R-:W2:Y:S02]  /*4980*/  SYNCS.PHASECHK.TRANS64.TRYWAIT P0, [UR17+0x3e0], RZ ;  /* 0x0003e0ffff0075a7 */ /* 0x000ea40008001111 */
[----:B-12---:R-:W-:Y:S05]  /*4990*/  @!P0 BRA `(.L_x_59) ;  /* 0x000000b000d88947 */ /* 0x006fea0003800000 */
.L_x_147:
[----:B------:R-:W-:Y:S01]  /*49a0*/  NOP ;  /* 0x0000000000007918 */ /* 0x000fe20000000000 */
[----:B------:R-:W-:Y:S01]  /*49b0*/  UMOV UR8, 0x50 ;  /* 0x0000005000087882 */ /* 0x000fe20000000000 */
[----:B------:R-:W-:Y:S01]  /*49c0*/  LOP3.LUT R7, R13, 0xffff, RZ, 0xc0, !PT ;  /* 0x0000ffff0d077812 */ /* 0x000fe200078ec0ff */
[----:B------:R-:W-:Y:S01]  /*49d0*/  ULEA UR18, UR18, UR8, 0x18 ;  /* 0x0000000812127291 */ /* 0x000fe2000f8ec0ff */
[----:B------:R-:W-:Y:S02]  /*49e0*/  IMAD.MOV.U32 R4, RZ, RZ, 0xffff ;  /* 0x0000ffffff047424 */ /* 0x000fe400078e00ff */
[----:B------:R-:W-:-:S04]  /*49f0*/  SHF.R.U32.HI R7, RZ, 0x5, R7 ;  /* 0x00000005ff077819 */ /* 0x000fc80000011607 */
[----:B------:R-:W-:Y:S01]  /*4a00*/  SHF.L.U32 R4, R4, R7, RZ ;  /* 0x0000000704047219 */ /* 0x000fe200000006ff */
[----:B------:R-:W-:Y:S01]  /*4a10*/  VIADD R5, R7, 0x10 ;  /* 0x0000001007057836 */ /* 0x000fe20000000000 */
[----:B-1----:R-:W1:Y:S04]  /*4a20*/  LDS R3, [UR18] ;  /* 0x00000012ff037984 */ /* 0x002e680008000800 */
[----:B------:R-:W-:-:S04]  /*4a30*/  SHF.L.U32 R5, R2, R5, RZ ;  /* 0x0000000502057219 */ /* 0x000fc800000006ff */
[----:B------:R-:W-:-:S04]  /*4a40*/  LOP3.LUT R4, R5, R4, RZ, 0xfc, !PT ;  /* 0x0000000405047212 */ /* 0x000fc800078efcff */
[C---:B------:R-:W-:Y:S02]  /*4a50*/  LOP3.LUT R5, R4.reuse, 0xffff, RZ, 0xc0, !PT ;  /* 0x0000ffff04057812 */ /* 0x040fe400078ec0ff */
[----:B-1----:R-:W-:-:S04]  /*4a60*/  LOP3.LUT R2, R4, 0xffff, R3, 0x80, !PT ;  /* 0x0000ffff04027812 */ /* 0x002fc800078e8003 */
[----:B------:R-:W-:-:S13]  /*4a70*/  ISETP.NE.AND P0, PT, R2, R5, PT ;  /* 0x000000050200720c */ /* 0x000fda0003f05270 */
[----:B------:R-:W-:Y:S05]  /*4a80*/  @P0 BRA `(.L_x_60) ;  /* 0x0000000000500947 */ /* 0x000fea0003800000 */
[----:B------:R-:W-:Y:S02]  /*4a90*/  SHF.R.U32.HI R2, RZ, 0x10, R3 ;  /* 0x00000010ff027819 */ /* 0x000fe40000011603 */
[----:B------:R-:W-:-:S04]  /*4aa0*/  SHF.R.U32.HI R3, RZ, 0x10, R4 ;  /* 0x00000010ff037819 */ /* 0x000fc80000011604 */
[----:B------:R-:W-:-:S04]  /*4ab0*/  LOP3.LUT R2, R2, R3, RZ, 0xc0, !PT ;  /* 0x0000000302027212 */ /* 0x000fc800078ec0ff */
[----:B------:R-:W-:-:S13]  /*4ac0*/  ISETP.NE.AND P0, PT, R2, R3, PT ;  /* 0x000000030200720c */ /* 0x000fda0003f05270 */
[----:B------:R-:W-:Y:S05]  /*4ad0*/  @P0 BRA `(.L_x_61) ;  /* 0x0000000000300947 */ /* 0x000fea0003800000 */
[----:B------:R-:W-:Y:S01]  /*4ae0*/  R2UR UR10, R4 ;  /* 0x00000000040a72ca */ /* 0x000fe200000e0000 */
[----:B------:R-:W1:Y:S01]  /*4af0*/  S2R R3, SR_LANEID ;  /* 0x0000000000037919 */ /* 0x000e620000000000 */
[----:B------:R-:W-:Y:S02]  /*4b00*/  VOTEU.ANY UR9, UPT, PT ;  /* 0x0000000000097886 */ /* 0x000fe400038e0100 */
[----:B------:R-:W-:-:S09]  /*4b10*/  UFLO.U32 UR9, UR9 ;  /* 0x00000009000972bd */ /* 0x000fd200080e0000 */
[----:B------:R-:W-:-:S06]  /*4b20*/  ULOP3.LUT UR10, URZ, UR10, URZ, 0x33, !UPT ;  /* 0x0000000aff0a7292 */ /* 0x000fcc000f8e33ff */
[----:B------:R-:W-:-:S04]  /*4b30*/  IMAD.U32 R2, RZ, RZ, UR10 ;  /* 0x0000000aff027e24 */ /* 0x000fc8000f8e00ff */
[----:B------:R-:W2:Y:S02]  /*4b40*/  REDUX UR8, R2 ;  /* 0x00000000020873c4 */ /* 0x000ea40000000000 */
[----:B------:R3:W-:Y:S01]  /*4b50*/  UTCATOMSWS.AND URZ, UR10 ;  /* 0x0000000a00ff79e3 */ /* 0x0007e20008000000 */
[----:B-1----:R-:W-:Y:S01]  /*4b60*/  ISETP.EQ.U32.AND P0, PT, R3, UR9, PT ;  /* 0x0000000903007c0c */ /* 0x002fe2000bf02070 */
[----:B--2---:R-:W-:-:S12]  /*4b70*/  IMAD.U32 R3, RZ, RZ, UR8 ;  /* 0x00000008ff037e24 */ /* 0x004fd8000f8e00ff */
[----:B------:R3:W-:Y:S01]  /*4b80*/  @P0 ATOMS.AND RZ, [UR18], R3 ;  /* 0x00000003ffff098c */ /* 0x0007e2000a800012 */
[----:B------:R-:W-:Y:S05]  /*4b90*/  BRA `(.L_x_62) ;  /* 0x0000000000147947 */ /* 0x000fea0003800000 */
.L_x_61:
[----:B------:R-:W-:Y:S02]  /*4ba0*/  MOV R2, 0x4bc0 ;  /* 0x00004bc000027802 */ /* 0x000fe40000000f00 */
[----:B------:R-:W-:Y:S05]  /*4bb0*/  CALL.REL.NOINC `($__internal_0_$__cuda_sm10x_tcgen05_guardrail_trap_col_being_dealloced_not_returned_by_alloc) ;  /* 0x000000b800207944 */ /* 0x000fea0003c00000 */
[----:B------:R-:W-:Y:S05]  /*4bc0*/  BRA `(.L_x_62) ;  /* 0x0000000000087947 */ /* 0x000fea0003800000 */
.L_x_60:
[----:B------:R-:W-:Y:S02]  /*4bd0*/  MOV R2, 0x4bf0 ;  /* 0x00004bf000027802 */ /* 0x000fe40000000f00 */
[----:B------:R-:W-:Y:S05]  /*4be0*/  CALL.REL.NOINC `($__internal_2_$__cuda_sm10x_tcgen05_guardrail_trap_unallocated_columns_being_dealloced) ;  /* 0x000000b8002c7944 */ /* 0x000fea0003c00000 */
.L_x_62:
[----:B------:R-:W-:Y:S01]  /*4bf0*/  ELECT P0, URZ, PT ;  /* 0x0000000000ff782f */ /* 0x000fe20003800000 */
[----:B------:R-:W-:-:S12]  /*4c00*/  NOP ;  /* 0x0000000000007918 */ /* 0x000fd80000000000 */
[----:B------:R-:W-:Y:S05]  /*4c10*/  @!P0 BRA `(.L_x_63) ;  /* 0x0000000000208947 */ /* 0x000fea0003800000 */
[----:B------:R-:W-:Y:S02]  /*4c20*/  UMOV UR8, 0x20 ;  /* 0x0000002000087882 */ /* 0x000fe40000000000 */
[----:B------:R-:W-:-:S04]  /*4c30*/  UIADD3 UR8, UPT, UPT, -UR8, 0x100000, URZ ;  /* 0x0010000008087890 */ /* 0x000fc8000fffe1ff */
[----:B------:R-:W-:Y:S02]  /*4c40*/  USHF.L.U32 UR9, UR8, 0xb, URZ ;  /* 0x0000000b08097899 */ /* 0x000fe400080006ff */
[----:B------:R-:W-:Y:S01]  /*4c50*/  USHF.L.U32 UR8, UR8, 0x1, URZ ;  /* 0x0000000108087899 */ /* 0x000fe200080006ff */
[----:B------:R-:W1:Y:S11]  /*4c60*/  FENCE.VIEW.ASYNC.S ;  /* 0x00000000000073c6 */ /* 0x000e760000000000 */
[----:B-1----:R1:W2:Y:S01]  /*4c70*/  SYNCS.EXCH.64 URZ, [UR17+0x3e0], UR8 ;  /* 0x0003e00811ff75b2 */ /* 0x0022a20008000100 */
[----:B------:R-:W-:Y:S05]  /*4c80*/  BRA `(.L_x_63) ;  /* 0x0000000000047947 */ /* 0x000fea0003800000 */
.L_x_12:
[----:B------:R-:W-:Y:S01]  /*4c90*/  NOP ;  /* 0x0000000000007918 */ /* 0x000fe20000000000 */
.L_x_63:
[----:B-12345:R-:W-:Y:S05]  /*4ca0*/  BSYNC.RECONVERGENT B1 ;  /* 0x0000000000017941 */ /* 0x03efea0003800200 */
.L_x_9:
[----:B------:R-:W-:Y:S01]  /*4cb0*/  UISETP.NE.AND UP0, UPT, UR32, 0xd, UPT ;  /* 0x0000000d2000788c */ /* 0x000fe2000bf05270 */
[----:B------:R-:W-:-:S08]  /*4cc0*/  NOP ;  /* 0x0000000000007918 */ /* 0x000fd00000000000 */
[----:B------:R-:W-:Y:S05]  /*4cd0*/  BRA.U UP0, `(.L_x_64) ;  /* 0x0000000500247547 */ /* 0x000fea000b800000 */
[----:B------:R-:W-:-:S08]  /*4ce0*/  NOP ;  /* 0x0000000000007918 */ /* 0x000fd00000000000 */
[----:B------:R-:W1:-:S00]  /*4cf0*/  USETMAXREG.DEALLOC.CTAPOOL 0x50 ;  /* 0x00000050000079c8 */ /* 0x000e4000080e0500 */
[----:B------:R-:W2:Y:S01]  /*4d00*/  LDCU UR8, c[0x0][0x640] ;  /* 0x0000c800ff0877ac */ /* 0x000ea20008000800 */
[----:B------:R-:W3:Y:S01]  /*4d10*/  LDCU UR10, c[0x0][0x654] ;  /* 0x0000ca80ff0a77ac */ /* 0x000ee20008000800 */
[----:B------:R-:W4:Y:S01]  /*4d20*/  LDCU UR12, c[0x0][0x63c] ;  /* 0x0000c780ff0c77ac */ /* 0x000f220008000800 */
[----:B------:R-:W5:Y:S01]  /*4d30*/  LDCU UR16, c[0x0][0x628] ;  /* 0x0000c500ff1077ac */ /* 0x000f620008000800 */
[----:B--2---:R-:W-:-:S04]  /*4d40*/  UIMAD.WIDE.U32 UR8, UR31, UR8, URZ ;  /* 0x000000081f0872a5 */ /* 0x004fc8000f8e00ff */
[----:B------:R-:W-:-:S04]  /*4d50*/  UIADD3 UR13, UPT, UPT, -UR9, UR31, URZ ;  /* 0x0000001f090d7290 */ /* 0x000fc8000fffe1ff */
[----:B------:R-:W-:-:S04]  /*4d60*/  USHF.R.U32.HI UR13, URZ, UR14, UR13 ;  /* 0x0000000eff0d7299 */ /* 0x000fc8000801160d */
[----:B------:R-:W-:Y:S01]  /*4d70*/  UIADD3 UR13, UPT, UPT, UR9, UR13, URZ ;  /* 0x0000000d090d7290 */ /* 0x000fe2000fffe0ff */
[----:B------:R-:W2:Y:S03]  /*4d80*/  LDCU.64 UR8, c[0x0][0x630] ;  /* 0x0000c600ff0877ac */ /* 0x000ea60008000a00 */
[----:B------:R-:W-:-:S04]  /*4d90*/  USHF.R.U32.HI UR13, URZ, UR5, UR13 ;  /* 0x00000005ff0d7299 */ /* 0x000fc8000801160d */
[----:B---3--:R-:W-:Y:S02]  /*4da0*/  UISETP.GE.AND UP0, UPT, UR13, UR10, UPT ;  /* 0x0000000a0d00728c */ /* 0x008fe4000bf06270 */
[----:B------:R-:W-:Y:S02]  /*4db0*/  UIADD3 UR10, UPT, UPT, -UR13, URZ, URZ ;  /* 0x000000ff0d0a7290 */ /* 0x000fe4000fffe1ff */
[----:B------:R-:W-:Y:S02]  /*4dc0*/  USEL UR17, UR15, UR6, !UP0 ;  /* 0x000000060f117287 */ /* 0x000fe4000c000000 */
[----:B----4-:R-:W-:Y:S02]  /*4dd0*/  UIMAD UR12, UR10, UR12, UR31 ;  /* 0x0000000c0a0c72a4 */ /* 0x010fe4000f8e021f */
[----:B------:R-:W-:Y:S02]  /*4de0*/  USEL UR10, UR22, UR7, !UP0 ;  /* 0x00000007160a7287 */ /* 0x000fe4000c000000 */
[----:B------:R-:W-:Y:S01]  /*4df0*/  ULOP3.LUT UR17, UR17, 0xff, URZ, 0xc0, !UPT ;  /* 0x000000ff11117892 */ /* 0x000fe2000f8ec0ff */
[----:B--2---:R-:W2:Y:S01]  /*4e00*/  @UP0 LDCU UR9, c[0x0][0x64c] ;  /* 0x0000c980ff0907ac */ /* 0x004ea20008000800 */
[----:B------:R-:W-:Y:S01]  /*4e10*/  ULOP3.LUT UR10, UR10, 0xff, URZ, 0xc0, !UPT ;  /* 0x000000ff0a0a7892 */ /* 0x000fe2000f8ec0ff */
[----:B------:R-:W3:Y:S01]  /*4e20*/  @UP0 LDCU UR8, c[0x0][0x648] ;  /* 0x0000c900ff0807ac */ /* 0x000ee20008000800 */
[----:B--2---:R-:W-:-:S04]  /*4e30*/  UIMAD.WIDE.U32 UR18, UR12, UR9, URZ ;  /* 0x000000090c1272a5 */ /* 0x004fc8000f8e00ff */
[----:B------:R-:W-:-:S04]  /*4e40*/  UIADD3 UR9, UPT, UPT, UR12, -UR19, URZ ;  /* 0x800000130c097290 */ /* 0x000fc8000fffe0ff */
[----:B------:R-:W-:Y:S01]  /*4e50*/  USHF.R.U32.HI UR9, URZ, UR10, UR9 ;  /* 0x0000000aff097299 */ /* 0x000fe20008011609 */
[----:B------:R-:W2:Y:S03]  /*4e60*/  LDCU.64 UR10, c[0x0][0x620] ;  /* 0x0000c400ff0a77ac */ /* 0x000ea60008000a00 */
[----:B------:R-:W-:-:S04]  /*4e70*/  UIADD3 UR9, UPT, UPT, UR19, UR9, URZ ;  /* 0x0000000913097290 */ /* 0x000fc8000fffe0ff */
[----:B------:R-:W-:-:S04]  /*4e80*/  USHF.R.U32.HI UR9, URZ, UR17, UR9 ;  /* 0x00000011ff097299 */ /* 0x000fc80008011609 */
[----:B------:R-:W-:-:S04]  /*4e90*/  UIADD3 UR17, UPT, UPT, -UR9, URZ, URZ ;  /* 0x000000ff09117290 */ /* 0x000fc8000fffe1ff */
[----:B---3--:R-:W-:-:S04]  /*4ea0*/  UIMAD UR8, UR8, UR17, UR12 ;  /* 0x00000011080872a4 */ /* 0x008fc8000f8e020c */
[----:B--2---:R-:W-:-:S04]  /*4eb0*/  UIMAD UR10, UR13, UR10, UR8 ;  /* 0x0000000a0d0a72a4 */ /* 0x004fc8000f8e0208 */
[----:B-----5:R-:W-:-:S03]  /*4ec0*/  UIMAD.WIDE.U32 UR12, UR10, UR16, URZ ;  /* 0x000000100a0c72a5 */ /* 0x020fc6000f8e00ff */
[----:B------:R-:W2:Y:S01]  /*4ed0*/  LDCU UR8, c[0x0][0x60c] ;  /* 0x0000c180ff0877ac */ /* 0x000ea20008000800 */
[----:B------:R-:W-:-:S04]  /*4ee0*/  UIADD3 UR12, UPT, UPT, UR10, -UR13, URZ ;  /* 0x8000000d0a0c7290 */ /* 0x000fc8000fffe0ff */
[----:B------:R-:W-:-:S04]  /*4ef0*/  USHF.R.U32.HI UR12, URZ, UR30, UR12 ;  /* 0x0000001eff0c7299 */ /* 0x000fc8000801160c */
[----:B------:R-:W-:-:S04]  /*4f00*/  UIADD3 UR12, UPT, UPT, UR13, UR12, URZ ;  /* 0x0000000c0d0c7290 */ /* 0x000fc8000fffe0ff */
[----:B------:R-:W-:Y:S02]  /*4f10*/  USHF.R.U32.HI UR12, URZ, UR23, UR12 ;  /* 0x00000017ff0c7299 */ /* 0x000fe4000801160c */
[----:B--2---:R-:W-:Y:S02]  /*4f20*/  UISETP.GE.AND UP0, UPT, UR31, UR8, UPT ;  /* 0x000000081f00728c */ /* 0x004fe4000bf06270 */
[----:B------:R-:W-:-:S04]  /*4f30*/  UIADD3 UR13, UPT, UPT, -UR12, URZ, URZ ;  /* 0x000000ff0c0d7290 */ /* 0x000fc8000fffe1ff */
[----:B------:R-:W-:-:S03]  /*4f40*/  UIMAD UR11, UR13, UR11, UR10 ;  /* 0x0000000b0d0b72a4 */ /* 0x000fc6000f8e020a */
[----:B-1----:R-:W-:Y:S09]  /*4f50*/  BRA.U UP0, `(.L_x_64) ;  /* 0x0000000100847547 */ /* 0x002ff2000b800000 */
[----:B------:R-:W1:Y:S01]  /*4f60*/  S2UR UR13, SR_CgaCtaId ;  /* 0x00000000000d79c3 */ /* 0x000e620000008800 */
[----:B------:R-:W-:Y:S01]  /*4f70*/  UMOV UR8, 0x400 ;  /* 0x0000040000087882 */ /* 0x000fe20000000000 */
[----:B------:R-:W2:Y:S01]  /*4f80*/  LDCU UR10, c[0x0][0x614] ;  /* 0x0000c280ff0a77ac */ /* 0x000ea20008000800 */
[----:B------:R-:W3:Y:S01]  /*4f90*/  LDCU.64 UR16, c[0x0][0x348] ;  /* 0x00006900ff1077ac */ /* 0x000ee20008000a00 */
[----:B------:R-:W-:-:S04]  /*4fa0*/  ULOP3.LUT UR9, URZ, UR9, URZ, 0x33, !UPT ;  /* 0x00000009ff097292 */ /* 0x000fc8000f8e33ff */
[----:B--2---:R-:W-:-:S03]  /*4fb0*/  UIADD3 UR10, UPT, UPT, UR9, UR10, URZ ;  /* 0x0000000a090a7290 */ /* 0x004fc6000fffe0ff */
[----:B------:R-:W-:Y:S01]  /*4fc0*/  UMOV UR9, URZ ;  /* 0x000000ff00097c82 */ /* 0x000fe20008000000 */
[----:B-1----:R-:W-:Y:S02]  /*4fd0*/  ULEA UR13, UR13, UR8, 0x18 ;  /* 0x000000080d0d7291 */ /* 0x002fe4000f8ec0ff */
[----:B---3--:R-:W-:Y:S02]  /*4fe0*/  UIADD3 UR16, UP0, UPT, UR16, 0x200, URZ ;  /* 0x0000020010107890 */ /* 0x008fe4000ff1e0ff */
[----:B------:R-:W-:Y:S02]  /*4ff0*/  ULEA UR10, UR10, UR33, 0x2 ;  /* 0x000000210a0a7291 */ /* 0x000fe4000f8e10ff */
[----:B------:R-:W-:Y:S02]  /*5000*/  UIADD3 UR8, UPT, UPT, UR13, 0xc00, URZ ;  /* 0x00000c000d087890 */ /* 0x000fe4000fffe0ff */
[----:B------:R-:W-:Y:S01]  /*5010*/  UIADD3.X UR17, UPT, UPT, URZ, UR17, URZ, UP0, !UPT ;  /* 0x00000011ff117290 */ /* 0x000fe200087fe4ff */
[----:B------:R-:W1:Y:S01]  /*5020*/  SYNCS.PHASECHK.TRANS64.TRYWAIT P0, [UR13+0x3a0], RZ ;  /* 0x0003a0ffff0075a7 */ /* 0x000e62000800110d */
[----:B------:R-:W-:Y:S01]  /*5030*/  USHF.L.U32 UR10, UR10, 0x7, URZ ;  /* 0x000000070a0a7899 */ /* 0x000fe200080006ff */
[----:B-1----:R-:W-:Y:S11]  /*5040*/  @!P0 BRA `(.L_x_65) ;  /* 0x000000ac00448947 */ /* 0x002ff60003800000 */
.L_x_149:
[----:B------:R2:W-:Y:S01]  /*5050*/  UTMASTG.4D [UR8], [UR16], desc[URZ] ;  /* 0x0000ff08100073b5 */ /* 0x0005e20008019000 */
[----:B------:R-:W-:Y:S02]  /*5060*/  UIADD3 UR19, UPT, UPT, UR13, 0x2c00, URZ ;  /* 0x00002c000d137890 */ /* 0x000fe4000fffe0ff */
[----:B------:R-:W-:Y:S01]  /*5070*/  UIADD3 UR18, UPT, UPT, UR10, 0x100, URZ ;  /* 0x000001000a127890 */ /* 0x000fe2000fffe0ff */
[----:B------:R-:W-:Y:S01]  /*5080*/  UMOV UR20, URZ ;  /* 0x000000ff00147c82 */ /* 0x000fe20008000000 */
[----:B------:R-:W-:Y:S01]  /*5090*/  UMOV UR21, URZ ;  /* 0x000000ff00157c82 */ /* 0x000fe20008000000 */
[----:B------:R0:W-:Y:S01]  /*50a0*/  UTMACMDFLUSH ;  /* 0x00000000000079b7 */ /* 0x0001e20000000000 */
[----:B------:R-:W3:Y:S01]  /*50b0*/  SYNCS.PHASECHK.TRANS64.TRYWAIT P0, [UR13+0x3a8], RZ ;  /* 0x0003a8ffff0075a7 */ /* 0x000ee2000800110d */
[----:B--2---:R-:W-:Y:S02]  /*50c0*/  UMOV UR8, UR19 ;  /* 0x0000001300087c82 */ /* 0x004fe40008000000 */
[----:B------:R-:W-:Y:S01]  /*50d0*/  UMOV UR10, UR18 ;  /* 0x00000012000a7c82 */ /* 0x000fe20008000000 */
[----:B---3--:R-:W-:Y:S05]  /*50e0*/  @!P0 BRA `(.L_x_66) ;  /* 0x000000ac00348947 */ /* 0x008fea0003800000 */
.L_x_151:
[----:B------:R2:W-:Y:S01]  /*50f0*/  UTMASTG.4D [UR8], [UR16], desc[UR20] ;  /* 0x00001408100073b5 */ /* 0x0005e20008019000 */
[----:B-1----:R-:W-:Y:S01]  /*5100*/  HFMA2 R2, -RZ, RZ, 0, 5.9604644775390625e-08 ;  /* 0x00000001ff027431 */ /* 0x002fe200000001ff */
[----:B------:R0:W-:Y:S01]  /*5110*/  UTMACMDFLUSH ;  /* 0x00000000000079b7 */ /* 0x0001e20000000000 */
[----:B------:R-:W-:-:S04]  /*5120*/  DEPBAR.LE SB0, 0x1 ;  /* 0x000080400000791a */ /* 0x000fc80000000000 */
[----:B------:R2:W-:Y:S01]  /*5130*/  SYNCS.ARRIVE.TRANS64.ART0 RZ, [UR13+0x3b0], R2 ;  /* 0x0003b002ffff79a7 */ /* 0x0005e2000850000d */
[----:B------:R-:W-:-:S04]  /*5140*/  DEPBAR.LE SB0, 0x0 ;  /* 0x000080000000791a */ /* 0x000fc80000000000 */
[----:B------:R2:W-:Y:S01]  /*5150*/  SYNCS.ARRIVE.TRANS64.ART0 RZ, [UR13+0x3b8], R2 ;  /* 0x0003b802ffff79a7 */ /* 0x0005e2000850000d */
[----:B------:R-:W-:Y:S01]  /*5160*/  NOP ;  /* 0x0000000000007918 */ /* 0x000fe20000000000 */
.L_x_64:
[----:B------:R-:W-:-:S09]  /*5170*/  UISETP.GT.AND UP0, UPT, UR32, 0x7, UPT ;  /* 0x000000072000788c */ /* 0x000fd2000bf04270 */
[----:B------:R-:W-:Y:S05]  /*5180*/  BRA.U UP0, `(.L_x_67) ;  /* 0x0000007d00687547 */ /* 0x000fea000b800000 */
[----:B------:R-:W-:Y:S01]  /*5190*/  NOP ;  /* 0x0000000000007918 */ /* 0x000fe20000000000 */
.L_x_68:
[----:B------:R-:W-:-:S08]  /*51a0*/  NOP ;  /* 0x0000000000007918 */ /* 0x000fd00000000000 */
[----:B------:R-:W1:Y:S02]  /*51b0*/  USETMAXREG.TRY_ALLOC.CTAPOOL UP0, 0xa8 ;  /* 0x000000a8000079c8 */ /* 0x000e640008000600 */
[----:B-1----:R-:W-:Y:S05]  /*51c0*/  BRA.U !UP0, `(.L_x_68) ;  /* 0xfffffffd08f47547 */ /* 0x002fea000b83ffff */
[----:B--2---:R-:W1:Y:S01]  /*51d0*/  LDCU UR8, c[0x0][0x60c] ;  /* 0x0000c180ff0877ac */ /* 0x004e620008000800 */
[----:B------:R-:W-:Y:S01]  /*51e0*/  UMOV UR13, 0x1 ;  /* 0x00000001000d7882 */ /* 0x000fe20000000000 */
[----:B-1----:R-:W-:Y:S01]  /*51f0*/  UISETP.GE.AND UP0, UPT, UR31, UR8, UPT ;  /* 0x000000081f00728c */ /* 0x002fe2000bf06270 */
[----:B------:R-:W-:Y:S08]  /*5200*/  BAR.SYNC.DEFER_BLOCKING 0x2, 0x1a0 ;  /* 0x0086800000007b1d */ /* 0x000ff00000010000 */
[----:B------:R-:W-:Y:S05]  /*5210*/  BRA.U UP0, `(.L_x_69) ;  /* 0x0000007d00147547 */ /* 0x000fea000b800000 */
[----:B------:R-:W1:Y:S01]  /*5220*/  S2UR UR10, SR_CgaCtaId ;  /* 0x00000000000a79c3 */ /* 0x000e620000008800 */
[----:B------:R-:W-:Y:S01]  /*5230*/  UISETP.GT.AND UP2, UPT, UR32, 0x3, UPT ;  /* 0x000000032000788c */ /* 0x000fe2000bf44270 */
[----:B------:R-:W-:Y:S01]  /*5240*/  HFMA2 R2, -RZ, RZ, -0.0 , 0 ;  /* 0x80000000ff027431 */ /* 0x000fe200000001ff */
[----:B------:R-:W-:Y:S01]  /*5250*/  UMOV UR8, 0x400 ;  /* 0x0000040000087882 */ /* 0x000fe20000000000 */
[----:B------:R-:W2:Y:S01]  /*5260*/  LDCU UR12, c[0x0][0x640] ;  /* 0x0000c800ff0c77ac */ /* 0x000ea20008000800 */
[----:B------:R-:W3:Y:S01]  /*5270*/  LDCU UR18, c[0x0][0x63c] ;  /* 0x0000c780ff1277ac */ /* 0x000ee20008000800 */
[----:B------:R-:W4:Y:S01]  /*5280*/  LDCU UR20, c[0x0][0x634] ;  /* 0x0000c680ff1477ac */ /* 0x000f220008000800 */
[----:B--2---:R-:W-:Y:S02]  /*5290*/  UIMAD.WIDE.U32 UR12, UR31, UR12, URZ ;  /* 0x0000000c1f0c72a5 */ /* 0x004fe4000f8e00ff */
[----:B-1----:R-:W-:Y:S01]  /*52a0*/  ULEA UR10, UR10, UR8, 0x18 ;  /* 0x000000080a0a7291 */ /* 0x002fe2000f8ec0ff */
[----:B------:R-:W1:Y:S03]  /*52b0*/  LDCU UR8, c[0x0][0x654] ;  /* 0x0000ca80ff0877ac */ /* 0x000e660008000800 */
[----:B------:R-:W-:-:S02]  /*52c0*/  UIADD3 UR16, UPT, UPT, UR10, 0x8, URZ ;  /* 0x000000080a107890 */ /* 0x000fc4000fffe0ff */
[----:B------:R-:W-:Y:S01]  /*52d0*/  @!UP2 UIADD3 UR16, UPT, UPT, UR10, URZ, URZ ;  /* 0x000000ff0a10a290 */ /* 0x000fe2000fffe0ff */
[----:B------:R-:W-:Y:S01]  /*52e0*/  UMOV UR9, UR13 ;  /* 0x0000000d00097c82 */ /* 0x000fe20008000000 */
[----:B------:R-:W-:Y:S02]  /*52f0*/  USHF.L.U32 UR13, UR31, 0x7, URZ ;  /* 0x000000071f0d7899 */ /* 0x000fe400080006ff */
[----:B------:R-:W-:Y:S02]  /*5300*/  UIADD3 UR19, UPT, UPT, -UR9, UR31, URZ ;  /* 0x0000001f09137290 */ /* 0x000fe4000fffe1ff */
[----:B------:R-:W-:-:S03]  /*5310*/  UIADD3 UR11, UPT, UPT, UR16, 0x320, URZ ;  /* 0x00000320100b7890 */ /* 0x000fc6000fffe0ff */
[----:B------:R-:W2:Y:S01]  /*5320*/  SYNCS.PHASECHK.TRANS64.TRYWAIT P0, [UR16+0x390], R2 ;  /* 0x00039002ff0075a7 */ /* 0x000ea20008001110 */
[----:B------:R-:W-:Y:S02]  /*5330*/  USHF.R.U32.HI UR19, URZ, UR14, UR19 ;  /* 0x0000000eff137299 */ /* 0x000fe40008011613 */
[----:B------:R-:W-:Y:S02]  /*5340*/  UIADD3 UR12, UPT, UPT, UR16, 0x390, URZ ;  /* 0x00000390100c7890 */ /* 0x000fe4000fffe0ff */
[----:B------:R-:W-:Y:S01]  /*5350*/  UIADD3 UR19, UPT, UPT, UR9, UR19, URZ ;  /* 0x0000001309137290 */ /* 0x000fe2000fffe0ff */
[----:B------:R-:W5:Y:S03]  /*5360*/  LDCU UR9, c[0x0][0x38c] ;  /* 0x00007180ff0977ac */ /* 0x000f660008000800 */
[----:B------:R-:W-:-:S04]  /*5370*/  USHF.R.U32.HI UR19, URZ, UR5, UR19 ;  /* 0x00000005ff137299 */ /* 0x000fc80008011613 */
[----:B-1----:R-:W-:Y:S02]  /*5380*/  UISETP.GE.AND UP0, UPT, UR19, UR8, UPT ;  /* 0x000000081300728c */ /* 0x002fe4000bf06270 */
[----:B------:R-:W-:Y:S01]  /*5390*/  UIADD3 UR19, UPT, UPT, -UR19, URZ, URZ ;  /* 0x000000ff13137290 */ /* 0x000fe2000fffe1ff */
[----:B------:R-:W1:Y:S01]  /*53a0*/  LDCU UR8, c[0x0][0x380] ;  /* 0x00007000ff0877ac */ /* 0x000e620008000800 */
[----:B------:R-:W-:Y:S02]  /*53b0*/  USEL UR17, UR22, UR7, !UP0 ;  /* 0x0000000716117287 */ /* 0x000fe4000c000000 */
[----:B---3--:R-:W-:-:S05]  /*53c0*/  UIMAD UR18, UR19, UR18, UR31 ;  /* 0x00000012131272a4 */ /* 0x008fca000f8e021f */
[----:B----4-:R-:W3:Y:S02]  /*53d0*/  @UP0 LDCU UR20, c[0x0][0x64c] ;  /* 0x0000c980ff1407ac */ /* 0x010ee40008000800 */
[----:B-123-5:R-:W-:Y:S05]  /*53e0*/  @!P0 BRA `(.L_x_70) ;  /* 0x000000a8008c8947 */ /* 0x02efea0003800000 */
.L_x_153:
[----:B------:R-:W2:Y:S01]  /*53f0*/  SYNCS.PHASECHK.TRANS64.TRYWAIT P0, [UR11], RZ ;  /* 0x000000ffff0075a7 */ /* 0x000ea2000800110b */
[----:B------:R-:W-:Y:S01]  /*5400*/  UIMAD.WIDE.U32 UR20, UR18, UR20, URZ ;  /* 0x00000014121472a5 */ /* 0x000fe2000f8e00ff */
[----:B-1----:R-:W-:Y:S01]  /*5410*/  IMAD.U32 R2, RZ, RZ, UR13 ;  /* 0x0000000dff027e24 */ /* 0x002fe2000f8e00ff */
[----:B------:R-:W1:Y:S01]  /*5420*/  LDCU UR25, c[0x0][0x614] ;  /* 0x0000c280ff1977ac */ /* 0x000e620008000800 */
[C---:B------:R-:W-:Y:S01]  /*5430*/  LOP3.LUT R5, R0.reuse, 0x7f, RZ, 0xc0, !PT ;  /* 0x0000007f00057812 */ /* 0x040fe200078ec0ff */
[----:B------:R-:W-:Y:S01]  /*5440*/  IMAD.U32 R84, R0, 0x10000, RZ ;  /* 0x0001000000547824 */ /* 0x000fe200078e00ff */
[----:B------:R-:W-:Y:S02]  /*5450*/  ULOP3.LUT UR17, UR17, 0xff, URZ, 0xc0, !UPT ;  /* 0x000000ff11117892 */ /* 0x000fe4000f8ec0ff */
[----:B------:R-:W-:Y:S01]  /*5460*/  LOP3.LUT R2, R5, 0x80, R2, 0xf8, !PT ;  /* 0x0000008005027812 */ /* 0x000fe200078ef802 */
[----:B------:R-:W-:Y:S01]  /*5470*/  UMOV UR19, UR21 ;  /* 0x0000001500137c82 */ /* 0x000fe20008000000 */
[----:B------:R-:W-:-:S02]  /*5480*/  USEL UR26, UR15, UR6, !UP0 ;  /* 0x000000060f1a7287 */ /* 0x000fc4000c000000 */
[----:B------:R-:W-:Y:S02]  /*5490*/  UIADD3 UR18, UPT, UPT, UR18, -UR19, URZ ;  /* 0x8000001312127290 */ /* 0x000fe4000fffe0ff */
[----:B------:R-:W-:Y:S02]  /*54a0*/  ULOP3.LUT UR26, UR26, 0xff, URZ, 0xc0, !UPT ;  /* 0x000000ff1a1a7892 */ /* 0x000fe4000f8ec0ff */
[----:B------:R-:W-:Y:S02]  /*54b0*/  USHF.R.U32.HI UR17, URZ, UR17, UR18 ;  /* 0x00000011ff117299 */ /* 0x000fe40008011612 */
[----:B------:R-:W-:Y:S02]  /*54c0*/  UIADD3 UR24, UPT, UPT, UR9, -UR8, URZ ;  /* 0x8000000809187290 */ /* 0x000fe4000fffe0ff */
[----:B------:R-:W-:Y:S02]  /*54d0*/  UIADD3 UR17, UPT, UPT, UR19, UR17, URZ ;  /* 0x0000001113117290 */ /* 0x000fe4000fffe0ff */
[----:B------:R-:W-:-:S02]  /*54e0*/  UIADD3 UR20, UPT, UPT, UR9, -0x1, URZ ;  /* 0xffffffff09147890 */ /* 0x000fc4000fffe0ff */
[----:B------:R-:W-:Y:S02]  /*54f0*/  USHF.R.U32.HI UR26, URZ, UR26, UR17 ;  /* 0x0000001aff1a7299 */ /* 0x000fe40008011611 */
[----:B------:R-:W-:Y:S02]  /*5500*/  UIADD3 UR18, UPT, UPT, -UR9, URZ, URZ ;  /* 0x000000ff09127290 */ /* 0x000fe4000fffe1ff */
[----:B-1----:R-:W-:Y:S02]  /*5510*/  UIADD3 UR17, UPT, UPT, -UR26, UR25, URZ ;  /* 0x000000191a117290 */ /* 0x002fe4000fffe1ff */
[----:B------:R-:W-:Y:S02]  /*5520*/  UISETP.GT.AND UP0, UPT, UR9, URZ, UPT ;  /* 0x000000ff0900728c */ /* 0x000fe4000bf04270 */
[----:B------:R-:W-:Y:S02]  /*5530*/  ULEA UR24, UR17, UR24, 0x8 ;  /* 0x0000001811187291 */ /* 0x000fe4000f8e40ff */
[----:B------:R-:W-:-:S02]  /*5540*/  USHF.R.S32.HI UR17, URZ, 0x1f, UR20 ;  /* 0x0000001fff117899 */ /* 0x000fc40008011414 */
[----:B------:R-:W-:Y:S02]  /*5550*/  UIADD3 UR19, UPT, UPT, -UR24, URZ, URZ ;  /* 0x000000ff18137290 */ /* 0x000fe4000fffe1ff */
[----:B------:R-:W-:Y:S02]  /*5560*/  USHF.R.S32.HI UR18, URZ, 0x1f, UR18 ;  /* 0x0000001fff127899 */ /* 0x000fe40008011412 */
[----:B------:R-:W-:Y:S02]  /*5570*/  UIADD3 UR21, UPT, UPT, UR24, -0x1, URZ ;  /* 0xffffffff18157890 */ /* 0x000fe4000fffe0ff */
[----:B------:R-:W-:Y:S02]  /*5580*/  USHF.R.S32.HI UR19, URZ, 0x1f, UR19 ;  /* 0x0000001fff137899 */ /* 0x000fe40008011413 */
[----:B------:R-:W-:Y:S02]  /*5590*/  ULEA.HI UR17, UR17, UR20, URZ, 0x7 ;  /* 0x0000001411117291 */ /* 0x000fe4000f8f38ff */
[----:B------:R-:W-:-:S02]  /*55a0*/  ULEA.HI UR18, UR18, -UR9, URZ, 0x7 ;  /* 0x8000000912127291 */ /* 0x000fc4000f8f38ff */
[----:B------:R-:W-:Y:S02]  /*55b0*/  USHF.R.S32.HI UR20, URZ, 0x1f, UR21 ;  /* 0x0000001fff147899 */ /* 0x000fe40008011415 */
[----:B------:R-:W-:Y:S02]  /*55c0*/  ULEA.HI UR19, UR19, -UR24, URZ, 0x7 ;  /* 0x8000001813137291 */ /* 0x000fe4000f8f38ff */
[----:B------:R-:W-:Y:S02]  /*55d0*/  USHF.R.S32.HI UR18, URZ, 0x7, UR18 ;  /* 0x00000007ff127899 */ /* 0x000fe40008011412 */
[----:B------:R-:W-:Y:S02]  /*55e0*/  UISETP.GT.AND UP1, UPT, UR24, URZ, UPT ;  /* 0x000000ff1800728c */ /* 0x000fe4000bf24270 */
[----:B------:R-:W-:Y:S02]  /*55f0*/  ULEA.HI UR20, UR20, UR21, URZ, 0x7 ;  /* 0x0000001514147291 */ /* 0x000fe4000f8f38ff */
[----:B------:R-:W-:Y:S01]  /*5600*/  USHF.R.S32.HI UR19, URZ, 0x7, UR19 ;  /* 0x00000007ff137899 */ /* 0x000fe20008011413 */
[----:B------:R-:W-:Y:S01]  /*5610*/  UMOV UR28, 0x0 ;  /* 0x00000000001c7882 */ /* 0x000fe20000000000 */
[----:B------:R-:W-:-:S02]  /*5620*/  UMOV UR29, 0x1 ;  /* 0x00000001001d7882 */ /* 0x000fc40000000000 */
[----:B------:R-:W-:Y:S02]  /*5630*/  UIADD3 UR19, UPT, UPT, -UR19, URZ, URZ ;  /* 0x000000ff13137290 */ /* 0x000fe4000fffe1ff */
[----:B------:R-:W-:Y:S02]  /*5640*/  @UP0 UIMAD.WIDE UR34, UR17, 0x2000000, UR28 ;  /* 0x02000000112208a5 */ /* 0x000fe4000f8e021c */
[----:B------:R-:W-:Y:S02]  /*5650*/  ULEA.HI.SX32 UR17, UR20, 0x1, 0x19 ;  /* 0x0000000114117891 */ /* 0x000fe4000f8fcaff */
[----:B------:R-:W-:Y:S02]  /*5660*/  UIADD3 UR18, UPT, UPT, -UR18, URZ, URZ ;  /* 0x000000ff12127290 */ /* 0x000fe4000fffe1ff */
[----:B------:R-:W-:Y:S02]  /*5670*/  ULOP3.LUT UR26, URZ, UR26, URZ, 0x33, !UPT ;  /* 0x0000001aff1a7292 */ /* 0x000fe4000f8e33ff */
[----:B------:R-:W-:Y:S01]  /*5680*/  USEL UR20, URZ, 0x100, !UP2 ;  /* 0x00000100ff147887 */ /* 0x000fe2000d000000 */
[----:B------:R-:W-:-:S02]  /*5690*/  @!UP1 UMOV UR17, UR19 ;  /* 0x0000001300119c82 */ /* 0x000fc40008000000 */
[----:B------:R-:W-:Y:S01]  /*56a0*/  @UP0 UMOV UR18, UR35 ;  /* 0x0000002300120c82 */ /* 0x000fe20008000000 */
[----:B------:R-:W-:Y:S02]  /*56b0*/  USEL UR19, URZ, 0x80, !UP2 ;  /* 0x00000080ff137887 */ /* 0x000fe4000d000000 */
[----:B------:R-:W-:Y:S01]  /*56c0*/  UISETP.LT.AND UP0, UPT, UR17, UR18, UPT ;  /* 0x000000121100728c */ /* 0x000fe2000bf01270 */
[----:B------:R-:W-:Y:S01]  /*56d0*/  LOP3.LUT R2, R2, UR20, RZ, 0xfc, !PT ;  /* 0x0000001402027c12 */ /* 0x000fe2000f8efcff */
[----:B------:R-:W-:Y:S02]  /*56e0*/  UIADD3 UR26, UPT, UPT, UR26, UR25, URZ ;  /* 0x000000191a1a7290 */ /* 0x000fe4000fffe0ff */
[----:B------:R-:W-:Y:S01]  /*56f0*/  USEL UR17, UR17, UR18, UP0 ;  /* 0x0000001211117287 */ /* 0x000fe20008000000 */
[----:B------:R-:W-:-:S03]  /*5700*/  IMAD.U32 R3, RZ, RZ, UR19 ;  /* 0x00000013ff037e24 */ /* 0x000fc6000f8e00ff */
[----:B------:R-:W-:Y:S01]  /*5710*/  UIADD3 UR18, UPT, UPT, UR17, -0x1, URZ ;  /* 0xffffffff11127890 */ /* 0x000fe2000fffe0ff */
[----:B------:R-:W-:Y:S02]  /*5720*/  MOV R155, UR26 ;  /* 0x0000001a009b7c02 */ /* 0x000fe40008000f00 */
[----:B------:R-:W-:Y:S01]  /*5730*/  LOP3.LUT R84, R3, 0x600000, R84, 0xf8, !PT ;  /* 0x0060000003547812 */ /* 0x000fe200078ef854 */
[----:B------:R-:W-:Y:S02]  /*5740*/  UISETP.LT.AND UP0, UPT, URZ, UR18, UPT ;  /* 0x00000012ff00728c */ /* 0x000fe4000bf01270 */
[----:B------:R-:W-:Y:S01]  /*5750*/  IMAD R155, R155, 0x200, R2 ;  /* 0x000002009b9b7824 */ /* 0x000fe200078e0202 */
[----:B------:R-:W-:Y:S01]  /*5760*/  R2UR UR19, R84 ;  /* 0x00000000541372ca */ /* 0x000fe200000e0000 */
[----:B------:R-:W-:Y:S01]  /*5770*/  USEL UR13, URZ, UR18, !UP0 ;  /* 0x00000012ff0d7287 */ /* 0x000fe2000c000000 */
[----:B------:R-:W-:-:S03]  /*5780*/  IMAD.MOV.U32 R2, RZ, RZ, 0x1 ;  /* 0x00000001ff027424 */ /* 0x000fc600078e00ff */
[----:B------:R-:W-:-:S06]  /*5790*/  UIMAD UR13, UR13, -0x80, UR9 ;  /* 0xffffff800d0d78a4 */ /* 0x000fcc000f8e0209 */
[----:B------:R-:W-:Y:S01]  /*57a0*/  MOV R4, UR13 ;  /* 0x0000000d00047c02 */ /* 0x000fe20008000f00 */
[----:B--2---:R-:W-:Y:S06]  /*57b0*/  @!P0 BRA `(.L_x_71) ;  /* 0x000000a400b88947 */ /* 0x004fec0003800000 */
.L_x_155:
[----:B------:R-:W-:Y:S01]  /*57c0*/  IADD3 R37, PT, PT, R4, -UR8, R155 ;  /* 0x8000000804257c10 */ /* 0x000fe2000fffe09b */
[----:B------:R-:W-:Y:S01]  /*57d0*/  UIADD3 UR24, UPT, UPT, UR24, -0x100, URZ ;  /* 0xffffff0018187890 */ /* 0x000fe2000fffe0ff */
[----:B-1----:R-:W1:Y:S01]  /*57e0*/  LDTM.x32 R4, tmem[UR19] ;  /* 0x00000013000479ee */ /* 0x002e6200082c0000 */
[C---:B------:R-:W-:Y:S01]  /*57f0*/  LOP3.LUT R85, R84.reuse, 0x20, RZ, 0xfc, !PT ;  /* 0x0000002054557812 */ /* 0x040fe200078efcff */
[----:B------:R-:W2:Y:S01]  /*5800*/  LDCU UR19, c[0x0][0x600] ;  /* 0x0000c000ff1377ac */ /* 0x000ea20008000800 */
[----:B------:R-:W-:Y:S02]  /*5810*/  VIADDMNMX R2, R37, R2, UR13, PT ;  /* 0x0000000d25027e46 */ /* 0x000fe4000b800102 */
[----:B------:R-:W-:Y:S02]  /*5820*/  R2UR UR8, R85 ;  /* 0x00000000550872ca */ /* 0x000fe400000e0000 */
[C---:B------:R-:W-:Y:S01]  /*5830*/  LOP3.LUT R86, R84.reuse, 0x40, RZ, 0xfc, !PT ;  /* 0x0000004054567812 */ /* 0x040fe200078efcff */
[----:B------:R-:W-:Y:S01]  /*5840*/  IMAD.MOV R136, RZ, RZ, -R2 ;  /* 0x000000ffff887224 */ /* 0x000fe200078e0a02 */
[----:B------:R-:W-:Y:S01]  /*5850*/  LOP3.LUT R87, R84, 0x60, RZ, 0xfc, !PT ;  /* 0x0000006054577812 */ /* 0x000fe200078efcff */
[----:B------:R-:W-:-:S03]  /*5860*/  IMAD.MOV.U32 R2, RZ, RZ, -0x1 ;  /* 0xffffffffff027424 */ /* 0x000fc600078e00ff */
[C---:B------:R-:W-:Y:S02]  /*5870*/  VIADDMNMX R37, R136.reuse, 0x20, RZ, !PT ;  /* 0x0000002088257846 */ /* 0x040fe400078001ff */
[----:B------:R-:W-:Y:S02]  /*5880*/  VIADDMNMX R137, R136, 0x60, RZ, !PT ;  /* 0x0000006088897846 */ /* 0x000fe400078001ff */
[--C-:B------:R-:W-:Y:S01]  /*5890*/  SHF.R.U32.HI R36, RZ, R37, R2.reuse ;  /* 0x00000025ff247219 */ /* 0x100fe20000011602 */
[----:B------:R-:W3:Y:S01]  /*58a0*/  LDTM.x32 R52, tmem[UR8] ;  /* 0x00000008003479ee */ /* 0x000ee200082c0000 */
[----:B------:R-:W-:Y:S01]  /*58b0*/  R2UR UR8, R86 ;  /* 0x00000000560872ca */ /* 0x000fe200000e0000 */
[----:B--2---:R-:W-:Y:S01]  /*58c0*/  IMAD.U32 R152, RZ, RZ, UR19 ;  /* 0x00000013ff987e24 */ /* 0x004fe2000f8e00ff */
[----:B------:R-:W-:Y:S02]  /*58d0*/  R2P PR, R36, 0x7e ;  /* 0x0000007e24007804 */ /* 0x000fe40000000000 */
[----:B------:R-:W-:-:S02]  /*58e0*/  SHF.R.U32.HI R137, RZ, R137, R2 ;  /* 0x00000089ff897219 */ /* 0x000fc40000011602 */
[----:B------:R-:W-:Y:S02]  /*58f0*/  VIADDMNMX R139, R136, 0x80, RZ, !PT ;  /* 0x00000080888b7846 */ /* 0x000fe400078001ff */
[----:B-1----:R-:W-:Y:S02]  /*5900*/  SEL R99, R5, 0xff800000, P1 ;  /* 0xff80000005637807 */ /* 0x002fe40000800000 */
[----:B------:R-:W-:Y:S02]  /*5910*/  SEL R88, R6, 0xff800000, P2 ;  /* 0xff80000006587807 */ /* 0x000fe40001000000 */
[----:B------:R-:W-:Y:S02]  /*5920*/  SEL R89, R7, 0xff800000, P3 ;  /* 0xff80000007597807 */ /* 0x000fe40001800000 */
[----:B------:R-:W-:Y:S02]  /*5930*/  SEL R90, R8, 0xff800000, P4 ;  /* 0xff800000085a7807 */ /* 0x000fe40002000000 */
[----:B------:R-:W-:-:S02]  /*5940*/  SEL R91, R9, 0xff800000, P5 ;  /* 0xff800000095b7807 */ /* 0x000fc40002800000 */
[----:B------:R-:W-:Y:S02]  /*5950*/  SEL R102, R10, 0xff800000, P6 ;  /* 0xff8000000a667807 */ /* 0x000fe40003000000 */
[C---:B------:R-:W-:Y:S02]  /*5960*/  R2P PR, R36.reuse.B1, 0x7f ;  /* 0x0000007f24007804 */ /* 0x040fe40000001000 */
[----:B------:R-:W-:-:S03]  /*5970*/  LOP3.LUT R5, R36, 0x1, RZ, 0xc0, !PT ;  /* 0x0000000124057812 */ /* 0x000fc600078ec0ff */
[----:B------:R-:W-:Y:S02]  /*5980*/  SEL R92, R12, 0xff800000, P0 ;  /* 0xff8000000c5c7807 */ /* 0x000fe40000000000 */
[----:B------:R-:W-:Y:S02]  /*5990*/  SEL R93, R13, 0xff800000, P1 ;  /* 0xff8000000d5d7807 */ /* 0x000fe40000800000 */
[----:B------:R-:W-:Y:S02]  /*59a0*/  SEL R94, R14, 0xff800000, P2 ;  /* 0xff8000000e5e7807 */ /* 0x000fe40001000000 */
[----:B------:R-:W-:Y:S02]  /*59b0*/  SEL R95, R15, 0xff800000, P3 ;  /* 0xff8000000f5f7807 */ /* 0x000fe40001800000 */
[----:B------:R-:W-:Y:S02]  /*59c0*/  SEL R96, R16, 0xff800000, P4 ;  /* 0xff80000010607807 */ /* 0x000fe40002000000 */
[----:B------:R-:W-:-:S02]  /*59d0*/  SEL R97, R17, 0xff800000, P5 ;  /* 0xff80000011617807 */ /* 0x000fc40002800000 */
[----:B------:R-:W-:Y:S02]  /*59e0*/  SEL R108, R18, 0xff800000, P6 ;  /* 0xff800000126c7807 */ /* 0x000fe40003000000 */
[----:B------:R-:W-:-:S05]  /*59f0*/  R2P PR, R36.B2, 0x7f ;  /* 0x0000007f24007804 */ /* 0x000fca0000002000 */
        /* <DEDUP_REMOVED lines=9> */
[----:B------:R-:W-:Y:S02]  /*5a90*/  ISETP.NE.U32.AND P0, PT, R5, 0x1, PT ;  /* 0x000000010500780c */ /* 0x000fe40003f05070 */
[----:B------:R-:W-:Y:S02]  /*5aa0*/  SEL R111, R29, 0xff800000, P1 ;  /* 0xff8000001d6f7807 */ /* 0x000fe40000800000 */
[----:B------:R-:W-:Y:S02]  /*5ab0*/  LOP3.LUT P1, RZ, R36, 0x80, RZ, 0xc0, !PT ;  /* 0x0000008024ff7812 */ /* 0x000fe4000782c0ff */
[----:B------:R-:W-:Y:S02]  /*5ac0*/  SEL R98, R4, 0xff800000, !P0 ;  /* 0xff80000004627807 */ /* 0x000fe40004000000 */
[----:B------:R-:W-:-:S02]  /*5ad0*/  LOP3.LUT P0, RZ, R36, 0x8000, RZ, 0xc0, !PT ;  /* 0x0000800024ff7812 */ /* 0x000fc4000780c0ff */
[----:B------:R-:W-:Y:S02]  /*5ae0*/  VIADDMNMX R5, R136, 0x40, RZ, !PT ;  /* 0x0000004088057846 */ /* 0x000fe400078001ff */
[----:B------:R-:W-:Y:S02]  /*5af0*/  SEL R103, R11, 0xff800000, P1 ;  /* 0xff8000000b677807 */ /* 0x000fe40000800000 */
[C---:B------:R-:W-:Y:S02]  /*5b00*/  LOP3.LUT P1, RZ, R36.reuse, 0x800000, RZ, 0xc0, !PT ;  /* 0x0080000024ff7812 */ /* 0x040fe4000782c0ff */
[----:B------:R-:W-:Y:S02]  /*5b10*/  SEL R109, R19, 0xff800000, P0 ;  /* 0xff800000136d7807 */ /* 0x000fe40000000000 */
[----:B------:R-:W-:Y:S02]  /*5b20*/  ISETP.GT.AND P0, PT, R36, -0x1, PT ;  /* 0xffffffff2400780c */ /* 0x000fe40003f04270 */
[----:B------:R-:W-:-:S02]  /*5b30*/  SHF.R.U32.HI R4, RZ, R5, R2 ;  /* 0x00000005ff047219 */ /* 0x000fc40000011602 */
[----:B------:R-:W-:Y:S02]  /*5b40*/  SEL R113, R27, 0xff800000, P1 ;  /* 0xff8000001b717807 */ /* 0x000fe40000800000 */
[----:B------:R-:W-:Y:S02]  /*5b50*/  SEL R114, R30, 0xff800000, P2 ;  /* 0xff8000001e727807 */ /* 0x000fe40001000000 */
[----:B------:R-:W-:Y:S02]  /*5b60*/  SEL R115, R31, 0xff800000, P3 ;  /* 0xff8000001f737807 */ /* 0x000fe40001800000 */
[----:B------:R-:W-:Y:S02]  /*5b70*/  SEL R116, R32, 0xff800000, P4 ;  /* 0xff80000020747807 */ /* 0x000fe40002000000 */
[----:B------:R-:W-:Y:S02]  /*5b80*/  SEL R117, R33, 0xff800000, P5 ;  /* 0xff80000021757807 */ /* 0x000fe40002800000 */
[----:B------:R-:W-:-:S02]  /*5b90*/  SEL R118, R34, 0xff800000, P6 ;  /* 0xff80000022767807 */ /* 0x000fc40003000000 */
[----:B------:R-:W-:Y:S02]  /*5ba0*/  R2P PR, R4, 0x7e ;  /* 0x0000007e04007804 */ /* 0x000fe40000000000 */
[----:B------:R-:W-:Y:S02]  /*5bb0*/  SEL R119, R35, 0xff800000, !P0 ;  /* 0xff80000023777807 */ /* 0x000fe40004000000 */
[----:B------:R-:W1:Y:S01]  /*5bc0*/  LDTM.x32 R20, tmem[UR8] ;  /* 0x00000008001479ee */ /* 0x000e6200082c0000 */
[----:B---3--:R-:W-:Y:S02]  /*5bd0*/  SEL R53, R53, 0xff800000, P1 ;  /* 0xff80000035357807 */ /* 0x008fe40000800000 */
[----:B------:R-:W-:Y:S02]  /*5be0*/  SEL R54, R54, 0xff800000, P2 ;  /* 0xff80000036367807 */ /* 0x000fe40001000000 */
[----:B------:R-:W-:Y:S02]  /*5bf0*/  SEL R55, R55, 0xff800000, P3 ;  /* 0xff80000037377807 */ /* 0x000fe40001800000 */
[----:B------:R-:W-:-:S02]  /*5c00*/  SEL R56, R56, 0xff800000, P4 ;  /* 0xff80000038387807 */ /* 0x000fc40002000000 */
[----:B------:R-:W-:Y:S02]  /*5c10*/  SEL R57, R57, 0xff800000, P5 ;  /* 0xff80000039397807 */ /* 0x000fe40002800000 */
[----:B------:R-:W-:Y:S02]  /*5c20*/  SEL R58, R58, 0xff800000, P6 ;  /* 0xff8000003a3a7807 */ /* 0x000fe40003000000 */
[C---:B------:R-:W-:Y:S02]  /*5c30*/  R2P PR, R4.reuse.B1, 0x7f ;  /* 0x0000007f04007804 */ /* 0x040fe40000001000 */
[----:B------:R-:W-:Y:S02]  /*5c40*/  LOP3.LUT R5, R4, 0x1, RZ, 0xc0, !PT ;  /* 0x0000000104057812 */ /* 0x000fe400078ec0ff */
[----:B------:R-:W-:Y:S02]  /*5c50*/  R2UR UR8, R87 ;  /* 0x00000000570872ca */ /* 0x000fe400000e0000 */
[----:B------:R-:W-:-:S02]  /*5c60*/  SEL R60, R60, 0xff800000, P0 ;  /* 0xff8000003c3c7807 */ /* 0x000fc40000000000 */
[----:B------:R-:W-:Y:S02]  /*5c70*/  SEL R61, R61, 0xff800000, P1 ;  /* 0xff8000003d3d7807 */ /* 0x000fe40000800000 */
[----:B------:R-:W-:Y:S02]  /*5c80*/  SEL R62, R62, 0xff800000, P2 ;  /* 0xff8000003e3e7807 */ /* 0x000fe40001000000 */
[----:B------:R-:W-:Y:S02]  /*5c90*/  SEL R63, R63, 0xff800000, P3 ;  /* 0xff8000003f3f7807 */ /* 0x000fe40001800000 */
[----:B------:R-:W-:Y:S02]  /*5ca0*/  SEL R64, R64, 0xff800000, P4 ;  /* 0xff80000040407807 */ /* 0x000fe40002000000 */
[----:B------:R-:W-:Y:S02]  /*5cb0*/  SEL R65, R65, 0xff800000, P5 ;  /* 0xff80000041417807 */ /* 0x000fe40002800000 */
[----:B------:R-:W-:-:S02]  /*5cc0*/  SEL R66, R66, 0xff800000, P6 ;  /* 0xff80000042427807 */ /* 0x000fc40003000000 */
[----:B------:R-:W-:Y:S02]  /*5cd0*/  R2P PR, R4.B2, 0x7f ;  /* 0x0000007f04007804 */ /* 0x000fe40000002000 */
[----:B------:R-:W-:-:S03]  /*5ce0*/  SHF.R.U32.HI R2, RZ, R139, R2 ;  /* 0x0000008bff027219 */ /* 0x000fc60000011602 */
[----:B------:R-:W-:Y:S02]  /*5cf0*/  SEL R68, R68, 0xff800000, P0 ;  /* 0xff80000044447807 */ /* 0x000fe40000000000 */
[----:B------:R-:W-:Y:S02]  /*5d00*/  SEL R69, R69, 0xff800000, P1 ;  /* 0xff80000045457807 */ /* 0x000fe40000800000 */
[----:B------:R-:W-:Y:S02]  /*5d10*/  SEL R70, R70, 0xff800000, P2 ;  /* 0xff80000046467807 */ /* 0x000fe40001000000 */
[----:B------:R-:W-:Y:S02]  /*5d20*/  SEL R71, R71, 0xff800000, P3 ;  /* 0xff80000047477807 */ /* 0x000fe40001800000 */
[----:B------:R-:W-:Y:S02]  /*5d30*/  SEL R72, R72, 0xff800000, P4 ;  /* 0xff80000048487807 */ /* 0x000fe40002000000 */
[----:B------:R-:W-:-:S02]  /*5d40*/  SEL R73, R73, 0xff800000, P5 ;  /* 0xff80000049497807 */ /* 0x000fc40002800000 */
[----:B------:R-:W-:Y:S02]  /*5d50*/  SEL R74, R74, 0xff800000, P6 ;  /* 0xff8000004a4a7807 */ /* 0x000fe40003000000 */
[----:B------:R-:W-:Y:S02]  /*5d60*/  R2P PR, R4.B3, 0x7f ;  /* 0x0000007f04007804 */ /* 0x000fe40000003000 */
[----:B------:R-:W-:-:S03]  /*5d70*/  LOP3.LUT R136, R2, 0x1, RZ, 0xc0, !PT ;  /* 0x0000000102887812 */ /* 0x000fc600078ec0ff */
[----:B------:R-:W-:Y:S02]  /*5d80*/  SEL R76, R76, 0xff800000, P0 ;  /* 0xff8000004c4c7807 */ /* 0x000fe40000000000 */
[----:B------:R-:W-:Y:S02]  /*5d90*/  ISETP.NE.U32.AND P0, PT, R5, 0x1, PT ;  /* 0x000000010500780c */ /* 0x000fe40003f05070 */
[----:B------:R-:W-:Y:S02]  /*5da0*/  SEL R77, R77, 0xff800000, P1 ;  /* 0xff8000004d4d7807 */ /* 0x000fe40000800000 */
[----:B------:R-:W-:Y:S02]  /*5db0*/  LOP3.LUT P1, RZ, R4, 0x80, RZ, 0xc0, !PT ;  /* 0x0000008004ff7812 */ /* 0x000fe4000782c0ff */
[----:B------:R-:W-:Y:S02]  /*5dc0*/  SEL R52, R52, 0xff800000, !P0 ;  /* 0xff80000034347807 */ /* 0x000fe40004000000 */
[----:B------:R-:W-:-:S02]  /*5dd0*/  LOP3.LUT P0, RZ, R4, 0x8000, RZ, 0xc0, !PT ;  /* 0x0000800004ff7812 */ /* 0x000fc4000780c0ff */
[----:B------:R-:W-:Y:S02]  /*5de0*/  SEL R59, R59, 0xff800000, P1 ;  /* 0xff8000003b3b7807 */ /* 0x000fe40000800000 */
[C---:B------:R-:W-:Y:S02]  /*5df0*/  LOP3.LUT P1, RZ, R4.reuse, 0x800000, RZ, 0xc0, !PT ;  /* 0x0080000004ff7812 */ /* 0x040fe4000782c0ff */
[----:B------:R-:W-:Y:S02]  /*5e00*/  SEL R67, R67, 0xff800000, P0 ;  /* 0xff80000043437807 */ /* 0x000fe40000000000 */
[----:B------:R-:W-:Y:S02]  /*5e10*/  ISETP.GT.AND P0, PT, R4, -0x1, PT ;  /* 0xffffffff0400780c */ /* 0x000fe40003f04270 */
[----:B------:R-:W-:Y:S02]  /*5e20*/  SEL R75, R75, 0xff800000, P1 ;  /* 0xff8000004b4b7807 */ /* 0x000fe40000800000 */
[----:B------:R-:W-:-:S02]  /*5e30*/  SEL R78, R78, 0xff800000, P2 ;  /* 0xff8000004e4e7807 */ /* 0x000fc40001000000 */
[----:B------:R-:W-:Y:S02]  /*5e40*/  SEL R79, R79, 0xff800000, P3 ;  /* 0xff8000004f4f7807 */ /* 0x000fe40001800000 */
[----:B------:R-:W-:Y:S02]  /*5e50*/  SEL R80, R80, 0xff800000, P4 ;  /* 0xff80000050507807 */ /* 0x000fe40002000000 */
[----:B------:R-:W-:Y:S02]  /*5e60*/  SEL R81, R81, 0xff800000, P5 ;  /* 0xff80000051517807 */ /* 0x000fe40002800000 */
[----:B------:R-:W-:Y:S02]  /*5e70*/  SEL R82, R82, 0xff800000, P6 ;  /* 0xff80000052527807 */ /* 0x000fe40003000000 */
[----:B------:R-:W-:Y:S02]  /*5e80*/  R2P PR, R137, 0x7e ;  /* 0x0000007e89007804 */ /* 0x000fe40000000000 */
[----:B------:R-:W-:-:S02]  /*5e90*/  SEL R83, R83, 0xff800000, !P0 ;  /* 0xff80000053537807 */ /* 0x000fc40004000000 */
[----:B------:R-:W-:Y:S02]  /*5ea0*/  LOP3.LUT R4, R137, 0x1, RZ, 0xc0, !PT ;  /* 0x0000000189047812 */ /* 0x000fe400078ec0ff */
[----:B-1----:R-:W-:Y:S02]  /*5eb0*/  SEL R127, R21, 0xff800000, P1 ;  /* 0xff800000157f7807 */ /* 0x002fe40000800000 */
        /* <DEDUP_REMOVED lines=17> */
[----:B------:R-:W-:Y:S02]  /*5fd0*/  SEL R126, R20, 0xff800000, !P0 ;  /* 0xff800000147e7807 */ /* 0x000fe40004000000 */
[----:B------:R-:W-:Y:S02]  /*5fe0*/  LOP3.LUT P0, RZ, R137, 0x80, RZ, 0xc0, !PT ;  /* 0x0000008089ff7812 */ /* 0x000fe4000780c0ff */
[----:B------:R-:W-:-:S02]  /*5ff0*/  SEL R38, R38, 0xff800000, P2 ;  /* 0xff80000026267807 */ /* 0x000fc40001000000 */
[----:B------:R-:W-:Y:S02]  /*6000*/  SEL R131, R27, 0xff800000, P0 ;  /* 0xff8000001b837807 */ /* 0x000fe40000000000 */
[----:B------:R-:W-:Y:S02]  /*6010*/  LOP3.LUT P0, RZ, R137, 0x8000, RZ, 0xc0, !PT ;  /* 0x0000800089ff7812 */ /* 0x000fe4000780c0ff */
[----:B------:R-:W-:Y:S02]  /*6020*/  SEL R39, R39, 0xff800000, P3 ;  /* 0xff80000027277807 */ /* 0x000fe40001800000 */
[----:B------:R-:W-:Y:S02]  /*6030*/  SEL R135, R35, 0xff800000, P0 ;  /* 0xff80000023877807 */ /* 0x000fe40000000000 */
[----:B------:R-:W1:Y:S01]  /*6040*/  LDTM.x32 R4, tmem[UR8] ;  /* 0x00000008000479ee */ /* 0x000e6200082c0000 */
[----:B------:R-:W-:Y:S01]  /*6050*/  LOP3.LUT P0, RZ, R137, 0x800000, RZ, 0xc0, !PT ;  /* 0x0080000089ff7812 */ /* 0x000fe2000780c0ff */
[----:B------:R-:W-:Y:S01]  /*6060*/  USHF.R.S32.HI UR8, URZ, 0x1f, UR32 ;  /* 0x0000001fff087899 */ /* 0x000fe20008011420 */
[----:B------:R-:W-:-:S02]  /*6070*/  SEL R40, R40, 0xff800000, P4 ;  /* 0xff80000028287807 */ /* 0x000fc40002000000 */
[----:B------:R-:W-:Y:S01]  /*6080*/  SEL R43, R43, 0xff800000, P0 ;  /* 0xff8000002b2b7807 */ /* 0x000fe20000000000 */
[----:B------:R-:W-:Y:S01]  /*6090*/  ULEA.HI UR8, UR8, UR32, URZ, 0x2 ;  /* 0x0000002008087291 */ /* 0x000fe2000f8f10ff */
[----:B------:R-:W-:Y:S02]  /*60a0*/  SEL R41, R41, 0xff800000, P5 ;  /* 0xff80000029297807 */ /* 0x000fe40002800000 */
[----:B------:R-:W-:Y:S01]  /*60b0*/  SEL R42, R42, 0xff800000, P6 ;  /* 0xff8000002a2a7807 */ /* 0x000fe20003000000 */
[----:B------:R-:W-:Y:S01]  /*60c0*/  ULOP3.LUT UR8, UR8, 0xfffffffc, URZ, 0xc0, !UPT ;  /* 0xfffffffc08087892 */ /* 0x000fe2000f8ec0ff */
[----:B------:R-:W-:-:S03]  /*60d0*/  R2P PR, R137.B3, 0x7f ;  /* 0x0000007f89007804 */ /* 0x000fc60000003000 */
[----:B------:R-:W-:Y:S02]  /*60e0*/  UIADD3 UR8, UPT, UPT, UR32, -UR8, URZ ;  /* 0x8000000820087290 */ /* 0x000fe4000fffe0ff */
[----:B------:R-:W-:Y:S02]  /*60f0*/  SEL R44, R44, 0xff800000, P0 ;  /* 0xff8000002c2c7807 */ /* 0x000fe40000000000 */
[----:B------:R-:W-:Y:S01]  /*6100*/  ISETP.GT.AND P0, PT, R137, -0x1, PT ;  /* 0xffffffff8900780c */ /* 0x000fe20003f04270 */
[----:B------:R-:W-:Y:S01]  /*6110*/  UIADD3 UR13, UPT, UPT, UR8, 0x4, URZ ;  /* 0x00000004080d7890 */ /* 0x000fe2000fffe0ff */
[----:B------:R-:W-:Y:S01]  /*6120*/  SEL R45, R45, 0xff800000, P1 ;  /* 0xff8000002d2d7807 */ /* 0x000fe20000800000 */
[----:B------:R-:W-:Y:S01]  /*6130*/  @!UP2 UIADD3 UR13, UPT, UPT, UR8, URZ, URZ ;  /* 0x000000ff080da290 */ /* 0x000fe2000fffe0ff */
[----:B------:R-:W-:Y:S02]  /*6140*/  SEL R46, R46, 0xff800000, P2 ;  /* 0xff8000002e2e7807 */ /* 0x000fe40001000000 */
[----:B------:R-:W-:Y:S01]  /*6150*/  SEL R47, R47, 0xff800000, P3 ;  /* 0xff8000002f2f7807 */ /* 0x000fe20001800000 */
[----:B------:R-:W-:Y:S01]  /*6160*/  UIADD3 UR13, UPT, UPT, UR13, 0x3, URZ ;  /* 0x000000030d0d7890 */ /* 0x000fe2000fffe0ff */
[----:B------:R-:W-:-:S02]  /*6170*/  SEL R48, R48, 0xff800000, P4 ;  /* 0xff80000030307807 */ /* 0x000fc40002000000 */
[----:B------:R-:W-:Y:S02]  /*6180*/  SEL R49, R49, 0xff800000, P5 ;  /* 0xff80000031317807 */ /* 0x000fe40002800000 */
[----:B------:R-:W-:Y:S02]  /*6190*/  SEL R50, R50, 0xff800000, P6 ;  /* 0xff80000032327807 */ /* 0x000fe40003000000 */
[----:B------:R-:W-:Y:S02]  /*61a0*/  R2P PR, R2, 0x7e ;  /* 0x0000007e02007804 */ /* 0x000fe40000000000 */
[----:B------:R-:W-:Y:S02]  /*61b0*/  SEL R51, R51, 0xff800000, !P0 ;  /* 0xff80000033337807 */ /* 0x000fe40004000000 */
[----:B------:R-:W-:Y:S02]  /*61c0*/  R2UR UR8, R86 ;  /* 0x00000000560872ca */ /* 0x000fe400000e0000 */
[----:B-1----:R-:W-:-:S02]  /*61d0*/  SEL R5, R5, 0xff800000, P1 ;  /* 0xff80000005057807 */ /* 0x002fc40000800000 */
[----:B------:R-:W-:Y:S02]  /*61e0*/  SEL R6, R6, 0xff800000, P2 ;  /* 0xff80000006067807 */ /* 0x000fe40001000000 */
[----:B------:R-:W-:Y:S02]  /*61f0*/  SEL R7, R7, 0xff800000, P3 ;  /* 0xff80000007077807 */ /* 0x000fe40001800000 */
[----:B------:R-:W-:Y:S02]  /*6200*/  SEL R8, R8, 0xff800000, P4 ;  /* 0xff80000008087807 */ /* 0x000fe40002000000 */
[----:B------:R-:W-:Y:S02]  /*6210*/  SEL R9, R9, 0xff800000, P5 ;  /* 0xff80000009097807 */ /* 0x000fe40002800000 */
        /* <DEDUP_REMOVED lines=17> */
[C---:B------:R-:W-:Y:S02]  /*6330*/  LOP3.LUT P0, RZ, R2.reuse, 0x8000, RZ, 0xc0, !PT ;  /* 0x0000800002ff7812 */ /* 0x040fe4000780c0ff */
[----:B------:R-:W-:Y:S02]  /*6340*/  SEL R145, R23, 0xff800000, P3 ;  /* 0xff80000017917807 */ /* 0x000fe40001800000 */
[----:B------:R-:W-:Y:S02]  /*6350*/  SEL R19, R19, 0xff800000, P0 ;  /* 0xff80000013137807 */ /* 0x000fe40000000000 */
[----:B------:R-:W-:Y:S02]  /*6360*/  LOP3.LUT P0, RZ, R2, 0x800000, RZ, 0xc0, !PT ;  /* 0x0080000002ff7812 */ /* 0x000fe4000780c0ff */
[----:B------:R-:W-:-:S02]  /*6370*/  SEL R148, R24, 0xff800000, P4 ;  /* 0xff80000018947807 */ /* 0x000fc40002000000 */
[----:B------:R-:W-:Y:S02]  /*6380*/  SEL R147, R27, 0xff800000, P0 ;  /* 0xff8000001b937807 */ /* 0x000fe40000000000 */
[----:B------:R-:W-:Y:S02]  /*6390*/  SEL R149, R25, 0xff800000, P5 ;  /* 0xff80000019957807 */ /* 0x000fe40002800000 */
[----:B------:R-:W-:Y:S02]  /*63a0*/  SEL R146, R26, 0xff800000, P6 ;  /* 0xff8000001a927807 */ /* 0x000fe40003000000 */
[----:B------:R-:W-:Y:S02]  /*63b0*/  R2P PR, R2.B3, 0x7f ;  /* 0x0000007f02007804 */ /* 0x000fe40000003000 */
[----:B------:R-:W-:Y:S02]  /*63c0*/  FMNMX R20, R98, R99, !PT ;  /* 0x0000006362147209 */ /* 0x000fe40007800000 */
[----:B------:R-:W-:-:S02]  /*63d0*/  FMNMX R22, R90, R91, !PT ;  /* 0x0000005b5a167209 */ /* 0x000fc40007800000 */
[----:B------:R-:W-:Y:S02]  /*63e0*/  SEL R142, R28, 0xff800000, P0 ;  /* 0xff8000001c8e7807 */ /* 0x000fe40000000000 */
[----:B------:R-:W-:Y:S02]  /*63f0*/  ISETP.GT.AND P0, PT, R2, -0x1, PT ;  /* 0xffffffff0200780c */ /* 0x000fe40003f04270 */
[----:B------:R-:W-:Y:S02]  /*6400*/  FMNMX R2, R88, R89, !PT ;  /* 0x0000005958027209 */ /* 0x000fe40007800000 */
[----:B------:R-:W-:Y:S02]  /*6410*/  FMNMX3 R20, R20, R92, R93, !PT ;  /* 0x0000005c14147276 */ /* 0x000fe4000780005d */
[----:B------:R-:W-:Y:S02]  /*6420*/  FMNMX3 R2, R2, R94, R95, !PT ;  /* 0x0000005e02027276 */ /* 0x000fe4000780005f */
[----:B------:R-:W-:-:S02]  /*6430*/  FMNMX R21, R102, R103, !PT ;  /* 0x0000006766157209 */ /* 0x000fc40007800000 */
[----:B------:R-:W-:Y:S02]  /*6440*/  FMNMX3 R20, R20, R100, R101, !PT ;  /* 0x0000006414147276 */ /* 0x000fe40007800065 */
[----:B------:R-:W-:Y:S02]  /*6450*/  FMNMX3 R2, R2, R104, R105, !PT ;  /* 0x0000006802027276 */ /* 0x000fe40007800069 */
[----:B------:R-:W-:Y:S02]  /*6460*/  FMNMX3 R22, R22, R96, R97, !PT ;  /* 0x0000006016167276 */ /* 0x000fe40007800061 */
[----:B------:R-:W-:Y:S02]  /*6470*/  FMNMX3 R21, R21, R108, R109, !PT ;  /* 0x0000006c15157276 */ /* 0x000fe4000780006d */
[----:B------:R-:W-:Y:S02]  /*6480*/  FMNMX3 R20, R20, R110, R111, !PT ;  /* 0x0000006e14147276 */ /* 0x000fe4000780006f */
[----:B------:R-:W-:-:S02]  /*6490*/  FMNMX3 R2, R2, R114, R115, !PT ;  /* 0x0000007202027276 */ /* 0x000fc40007800073 */
        /* <DEDUP_REMOVED lines=42> */
[----:B------:R-:W-:Y:S02]  /*6740*/  SEL R143, R29, 0xff800000, P1 ;  /* 0xff8000001d8f7807 */ /* 0x000fe40000800000 */
[----:B------:R-:W-:Y:S02]  /*6750*/  SEL R138, R30, 0xff800000, P2 ;  /* 0xff8000001e8a7807 */ /* 0x000fe40001000000 */
[----:B------:R-:W-:Y:S02]  /*6760*/  SEL R139, R31, 0xff800000, P3 ;  /* 0xff8000001f8b7807 */ /* 0x000fe40001800000 */
[----:B------:R-:W-:Y:S02]  /*6770*/  FMNMX3 R20, R20, R140, R141, !PT ;  /* 0x0000008c14147276 */ /* 0x000fe4000780008d */
[----:B------:R-:W-:Y:S02]  /*6780*/  FMNMX3 R2, R2, R144, R145, !PT ;  /* 0x0000009002027276 */ /* 0x000fe40007800091 */
[----:B------:R-:W-:-:S02]  /*6790*/  FMNMX3 R22, R22, R16, R17, !PT ;  /* 0x0000001016167276 */ /* 0x000fc40007800011 */
[----:B------:R-:W-:Y:S02]  /*67a0*/  FMNMX3 R21, R21, R18, R19, !PT ;  /* 0x0000001215157276 */ /* 0x000fe40007800013 */
[----:B------:R-:W-:Y:S02]  /*67b0*/  FMNMX3 R20, R20, R142, R143, !PT ;  /* 0x0000008e14147276 */ /* 0x000fe4000780008f */
[----:B------:R-:W-:Y:S02]  /*67c0*/  FMNMX3 R23, R2, R138, R139, !PT ;  /* 0x0000008a02177276 */ /* 0x000fe4000780008b */
[----:B------:R-:W-:Y:S02]  /*67d0*/  SEL R35, R35, 0xff800000, !P0 ;  /* 0xff80000023237807 */ /* 0x000fe40004000000 */
[----:B------:R-:W-:Y:S02]  /*67e0*/  SEL R136, R32, 0xff800000, P4 ;  /* 0xff80000020887807 */ /* 0x000fe40002000000 */
[----:B------:R-:W-:-:S02]  /*67f0*/  SEL R137, R33, 0xff800000, P5 ;  /* 0xff80000021897807 */ /* 0x000fc40002800000 */
[----:B------:R-:W-:Y:S02]  /*6800*/  SEL R34, R34, 0xff800000, P6 ;  /* 0xff80000022227807 */ /* 0x000fe40003000000 */
[----:B------:R-:W-:Y:S02]  /*6810*/  FMNMX3 R22, R22, R148, R149, !PT ;  /* 0x0000009416167276 */ /* 0x000fe40007800095 */
[----:B------:R-:W-:Y:S02]  /*6820*/  FMNMX3 R21, R21, R146, R147, !PT ;  /* 0x0000009215157276 */ /* 0x000fe40007800093 */
[----:B------:R-:W-:Y:S02]  /*6830*/  FMNMX R20, R20, R23, !PT ;  /* 0x0000001714147209 */ /* 0x000fe40007800000 */
[----:B------:R-:W-:Y:S02]  /*6840*/  FMNMX3 R23, R22, R136, R137, !PT ;  /* 0x0000008816177276 */ /* 0x000fe40007800089 */
[----:B------:R-:W-:-:S04]  /*6850*/  FMNMX3 R21, R21, R34, R35, !PT ;  /* 0x0000002215157276 */ /* 0x000fc80007800023 */
[----:B------:R-:W-:-:S04]  /*6860*/  FMNMX3 R154, R20, R23, R21, !PT ;  /* 0x00000017149a7276 */ /* 0x000fc80007800015 */
[----:B------:R-:W-:-:S04]  /*6870*/  FSETP.NEU.AND P0, PT, R154, -INF , PT ;  /* 0xff8000009a00780b */ /* 0x000fc80003f0d000 */
[----:B------:R-:W-:Y:S02]  /*6880*/  FSEL R21, R154, RZ, P0 ;  /* 0x000000ff9a157208 */ /* 0x000fe40000000000 */
[----:B------:R-:W-:-:S03]  /*6890*/  ELECT P0, URZ, PT ;  /* 0x0000000000ff782f */ /* 0x000fc60003800000 */
[----:B------:R-:W-:-:S04]  /*68a0*/  FFMA R152, -R21, R152, 8 ;  /* 0x4100000015987423 */ /* 0x000fc80000000198 */
[--C-:B------:R-:W-:Y:S02]  /*68b0*/  FFMA2 R20, R98.F32x2.HI_LO, UR19.F32, R152.reuse.F32 ;  /* 0x0000001362147c49 */ /* 0x100fe40009200098 */
[--C-:B------:R-:W-:Y:S02]  /*68c0*/  FFMA2 R22, R88.F32x2.HI_LO, UR19.F32, R152.reuse.F32 ;  /* 0x0000001358167c49 */ /* 0x100fe40009200098 */
[--C-:B------:R-:W-:Y:S02]  /*68d0*/  FFMA2 R24, R90.F32x2.HI_LO, UR19.F32, R152.reuse.F32 ;  /* 0x000000135a187c49 */ /* 0x100fe40009200098 */
[--C-:B------:R-:W-:Y:S01]  /*68e0*/  FFMA2 R26, R102.F32x2.HI_LO, UR19.F32, R152.reuse.F32 ;  /* 0x00000013661a7c49 */ /* 0x100fe20009200098 */
[----:B------:R-:W-:Y:S01]  /*68f0*/  MUFU.EX2 R20, R20 ;  /* 0x0000001400147308 */ /* 0x000fe20000000800 */
[--C-:B------:R-:W-:Y:S02]  /*6900*/  FFMA2 R28, R92.F32x2.HI_LO, UR19.F32, R152.reuse.F32 ;  /* 0x000000135c1c7c49 */ /* 0x100fe40009200098 */
[----:B------:R-:W-:-:S02]  /*6910*/  FFMA2 R30, R94.F32x2.HI_LO, UR19.F32, R152.F32 ;  /* 0x000000135e1e7c49 */ /* 0x000fc40009200098 */
[--C-:B------:R-:W-:Y:S02]  /*6920*/  FFMA2 R32, R96.F32x2.HI_LO, UR19.F32, R152.reuse.F32 ;  /* 0x0000001360207c49 */ /* 0x100fe40009200098 */
[--C-:B------:R-:W-:Y:S01]  /*6930*/  FFMA2 R88, R108.F32x2.HI_LO, UR19.F32, R152.reuse.F32 ;  /* 0x000000136c587c49 */ /* 0x100fe20009200098 */
[----:B------:R-:W1:Y:S01]  /*6940*/  MUFU.EX2 R21, R21 ;  /* 0x0000001500157308 */ /* 0x000e620000000800 */
[--C-:B------:R-:W-:Y:S02]  /*6950*/  FFMA2 R90, R100.F32x2.HI_LO, UR19.F32, R152.reuse.F32 ;  /* 0x00000013645a7c49 */ /* 0x100fe40009200098 */
[--C-:B------:R-:W-:Y:S02]  /*6960*/  FFMA2 R92, R104.F32x2.HI_LO, UR19.F32, R152.reuse.F32 ;  /* 0x00000013685c7c49 */ /* 0x100fe40009200098 */
[--C-:B------:R-:W-:Y:S02]  /*6970*/  FFMA2 R102, R116.F32x2.HI_LO, UR19.F32, R152.reuse.F32 ;  /* 0x0000001374667c49 */ /* 0x100fe40009200098 */
[--C-:B------:R-:W-:Y:S01]  /*6980*/  FFMA2 R104, R118.F32x2.HI_LO, UR19.F32, R152.reuse.F32 ;  /* 0x0000001376687c49 */ /* 0x100fe20009200098 */
[----:B------:R-:W-:Y:S01]  /*6990*/  MUFU.EX2 R22, R22 ;  /* 0x0000001600167308 */ /* 0x000fe20000000800 */
[----:B------:R-:W-:-:S02]  /*69a0*/  FFMA2 R94, R106.F32x2.HI_LO, UR19.F32, R152.F32 ;  /* 0x000000136a5e7c49 */ /* 0x000fc40009200098 */
[--C-:B------:R-:W-:Y:S02]  /*69b0*/  FFMA2 R96, R112.F32x2.HI_LO, UR19.F32, R152.reuse.F32 ;  /* 0x0000001370607c49 */ /* 0x100fe40009200098 */
[--C-:B------:R-:W-:Y:S02]  /*69c0*/  FFMA2 R98, R110.F32x2.HI_LO, UR19.F32, R152.reuse.F32 ;  /* 0x000000136e627c49 */ /* 0x100fe40009200098 */
[--C-:B------:R-:W-:Y:S01]  /*69d0*/  FFMA2 R100, R114.F32x2.HI_LO, UR19.F32, R152.reuse.F32 ;  /* 0x0000001372647c49 */ /* 0x100fe20009200098 */
[----:B------:R-:W2:Y:S01]  /*69e0*/  MUFU.EX2 R23, R23 ;  /* 0x0000001700177308 */ /* 0x000ea20000000800 */
[--C-:B------:R-:W-:Y:S02]  /*69f0*/  FFMA2 R52, R52.F32x2.HI_LO, UR19.F32, R152.reuse.F32 ;  /* 0x0000001334347c49 */ /* 0x100fe40009200098 */
[--C-:B------:R-:W-:Y:S02]  /*6a00*/  FFMA2 R54, R54.F32x2.HI_LO, UR19.F32, R152.reuse.F32 ;  /* 0x0000001336367c49 */ /* 0x100fe40009200098 */
[----:B------:R-:W-:-:S02]  /*6a10*/  FFMA2 R56, R56.F32x2.HI_LO, UR19.F32, R152.F32 ;  /* 0x0000001338387c49 */ /* 0x000fc40009200098 */
[--C-:B------:R-:W-:Y:S01]  /*6a20*/  FFMA2 R58, R58.F32x2.HI_LO, UR19.F32, R152.reuse.F32 ;  /* 0x000000133a3a7c49 */ /* 0x100fe20009200098 */
[----:B------:R-:W-:Y:S01]  /*6a30*/  MUFU.EX2 R24, R24 ;  /* 0x0000001800187308 */ /* 0x000fe20000000800 */
[--C-:B------:R-:W-:Y:S02]  /*6a40*/  FFMA2 R110, R122.F32x2.HI_LO, UR19.F32, R152.reuse.F32 ;  /* 0x000000137a6e7c49 */ /* 0x100fe40009200098 */
[--C-:B------:R-:W-:Y:S02]  /*6a50*/  FFMA2 R114, R124.F32x2.HI_LO, UR19.F32, R152.reuse.F32 ;  /* 0x000000137c727c49 */ /* 0x100fe40009200098 */
[--C-:B------:R-:W-:Y:S02]  /*6a60*/  FFMA2 R60, R60.F32x2.HI_LO, UR19.F32, R152.reuse.F32 ;  /* 0x000000133c3c7c49 */ /* 0x100fe40009200098 */
[--C-:B------:R-:W-:Y:S01]  /*6a70*/  FFMA2 R62, R62.F32x2.HI_LO, UR19.F32, R152.reuse.F32 ;  /* 0x000000133e3e7c49 */ /* 0x100fe20009200098 */
[----:B------:R-:W3:Y:S01]  /*6a80*/  MUFU.EX2 R25, R25 ;  /* 0x0000001900197308 */ /* 0x000ee20000000800 */
[----:B------:R-:W-:-:S02]  /*6a90*/  FFMA2 R64, R64.F32x2.HI_LO, UR19.F32, R152.F32 ;  /* 0x0000001340407c49 */ /* 0x000fc40009200098 */
[--C-:B------:R-:W-:Y:S02]  /*6aa0*/  FFMA2 R66, R66.F32x2.HI_LO, UR19.F32, R152.reuse.F32 ;  /* 0x0000001342427c49 */ /* 0x100fe40009200098 */
[--C-:B------:R-:W-:Y:S01]  /*6ab0*/  FFMA2 R122, R4.F32x2.HI_LO, UR19.F32, R152.reuse.F32 ;  /* 0x00000013047a7c49 */ /* 0x100fe20009200098 */
[----:B-1----:R-:W-:Y:S01]  /*6ac0*/  F2FP.SATFINITE.E4M3.F32.PACK_AB_MERGE_C R4, R21, R20, RZ ;  /* 0x000000141504723e */ /* 0x002fe200048070ff */
[--C-:B------:R-:W-:Y:S01]  /*6ad0*/  FFMA2 R124, R6.F32x2.HI_LO, UR19.F32, R152.reuse.F32 ;  /* 0x00000013067c7c49 */ /* 0x100fe20009200098 */
[----:B------:R-:W-:Y:S01]  /*6ae0*/  MUFU.EX2 R26, R26 ;  /* 0x0000001a001a7308 */ /* 0x000fe20000000800 */
[----:B--2---:R-:W-:Y:S01]  /*6af0*/  F2FP.SATFINITE.E4M3.F32.PACK_AB_MERGE_C R7, R23, R22, RZ ;  /* 0x000000161707723e */ /* 0x004fe200048070ff */
[--C-:B------:R-:W-:Y:S02]  /*6b00*/  FFMA2 R116, R128.F32x2.HI_LO, UR19.F32, R152.reuse.F32 ;  /* 0x0000001380747c49 */ /* 0x100fe40009200098 */
[--C-:B------:R-:W-:Y:S01]  /*6b10*/  FFMA2 R68, R68.F32x2.HI_LO, UR19.F32, R152.reuse.F32 ;  /* 0x0000001344447c49 */ /* 0x100fe20009200098 */
[----:B------:R-:W-:Y:S01]  /*6b20*/  PRMT R4, R4, 0x5410, R7 ;  /* 0x0000541004047816 */ /* 0x000fe20000000007 */
[----:B------:R-:W-:-:S02]  /*6b30*/  FFMA2 R70, R70.F32x2.HI_LO, UR19.F32, R152.F32 ;  /* 0x0000001346467c49 */ /* 0x000fc40009200098 */
[----:B------:R-:W1:Y:S01]  /*6b40*/  MUFU.EX2 R27, R27 ;  /* 0x0000001b001b7308 */ /* 0x000e620000000800 */
[----:B---3--:R-:W-:Y:S01]  /*6b50*/  F2FP.SATFINITE.E4M3.F32.PACK_AB_MERGE_C R5, R25, R24, RZ ;  /* 0x000000181905723e */ /* 0x008fe200048070ff */
[--C-:B------:R-:W-:Y:S02]  /*6b60*/  FFMA2 R72, R72.F32x2.HI_LO, UR19.F32, R152.reuse.F32 ;  /* 0x0000001348487c49 */ /* 0x100fe40009200098 */
[--C-:B------:R-:W-:Y:S02]  /*6b70*/  FFMA2 R74, R74.F32x2.HI_LO, UR19.F32, R152.reuse.F32 ;  /* 0x000000134a4a7c49 */ /* 0x100fe40009200098 */
[--C-:B------:R-:W-:Y:S02]  /*6b80*/  FFMA2 R76, R76.F32x2.HI_LO, UR19.F32, R152.reuse.F32 ;  /* 0x000000134c4c7c49 */ /* 0x100fe40009200098 */
[----:B------:R-:W-:Y:S01]  /*6b90*/  MUFU.EX2 R28, R28 ;  /* 0x0000001c001c7308 */ /* 0x000fe20000000800 */
[--C-:B------:R-:W-:Y:S02]  /*6ba0*/  FFMA2 R78, R78.F32x2.HI_LO, UR19.F32, R152.reuse.F32 ;  /* 0x000000134e4e7c49 */ /* 0x100fe40009200098 */
[----:B------:R-:W-:-:S02]  /*6bb0*/  FFMA2 R80, R80.F32x2.HI_LO, UR19.F32, R152.F32 ;  /* 0x0000001350507c49 */ /* 0x000fc40009200098 */
[--C-:B------:R-:W-:Y:S02]  /*6bc0*/  FFMA2 R82, R82.F32x2.HI_LO, UR19.F32, R152.reuse.F32 ;  /* 0x0000001352527c49 */ /* 0x100fe40009200098 */
[--C-:B------:R-:W-:Y:S01]  /*6bd0*/  FFMA2 R128, R10.F32x2.HI_LO, UR19.F32, R152.reuse.F32 ;  /* 0x000000130a807c49 */ /* 0x100fe20009200098 */
[----:B------:R-:W2:Y:S01]  /*6be0*/  MUFU.EX2 R29, R29 ;  /* 0x0000001d001d7308 */ /* 0x000ea20000000800 */
[----:B-1----:R-:W-:Y:S01]  /*6bf0*/  F2FP.SATFINITE.E4M3.F32.PACK_AB_MERGE_C R2, R27, R26, RZ ;  /* 0x0000001a1b02723e */ /* 0x002fe200048070ff */
[--C-:B------:R-:W-:Y:S02]  /*6c00*/  FFMA2 R106, R126.F32x2.HI_LO, UR19.F32, R152.reuse.F32 ;  /* 0x000000137e6a7c49 */ /* 0x100fe40009200098 */
[----:B------:R-:W-:Y:S01]  /*6c10*/  FFMA2 R126, R8.F32x2.HI_LO, UR19.F32, R152.F32 ;  /* 0x00000013087e7c49 */ /* 0x000fe20009200098 */
[----:B------:R-:W-:Y:S01]  /*6c20*/  PRMT R5, R5, 0x5410, R2 ;  /* 0x0000541005057816 */ /* 0x000fe20000000002 */
[--C-:B------:R-:W-:Y:S02]  /*6c30*/  FFMA2 R112, R130.F32x2.HI_LO, UR19.F32, R152.reuse.F32 ;  /* 0x0000001382707c49 */ /* 0x100fe40009200098 */
[----:B------:R-:W-:Y:S01]  /*6c40*/  MUFU.EX2 R30, R30 ;  /* 0x0000001e001e7308 */ /* 0x000fe20000000800 */
[----:B------:R-:W-:-:S02]  /*6c50*/  FFMA2 R108, R120.F32x2.HI_LO, UR19.F32, R152.F32 ;  /* 0x00000013786c7c49 */ /* 0x000fc40009200098 */
[--C-:B------:R-:W-:Y:S02]  /*6c60*/  FFMA2 R130, R12.F32x2.HI_LO, UR19.F32, R152.reuse.F32 ;  /* 0x000000130c827c49 */ /* 0x100fe40009200098 */
[--C-:B------:R-:W-:Y:S02]  /*6c70*/  FFMA2 R42, R42.F32x2.HI_LO, UR19.F32, R152.reuse.F32 ;  /* 0x000000132a2a7c49 */ /* 0x100fe40009200098 */
[--C-:B------:R-:W-:Y:S01]  /*6c80*/  FFMA2 R40, R40.F32x2.HI_LO, UR19.F32, R152.reuse.F32 ;  /* 0x0000001328287c49 */ /* 0x100fe20009200098 */
[----:B------:R-:W1:Y:S01]  /*6c90*/  MUFU.EX2 R31, R31 ;  /* 0x0000001f001f7308 */ /* 0x000e620000000800 */
[----:B--2---:R-:W-:Y:S01]  /*6ca0*/  F2FP.SATFINITE.E4M3.F32.PACK_AB_MERGE_C R6, R29, R28, RZ ;  /* 0x0000001c1d06723e */ /* 0x004fe200048070ff */
[--C-:B------:R-:W-:Y:S02]  /*6cb0*/  FFMA2 R120, R134.F32x2.HI_LO, UR19.F32, R152.reuse.F32 ;  /* 0x0000001386787c49 */ /* 0x100fe40009200098 */
[--C-:B------:R-:W-:Y:S02]  /*6cc0*/  FFMA2 R36, R36.F32x2.HI_LO, UR19.F32, R152.reuse.F32 ;  /* 0x0000001324247c49 */ /* 0x100fe40009200098 */
[----:B------:R-:W-:-:S02]  /*6cd0*/  FFMA2 R38, R38.F32x2.HI_LO, UR19.F32, R152.F32 ;  /* 0x0000001326267c49 */ /* 0x000fc40009200098 */
[----:B------:R-:W-:Y:S01]  /*6ce0*/  MUFU.EX2 R32, R32 ;  /* 0x0000002000207308 */ /* 0x000fe20000000800 */
[--C-:B------:R-:W-:Y:S02]  /*6cf0*/  FFMA2 R134, R14.F32x2.HI_LO, UR19.F32, R152.reuse.F32 ;  /* 0x000000130e867c49 */ /* 0x100fe40009200098 */
[--C-:B------:R-:W-:Y:S01]  /*6d00*/  FFMA2 R118, R132.F32x2.HI_LO, UR19.F32, R152.reuse.F32 ;  /* 0x0000001384767c49 */ /* 0x100fe20009200098 */
[----:B------:R-:W-:Y:S01]  /*6d10*/  LOP3.LUT R133, R84, 0x48, RZ, 0xfc, !PT ;  /* 0x0000004854857812 */ /* 0x000fe200078efcff */
[--C-:B------:R-:W-:Y:S02]  /*6d20*/  FFMA2 R44, R44.F32x2.HI_LO, UR19.F32, R152.reuse.F32 ;  /* 0x000000132c2c7c49 */ /* 0x100fe40009200098 */
[--C-:B------:R-:W-:Y:S01]  /*6d30*/  FFMA2 R46, R46.F32x2.HI_LO, UR19.F32, R152.reuse.F32 ;  /* 0x000000132e2e7c49 */ /* 0x100fe20009200098 */
[----:B------:R-:W2:Y:S01]  /*6d40*/  MUFU.EX2 R33, R33 ;  /* 0x0000002100217308 */ /* 0x000ea20000000800 */
[----:B-1----:R-:W-:Y:S01]  /*6d50*/  F2FP.SATFINITE.E4M3.F32.PACK_AB_MERGE_C R11, R31, R30, RZ ;  /* 0x0000001e1f0b723e */ /* 0x002fe200048070ff */
[----:B------:R-:W-:-:S02]  /*6d60*/  FFMA2 R48, R48.F32x2.HI_LO, UR19.F32, R152.F32 ;  /* 0x0000001330307c49 */ /* 0x000fc40009200098 */
[--C-:B------:R-:W-:Y:S01]  /*6d70*/  FFMA2 R50, R50.F32x2.HI_LO, UR19.F32, R152.reuse.F32 ;  /* 0x0000001332327c49 */ /* 0x100fe20009200098 */
[----:B------:R-:W-:Y:S01]  /*6d80*/  PRMT R6, R6, 0x5410, R11 ;  /* 0x0000541006067816 */ /* 0x000fe2000000000b */
[--C-:B------:R-:W-:Y:S02]  /*6d90*/  FFMA2 R150, R16.F32x2.HI_LO, UR19.F32, R152.reuse.F32 ;  /* 0x0000001310967c49 */ /* 0x100fe40009200098 */
[----:B------:R-:W-:Y:S01]  /*6da0*/  MUFU.EX2 R88, R88 ;  /* 0x0000005800587308 */ /* 0x000fe20000000800 */
[--C-:B------:R-:W-:Y:S02]  /*6db0*/  FFMA2 R156, R18.F32x2.HI_LO, UR19.F32, R152.reuse.F32 ;  /* 0x00000013129c7c49 */ /* 0x100fe40009200098 */
[--C-:B------:R-:W-:Y:S02]  /*6dc0*/  FFMA2 R142, R142.F32x2.HI_LO, UR19.F32, R152.reuse.F32 ;  /* 0x000000138e8e7c49 */ /* 0x100fe40009200098 */
[--C-:B------:R-:W-:Y:S02]  /*6dd0*/  FFMA2 R138, R138.F32x2.HI_LO, UR19.F32, R152.reuse.F32 ;  /* 0x000000138a8a7c49 */ /* 0x100fe40009200098 */
[--C-:B------:R-:W-:Y:S01]  /*6de0*/  FFMA2 R140, R140.F32x2.HI_LO, UR19.F32, R152.reuse.F32 ;  /* 0x000000138c8c7c49 */ /* 0x100fe20009200098 */
[----:B------:R-:W1:Y:S01]  /*6df0*/  MUFU.EX2 R89, R89 ;  /* 0x0000005900597308 */ /* 0x000e620000000800 */
[----:B--2---:R-:W-:Y:S01]  /*6e00*/  F2FP.SATFINITE.E4M3.F32.PACK_AB_MERGE_C R7, R33, R32, RZ ;  /* 0x000000202107723e */ /* 0x004fe200048070ff */
[----:B------:R-:W-:-:S02]  /*6e10*/  FFMA2 R144, R144.F32x2.HI_LO, UR19.F32, R152.F32 ;  /* 0x0000001390907c49 */ /* 0x000fc40009200098 */
[--C-:B------:R-:W-:Y:S02]  /*6e20*/  FFMA2 R148, R148.F32x2.HI_LO, UR19.F32, R152.reuse.F32 ;  /* 0x0000001394947c49 */ /* 0x100fe40009200098 */
[--C-:B------:R-:W-:Y:S02]  /*6e30*/  FFMA2 R146, R146.F32x2.HI_LO, UR19.F32, R152.reuse.F32 ;  /* 0x0000001392927c49 */ /* 0x100fe40009200098 */
[----:B------:R-:W-:Y:S01]  /*6e40*/  MUFU.EX2 R90, R90 ;  /* 0x0000005a005a7308 */ /* 0x000fe20000000800 */
[----:B------:R-:W-:Y:S02]  /*6e50*/  FFMA2 R136, R136.F32x2.HI_LO, UR19.F32, R152.F32 ;  /* 0x0000001388887c49 */ /* 0x000fe40009200098 */
[----:B------:R-:W-:Y:S02]  /*6e60*/  FADD2 R20, R20.F32x2.HI_LO, R28.F32x2.HI_LO ;  /* 0x0000001c1414724b */ /* 0x000fe40000000000 */
[----:B------:R-:W-:Y:S02]  /*6e70*/  FADD2 R22, R22.F32x2.HI_LO, R30.F32x2.HI_LO ;  /* 0x0000001e1616724b */ /* 0x000fe40000000000 */
[----:B------:R-:W-:Y:S01]  /*6e80*/  FADD2 R24, R24.F32x2.HI_LO, R32.F32x2.HI_LO ;  /* 0x000000201818724b */ /* 0x000fe20000000000 */
[----:B------:R-:W2:Y:S01]  /*6e90*/  MUFU.EX2 R91, R91 ;  /* 0x0000005b005b7308 */ /* 0x000ea20000000800 */
[----:B-1----:R-:W-:Y:S01]  /*6ea0*/  F2FP.SATFINITE.E4M3.F32.PACK_AB_MERGE_C R2, R89, R88, RZ ;  /* 0x000000585902723e */ /* 0x002fe200048070ff */
[----:B------:R-:W-:-:S03]  /*6eb0*/  FADD2 R26, R26.F32x2.HI_LO, R88.F32x2.HI_LO ;  /* 0x000000581a1a724b */ /* 0x000fc60000000000 */
[----:B------:R-:W-:-:S03]  /*6ec0*/  PRMT R7, R7, 0x5410, R2 ;  /* 0x0000541007077816 */ /* 0x000fc60000000002 */
[----:B------:R-:W-:Y:S08]  /*6ed0*/  MUFU.EX2 R92, R92 ;  /* 0x0000005c005c7308 */ /* 0x000ff00000000800 */
[----:B------:R-:W1:Y:S01]  /*6ee0*/  MUFU.EX2 R93, R93 ;  /* 0x0000005d005d7308 */ /* 0x000e620000000800 */
[----:B--2---:R-:W-:Y:S01]  /*6ef0*/  F2FP.SATFINITE.E4M3.F32.PACK_AB_MERGE_C R8, R91, R90, RZ ;  /* 0x0000005a5b08723e */ /* 0x004fe200048070ff */
[----:B------:R-:W-:-:S06]  /*6f00*/  FADD2 R20, R20.F32x2.HI_LO, R90.F32x2.HI_LO ;  /* 0x0000005a1414724b */ /* 0x000fcc0000000000 */
[----:B------:R-:W-:Y:S08]  /*6f10*/  MUFU.EX2 R102, R102 ;  /* 0x0000006600667308 */ /* 0x000ff00000000800 */
[----:B------:R-:W2:Y:S01]  /*6f20*/  MUFU.EX2 R103, R103 ;  /* 0x0000006700677308 */ /* 0x000ea20000000800 */
[----:B-1----:R-:W-:Y:S01]  /*6f30*/  F2FP.SATFINITE.E4M3.F32.PACK_AB_MERGE_C R9, R93, R92, RZ ;  /* 0x0000005c5d09723e */ /* 0x002fe200048070ff */
[----:B------:R-:W-:-:S03]  /*6f40*/  FADD2 R22, R22.F32x2.HI_LO, R92.F32x2.HI_LO ;  /* 0x0000005c1616724b */ /* 0x000fc60000000000 */
[----:B------:R-:W-:-:S03]  /*6f50*/  PRMT R8, R8, 0x5410, R9 ;  /* 0x0000541008087816 */ /* 0x000fc60000000009 */
[----:B------:R-:W-:Y:S08]  /*6f60*/  MUFU.EX2 R104, R104 ;  /* 0x0000006800687308 */ /* 0x000ff00000000800 */
[----:B------:R-:W1:Y:S01]  /*6f70*/  MUFU.EX2 R105, R105 ;  /* 0x0000006900697308 */ /* 0x000e620000000800 */
[----:B--2---:R-:W-:-:S07]  /*6f80*/  F2FP.SATFINITE.E4M3.F32.PACK_AB_MERGE_C R11, R103, R102, RZ ;  /* 0x00000066670b723e */ /* 0x004fce00048070ff */
[----:B------:R-:W-:Y:S08]  /*6f90*/  MUFU.EX2 R94, R94 ;  /* 0x0000005e005e7308 */ /* 0x000ff00000000800 */
[----:B------:R-:W2:Y:S01]  /*6fa0*/  MUFU.EX2 R95, R95 ;  /* 0x0000005f005f7308 */ /* 0x000ea20000000800 */
[----:B-1----:R-:W-:-:S04]  /*6fb0*/  F2FP.SATFINITE.E4M3.F32.PACK_AB_MERGE_C R2, R105, R104, RZ ;  /* 0x000000686902723e */ /* 0x002fc800048070ff */
[----:B------:R-:W-:Y:S01]  /*6fc0*/  PRMT R11, R11, 0x5410, R2 ;  /* 0x000054100b0b7816 */ /* 0x000fe20000000002 */
[----:B------:R-:W-:Y:S02]  /*6fd0*/  IMAD.U32 R2, RZ, RZ, UR13 ;  /* 0x0000000dff027e24 */ /* 0x000fe4000f8e00ff */
[----:B------:R-:W-:Y:S08]  /*6fe0*/  MUFU.EX2 R96, R96 ;  /* 0x0000006000607308 */ /* 0x000ff00000000800 */
[----:B------:R-:W1:Y:S01]  /*6ff0*/  MUFU.EX2 R97, R97 ;  /* 0x0000006100617308 */ /* 0x000e620000000800 */
[----:B--2---:R-:W-:Y:S01]  /*7000*/  F2FP.SATFINITE.E4M3.F32.PACK_AB_MERGE_C R9, R95, R94, RZ ;  /* 0x0000005e5f09723e */ /* 0x004fe200048070ff */
[----:B------:R-:W-:-:S04]  /*7010*/  FADD2 R24, R24.F32x2.HI_LO, R94.F32x2.HI_LO ;  /* 0x0000005e1818724b */ /* 0x000fc80000000000 */
[----:B------:R-:W-:Y:S02]  /*7020*/  FADD2 R24, R24.F32x2.HI_LO, R102.F32x2.HI_LO ;  /* 0x000000661818724b */ /* 0x000fe40000000000 */
[----:B------:R-:W-:Y:S08]  /*7030*/  MUFU.EX2 R98, R98 ;  /* 0x0000006200627308 */ /* 0x000ff00000000800 */
[----:B------:R-:W2:Y:S01]  /*7040*/  MUFU.EX2 R99, R99 ;  /* 0x0000006300637308 */ /* 0x000ea20000000800 */
[----:B-1----:R-:W-:Y:S01]  /*7050*/  F2FP.SATFINITE.E4M3.F32.PACK_AB_MERGE_C R12, R97, R96, RZ ;  /* 0x00000060610c723e */ /* 0x002fe200048070ff */
[----:B------:R-:W-:-:S03]  /*7060*/  FADD2 R26, R26.F32x2.HI_LO, R96.F32x2.HI_LO ;  /* 0x000000601a1a724b */ /* 0x000fc60000000000 */
[----:B------:R-:W-:Y:S01]  /*7070*/  PRMT R9, R9, 0x5410, R12 ;  /* 0x0000541009097816 */ /* 0x000fe2000000000c */
[----:B------:R-:W-:Y:S02]  /*7080*/  FADD2 R26, R26.F32x2.HI_LO, R104.F32x2.HI_LO ;  /* 0x000000681a1a724b */ /* 0x000fe40000000000 */
        /* <DEDUP_REMOVED lines=8> */
[----:B------:R-:W-:Y:S01]  /*7110*/  PRMT R10, R10, 0x5410, R13 ;  /* 0x000054100a0a7816 */ /* 0x000fe2000000000d */
[----:B------:R1:W-:Y:S06]  /*7120*/  BAR.ARV R2, 0x40 ;  /* 0x000100020000751d */ /* 0x0003ec0000002000 */
[----:B------:R-:W-:Y:S01]  /*7130*/  MUFU.EX2 R54, R54 ;  /* 0x0000003600367308 */ /* 0x000fe20000000800 */
[----:B------:R3:W-:Y:S01]  /*7140*/  STTM.x8 tmem[UR8], R4 ;  /* 0x00000004000079ed */ /* 0x0007e200081c0008 */
[----:B------:R-:W-:Y:S02]  /*7150*/  R2UR UR8, R133 ;  /* 0x00000000850872ca */ /* 0x000fe400000e0000 */
[----:B--2---:R-:W-:Y:S01]  /*7160*/  F2FP.SATFINITE.E4M3.F32.PACK_AB_MERGE_C R12, R53, R52, RZ ;  /* 0x00000034350c723e */ /* 0x004fe200048070ff */
[----:B------:R-:W-:-:S03]  /*7170*/  FADD2 R20, R20.F32x2.HI_LO, R52.F32x2.HI_LO ;  /* 0x000000341414724b */ /* 0x000fc60000000000 */
[----:B------:R-:W2:Y:S08]  /*7180*/  MUFU.EX2 R55, R55 ;  /* 0x0000003700377308 */ /* 0x000eb00000000800 */
[----:B------:R-:W-:Y:S08]  /*7190*/  MUFU.EX2 R56, R56 ;  /* 0x0000003800387308 */ /* 0x000ff00000000800 */
[----:B------:R-:W4:Y:S01]  /*71a0*/  MUFU.EX2 R57, R57 ;  /* 0x0000003900397308 */ /* 0x000f220000000800 */
[----:B--2---:R-:W-:Y:S01]  /*71b0*/  F2FP.SATFINITE.E4M3.F32.PACK_AB_MERGE_C R15, R55, R54, RZ ;  /* 0x00000036370f723e */ /* 0x004fe200048070ff */
[----:B------:R-:W-:-:S03]  /*71c0*/  FADD2 R22, R22.F32x2.HI_LO, R54.F32x2.HI_LO ;  /* 0x000000361616724b */ /* 0x000fc60000000000 */
[----:B------:R-:W-:-:S03]  /*71d0*/  PRMT R12, R12, 0x5410, R15 ;  /* 0x000054100c0c7816 */ /* 0x000fc6000000000f */
[----:B------:R-:W-:Y:S08]  /*71e0*/  MUFU.EX2 R58, R58 ;  /* 0x0000003a003a7308 */ /* 0x000ff00000000800 */
[----:B------:R-:W2:Y:S01]  /*71f0*/  MUFU.EX2 R59, R59 ;  /* 0x0000003b003b7308 */ /* 0x000ea20000000800 */
[----:B----4-:R-:W-:Y:S01]  /*7200*/  F2FP.SATFINITE.E4M3.F32.PACK_AB_MERGE_C R13, R57, R56, RZ ;  /* 0x00000038390d723e */ /* 0x010fe200048070ff */
[----:B------:R-:W-:-:S06]  /*7210*/  FADD2 R24, R24.F32x2.HI_LO, R56.F32x2.HI_LO ;  /* 0x000000381818724b */ /* 0x000fcc0000000000 */
        /* <DEDUP_REMOVED lines=24> */
[----:B------:R-:W3:Y:S01]  /*73a0*/  MUFU.EX2 R71, R71 ;  /* 0x0000004700477308 */ /* 0x000ee20000000800 */
[----:B----4-:R-:W-:Y:S01]  /*73b0*/  F2FP.SATFINITE.E4M3.F32.PACK_AB_MERGE_C R16, R69, R68, RZ ;  /* 0x000000444510723e */ /* 0x010fe200048070ff */
[----:B------:R-:W-:-:S06]  /*73c0*/  FADD2 R20, R20.F32x2.HI_LO, R68.F32x2.HI_LO ;  /* 0x000000441414724b */ /* 0x000fcc0000000000 */
[----:B------:R-:W-:Y:S08]  /*73d0*/  MUFU.EX2 R72, R72 ;  /* 0x0000004800487308 */ /* 0x000ff00000000800 */
[----:B------:R-:W2:Y:S01]  /*73e0*/  MUFU.EX2 R73, R73 ;  /* 0x0000004900497308 */ /* 0x000ea20000000800 */
[----:B---3--:R-:W-:Y:S01]  /*73f0*/  F2FP.SATFINITE.E4M3.F32.PACK_AB_MERGE_C R7, R71, R70, RZ ;  /* 0x000000464707723e */ /* 0x008fe200048070ff */
[----:B------:R-:W-:-:S03]  /*7400*/  FADD2 R22, R22.F32x2.HI_LO, R70.F32x2.HI_LO ;  /* 0x000000461616724b */ /* 0x000fc60000000000 */
[----:B------:R-:W-:-:S03]  /*7410*/  PRMT R16, R16, 0x5410, R7 ;  /* 0x0000541010107816 */ /* 0x000fc60000000007 */
[----:B------:R-:W-:Y:S08]  /*7420*/  MUFU.EX2 R74, R74 ;  /* 0x0000004a004a7308 */ /* 0x000ff00000000800 */
[----:B------:R-:W3:Y:S01]  /*7430*/  MUFU.EX2 R75, R75 ;  /* 0x0000004b004b7308 */ /* 0x000ee20000000800 */
[----:B--2---:R-:W-:Y:S01]  /*7440*/  F2FP.SATFINITE.E4M3.F32.PACK_AB_MERGE_C R17, R73, R72, RZ ;  /* 0x000000484911723e */ /* 0x004fe200048070ff */
[----:B------:R-:W-:-:S06]  /*7450*/  FADD2 R24, R24.F32x2.HI_LO, R72.F32x2.HI_LO ;  /* 0x000000481818724b */ /* 0x000fcc0000000000 */
[----:B------:R-:W-:Y:S08]  /*7460*/  MUFU.EX2 R76, R76 ;  /* 0x0000004c004c7308 */ /* 0x000ff00000000800 */
[----:B------:R-:W2:Y:S01]  /*7470*/  MUFU.EX2 R77, R77 ;  /* 0x0000004d004d7308 */ /* 0x000ea20000000800 */
[----:B---3--:R-:W-:Y:S01]  /*7480*/  F2FP.SATFINITE.E4M3.F32.PACK_AB_MERGE_C R6, R75, R74, RZ ;  /* 0x0000004a4b06723e */ /* 0x008fe200048070ff */
[----:B------:R-:W-:-:S03]  /*7490*/  FADD2 R26, R26.F32x2.HI_LO, R74.F32x2.HI_LO ;  /* 0x0000004a1a1a724b */ /* 0x000fc60000000000 */
[----:B------:R-:W-:Y:S01]  /*74a0*/  PRMT R17, R17, 0x5410, R6 ;  /* 0x0000541011117816 */ /* 0x000fe20000000006 */
[----:B------:R-:W-:Y:S01]  /*74b0*/  FFMA2 R6, R34.F32x2.HI_LO, UR19.F32, R152.F32 ;  /* 0x0000001322067c49 */ /* 0x000fe20009200098 */
[----:B------:R-:W-:Y:S01]  /*74c0*/  LOP3.LUT R152, R84, 0x50, RZ, 0xfc, !PT ;  /* 0x0000005054987812 */ /* 0x000fe200078efcff */
[----:B------:R-:W-:Y:S01]  /*74d0*/  MUFU.EX2 R78, R78 ;  /* 0x0000004e004e7308 */ /* 0x000fe20000000800 */
[----:B------:R-:W-:-:S04]  /*74e0*/  UIADD3 UR19, UPT, UPT, UR16, 0x340, URZ ;  /* 0x0000034010137890 */ /* 0x000fc8000fffe0ff */
[----:B------:R-:W-:-:S03]  /*74f0*/  UPRMT UR19, UR4, 0x654, UR19 ;  /* 0x0000065404137896 */ /* 0x000fc60008000013 */
[----:B------:R-:W3:Y:S01]  /*7500*/  MUFU.EX2 R79, R79 ;  /* 0x0000004f004f7308 */ /* 0x000ee20000000800 */
[----:B--2---:R-:W-:Y:S01]  /*7510*/  F2FP.SATFINITE.E4M3.F32.PACK_AB_MERGE_C R18, R77, R76, RZ ;  /* 0x0000004c4d12723e */ /* 0x004fe200048070ff */
        /* <DEDUP_REMOVED lines=15> */
[----:B------:R-:W-:Y:S01]  /*7610*/  MUFU.EX2 R108, R108 ;  /* 0x0000006c006c7308 */ /* 0x000fe20000000800 */
[----:B------:R3:W-:Y:S01]  /*7620*/  STTM.x8 tmem[UR8], R12 ;  /* 0x0000000c000079ed */ /* 0x0007e200081c0008 */
[----:B------:R-:W-:-:S06]  /*7630*/  R2UR UR8, R152 ;  /* 0x00000000980872ca */ /* 0x000fcc00000e0000 */
[----:B------:R-:W4:Y:S01]  /*7640*/  MUFU.EX2 R109, R109 ;  /* 0x0000006d006d7308 */ /* 0x000f220000000800 */
[----:B--2---:R-:W-:Y:S01]  /*7650*/  F2FP.SATFINITE.E4M3.F32.PACK_AB_MERGE_C R8, R107, R106, RZ ;  /* 0x0000006a6b08723e */ /* 0x004fe200048070ff */
[----:B------:R-:W-:-:S06]  /*7660*/  FADD2 R20, R20.F32x2.HI_LO, R106.F32x2.HI_LO ;  /* 0x0000006a1414724b */ /* 0x000fcc0000000000 */
[----:B------:R-:W-:Y:S08]  /*7670*/  MUFU.EX2 R110, R110 ;  /* 0x0000006e006e7308 */ /* 0x000ff00000000800 */
[----:B------:R-:W2:Y:S01]  /*7680*/  MUFU.EX2 R111, R111 ;  /* 0x0000006f006f7308 */ /* 0x000ea20000000800 */
[----:B----4-:R-:W-:Y:S01]  /*7690*/  F2FP.SATFINITE.E4M3.F32.PACK_AB_MERGE_C R5, R109, R108, RZ ;  /* 0x0000006c6d05723e */ /* 0x010fe200048070ff */
[----:B------:R-:W-:-:S03]  /*76a0*/  FADD2 R22, R22.F32x2.HI_LO, R108.F32x2.HI_LO ;  /* 0x0000006c1616724b */ /* 0x000fc60000000000 */
[----:B------:R-:W-:-:S03]  /*76b0*/  PRMT R8, R8, 0x5410, R5 ;  /* 0x0000541008087816 */ /* 0x000fc60000000005 */
[----:B------:R-:W-:Y:S08]  /*76c0*/  MUFU.EX2 R112, R112 ;  /* 0x0000007000707308 */ /* 0x000ff00000000800 */
        /* <DEDUP_REMOVED lines=14> */
[----:B---3--:R-:W-:-:S07]  /*77b0*/  F2FP.SATFINITE.E4M3.F32.PACK_AB_MERGE_C R16, R43, R42, RZ ;  /* 0x0000002a2b10723e */ /* 0x008fce00048070ff */
[----:B------:R-:W-:Y:S08]  /*77c0*/  MUFU.EX2 R40, R40 ;  /* 0x0000002800287308 */ /* 0x000ff00000000800 */
[----:B------:R-:W3:Y:S01]  /*77d0*/  MUFU.EX2 R41, R41 ;  /* 0x0000002900297308 */ /* 0x000ee20000000800 */
[----:B--2---:R-:W-:Y:S01]  /*77e0*/  F2FP.SATFINITE.E4M3.F32.PACK_AB_MERGE_C R10, R115, R114, RZ ;  /* 0x00000072730a723e */ /* 0x004fe200048070ff */
[----:B------:R-:W-:-:S03]  /*77f0*/  FADD2 R20, R20.F32x2.HI_LO, R114.F32x2.HI_LO ;  /* 0x000000721414724b */ /* 0x000fc60000000000 */
[----:B------:R-:W-:-:S03]  /*7800*/  PRMT R10, R10, 0x5410, R35 ;  /* 0x000054100a0a7816 */ /* 0x000fc60000000023 */
[----:B------:R-:W-:Y:S08]  /*7810*/  MUFU.EX2 R36, R36 ;  /* 0x0000002400247308 */ /* 0x000ff00000000800 */
[----:B------:R-:W2:Y:S01]  /*7820*/  MUFU.EX2 R37, R37 ;  /* 0x0000002500257308 */ /* 0x000ea20000000800 */
[----:B---3--:R-:W-:-:S04]  /*7830*/  F2FP.SATFINITE.E4M3.F32.PACK_AB_MERGE_C R13, R41, R40, RZ ;  /* 0x00000028290d723e */ /* 0x008fc800048070ff */
        /* <DEDUP_REMOVED lines=13> */
[----:B------:R-:W-:-:S04]  /*7910*/  FADD2 R24, R24.F32x2.HI_LO, R118.F32x2.HI_LO ;  /* 0x000000761818724b */ /* 0x000fc80000000000 */
[----:B------:R-:W-:Y:S02]  /*7920*/  FADD2 R24, R24.F32x2.HI_LO, R40.F32x2.HI_LO ;  /* 0x000000281818724b */ /* 0x000fe40000000000 */
[----:B------:R-:W-:Y:S08]  /*7930*/  MUFU.EX2 R44, R44 ;  /* 0x0000002c002c7308 */ /* 0x000ff00000000800 */
[----:B------:R-:W2:Y:S01]  /*7940*/  MUFU.EX2 R45, R45 ;  /* 0x0000002d002d7308 */ /* 0x000ea20000000800 */
[----:B---3--:R-:W-:Y:S01]  /*7950*/  F2FP.SATFINITE.E4M3.F32.PACK_AB_MERGE_C R132, R121, R120, RZ ;  /* 0x000000787984723e */ /* 0x008fe200048070ff */
[----:B------:R-:W-:-:S03]  /*7960*/  FADD2 R26, R26.F32x2.HI_LO, R120.F32x2.HI_LO ;  /* 0x000000781a1a724b */ /* 0x000fc60000000000 */
[----:B------:R-:W-:Y:S01]  /*7970*/  PRMT R11, R11, 0x5410, R132 ;  /* 0x000054100b0b7816 */ /* 0x000fe20000000084 */
[----:B------:R-:W-:Y:S02]  /*7980*/  FADD2 R26, R26.F32x2.HI_LO, R42.F32x2.HI_LO ;  /* 0x0000002a1a1a724b */ /* 0x000fe40000000000 */
        /* <DEDUP_REMOVED lines=14> */
[----:B------:R-:W-:Y:S01]  /*7a70*/  MUFU.EX2 R131, R131 ;  /* 0x0000008300837308 */ /* 0x000fe20000000800 */
[----:B---3--:R-:W-:Y:S01]  /*7a80*/  F2FP.SATFINITE.E4M3.F32.PACK_AB_MERGE_C R4, R51, R50, RZ ;  /* 0x000000323304723e */ /* 0x008fe200048070ff */
[----:B------:R-:W-:-:S03]  /*7a90*/  FADD2 R26, R26.F32x2.HI_LO, R50.F32x2.HI_LO ;  /* 0x000000321a1a724b */ /* 0x000fc60000000000 */
[----:B------:R-:W-:-:S03]  /*7aa0*/  PRMT R15, R15, 0x5410, R4 ;  /* 0x000054100f0f7816 */ /* 0x000fc60000000004 */
[----:B------:R-:W-:Y:S01]  /*7ab0*/  MUFU.EX2 R134, R134 ;  /* 0x0000008600867308 */ /* 0x000fe20000000800 */
[----:B------:R2:W-:Y:S01]  /*7ac0*/  STTM.x8 tmem[UR8], R8 ;  /* 0x00000008000079ed */ /* 0x0005e200081c0008 */
[----:B------:R-:W-:Y:S01]  /*7ad0*/  UIADD3 UR8, UPT, UPT, UR16, 0x330, URZ ;  /* 0x0000033010087890 */ /* 0x000fe2000fffe0ff */
[----:B------:R-:W3:Y:S03]  /*7ae0*/  FENCE.VIEW.ASYNC.T ;  /* 0x00000000000073c6 */ /* 0x000ee60000000200 */
[----:B------:R-:W-:Y:S02]  /*7af0*/  UPRMT UR8, UR4, 0x654, UR8 ;  /* 0x0000065404087896 */ /* 0x000fe40008000008 */
[----:B------:R-:W4:Y:S08]  /*7b00*/  MUFU.EX2 R135, R135 ;  /* 0x0000008700877308 */ /* 0x000f300000000800 */
[----:B------:R-:W-:Y:S08]  /*7b10*/  MUFU.EX2 R122, R122 ;  /* 0x0000007a007a7308 */ /* 0x000ff00000000800 */
[----:B------:R-:W5:Y:S01]  /*7b20*/  MUFU.EX2 R123, R123 ;  /* 0x0000007b007b7308 */ /* 0x000f620000000800 */
[----:B----4-:R-:W-:-:S07]  /*7b30*/  F2FP.SATFINITE.E4M3.F32.PACK_AB_MERGE_C R153, R135, R134, RZ ;  /* 0x000000868799723e */ /* 0x010fce00048070ff */
[----:B------:R-:W-:Y:S08]  /*7b40*/  MUFU.EX2 R124, R124 ;  /* 0x0000007c007c7308 */ /* 0x000ff00000000800 */
[----:B------:R-:W4:Y:S01]  /*7b50*/  MUFU.EX2 R125, R125 ;  /* 0x0000007d007d7308 */ /* 0x000f220000000800 */
[----:B-----5:R-:W-:Y:S01]  /*7b60*/  F2FP.SATFINITE.E4M3.F32.PACK_AB_MERGE_C R4, R123, R122, RZ ;  /* 0x0000007a7b04723e */ /* 0x020fe200048070ff */
[----:B------:R-:W-:-:S04]  /*7b70*/  FADD2 R20, R20.F32x2.HI_LO, R122.F32x2.HI_LO ;  /* 0x0000007a1414724b */ /* 0x000fc80000000000 */
[----:B------:R-:W-:Y:S02]  /*7b80*/  FADD2 R20, R20.F32x2.HI_LO, R130.F32x2.HI_LO ;  /* 0x000000821414724b */ /* 0x000fe40000000000 */
[----:B------:R-:W-:Y:S08]  /*7b90*/  MUFU.EX2 R142, R142 ;  /* 0x0000008e008e7308 */ /* 0x000ff00000000800 */
[----:B------:R-:W2:Y:S01]  /*7ba0*/  MUFU.EX2 R143, R143 ;  /* 0x0000008f008f7308 */ /* 0x000ea20000000800 */
[----:B----4-:R-:W-:Y:S01]  /*7bb0*/  F2FP.SATFINITE.E4M3.F32.PACK_AB_MERGE_C R5, R125, R124, RZ ;  /* 0x0000007c7d05723e */ /* 0x010fe200048070ff */
[----:B------:R-:W-:-:S03]  /*7bc0*/  FADD2 R22, R22.F32x2.HI_LO, R124.F32x2.HI_LO ;  /* 0x0000007c1616724b */ /* 0x000fc60000000000 */
[----:B------:R-:W-:Y:S01]  /*7bd0*/  PRMT R4, R4, 0x5410, R5 ;  /* 0x0000541004047816 */ /* 0x000fe20000000005 */
[----:B------:R-:W-:Y:S02]  /*7be0*/  FADD2 R22, R22.F32x2.HI_LO, R134.F32x2.HI_LO ;  /* 0x000000861616724b */ /* 0x000fe40000000000 */
[----:B------:R-:W-:Y:S08]  /*7bf0*/  MUFU.EX2 R138, R138 ;  /* 0x0000008a008a7308 */ /* 0x000ff00000000800 */
[----:B------:R-:W4:Y:S01]  /*7c00*/  MUFU.EX2 R139, R139 ;  /* 0x0000008b008b7308 */ /* 0x000f220000000800 */
[----:B--2---:R-:W-:-:S07]  /*7c10*/  F2FP.SATFINITE.E4M3.F32.PACK_AB_MERGE_C R10, R143, R142, RZ ;  /* 0x0000008e8f0a723e */ /* 0x004fce00048070ff */
[----:B------:R-:W-:Y:S08]  /*7c20*/  MUFU.EX2 R148, R148 ;  /* 0x0000009400947308 */ /* 0x000ff00000000800 */
[----:B------:R-:W2:Y:S01]  /*7c30*/  MUFU.EX2 R149, R149 ;  /* 0x0000009500957308 */ /* 0x000ea20000000800 */
[----:B----4-:R-:W-:-:S04]  /*7c40*/  F2FP.SATFINITE.E4M3.F32.PACK_AB_MERGE_C R11, R139, R138, RZ ;  /* 0x0000008a8b0b723e */ /* 0x010fc800048070ff */
[----:B------:R-:W-:-:S03]  /*7c50*/  PRMT R10, R10, 0x5410, R11 ;  /* 0x000054100a0a7816 */ /* 0x000fc6000000000b */
[----:B------:R-:W-:Y:S08]  /*7c60*/  MUFU.EX2 R146, R146 ;  /* 0x0000009200927308 */ /* 0x000ff00000000800 */
[----:B------:R-:W4:Y:S01]  /*7c70*/  MUFU.EX2 R147, R147 ;  /* 0x0000009300937308 */ /* 0x000f220000000800 */
[----:B--2---:R-:W-:-:S07]  /*7c80*/  F2FP.SATFINITE.E4M3.F32.PACK_AB_MERGE_C R9, R149, R148, RZ ;  /* 0x000000949509723e */ /* 0x004fce00048070ff */
[----:B------:R-:W-:Y:S08]  /*7c90*/  MUFU.EX2 R126, R126 ;  /* 0x0000007e007e7308 */ /* 0x000ff00000000800 */
[----:B------:R-:W2:Y:S01]  /*7ca0*/  MUFU.EX2 R127, R127 ;  /* 0x0000007f007f7308 */ /* 0x000ea20000000800 */
[----:B----4-:R-:W-:-:S04]  /*7cb0*/  F2FP.SATFINITE.E4M3.F32.PACK_AB_MERGE_C R12, R147, R146, RZ ;  /* 0x00000092930c723e */ /* 0x010fc800048070ff */
[----:B------:R-:W-:Y:S01]  /*7cc0*/  PRMT R9, R9, 0x5410, R12 ;  /* 0x0000541009097816 */ /* 0x000fe2000000000c */
[----:B------:R-:W-:Y:S02]  /*7cd0*/  IMAD.MOV.U32 R12, RZ, RZ, 0x1 ;  /* 0x00000001ff0c7424 */ /* 0x000fe400078e00ff */
[----:B------:R-:W-:Y:S02]  /*7ce0*/  MUFU.EX2 R128, R128 ;  /* 0x0000008000807308 */ /* 0x000fe40000000800 */
[----:B---3--:R1:W-:Y:S06]  /*7cf0*/  SYNCS.ARRIVE.TRANS64.RED.ART0 RZ, [UR8], R12 ;  /* 0x0000000cffff79a7 */ /* 0x0083ec0008500408 */
        /* <DEDUP_REMOVED lines=15> */
[----:B---3--:R-:W-:-:S04]  /*7df0*/  FADD2 R26, R26.F32x2.HI_LO, R156.F32x2.HI_LO ;  /* 0x0000009c1a1a724b */ /* 0x008fc80000000000 */
[----:B------:R-:W-:-:S03]  /*7e00*/  FADD2 R26, R26.F32x2.HI_LO, R146.F32x2.HI_LO ;  /* 0x000000921a1a724b */ /* 0x000fc60000000000 */
[----:B------:R-:W-:Y:S08]  /*7e10*/  MUFU.EX2 R144, R144 ;  /* 0x0000009000907308 */ /* 0x000ff00000000800 */
[----:B------:R-:W3:Y:S01]  /*7e20*/  MUFU.EX2 R145, R145 ;  /* 0x0000009100917308 */ /* 0x000ee20000000800 */
[----:B--2---:R-:W-:Y:S01]  /*7e30*/  F2FP.SATFINITE.E4M3.F32.PACK_AB_MERGE_C R18, R141, R140, RZ ;  /* 0x0000008c8d12723e */ /* 0x004fe200048070ff */
[----:B------:R-:W-:-:S04]  /*7e40*/  FADD2 R20, R20.F32x2.HI_LO, R140.F32x2.HI_LO ;  /* 0x0000008c1414724b */ /* 0x000fc80000000000 */
[----:B------:R-:W-:Y:S02]  /*7e50*/  FADD2 R20, R20.F32x2.HI_LO, R142.F32x2.HI_LO ;  /* 0x0000008e1414724b */ /* 0x000fe40000000000 */
[----:B------:R2:W-:Y:S08]  /*7e60*/  MUFU.EX2 R34, R136 ;  /* 0x0000008800227308 */ /* 0x0005f00000000800 */
[----:B------:R4:W5:Y:S01]  /*7e70*/  MUFU.EX2 R35, R137 ;  /* 0x0000008900237308 */ /* 0x0009620000000800 */
[----:B---3--:R-:W-:Y:S01]  /*7e80*/  F2FP.SATFINITE.E4M3.F32.PACK_AB_MERGE_C R19, R145, R144, RZ ;  /* 0x000000909113723e */ /* 0x008fe200048070ff */
[----:B------:R-:W-:-:S03]  /*7e90*/  FADD2 R22, R22.F32x2.HI_LO, R144.F32x2.HI_LO ;  /* 0x000000901616724b */ /* 0x000fc60000000000 */
[----:B------:R-:W-:Y:S01]  /*7ea0*/  PRMT R8, R18, 0x5410, R19 ;  /* 0x0000541012087816 */ /* 0x000fe20000000013 */
[----:B------:R-:W-:Y:S02]  /*7eb0*/  FADD2 R22, R22.F32x2.HI_LO, R138.F32x2.HI_LO ;  /* 0x0000008a1616724b */ /* 0x000fe40000000000 */
[----:B------:R3:W-:Y:S01]  /*7ec0*/  MUFU.EX2 R16, R6 ;  /* 0x0000000600107308 */ /* 0x0007e20000000800 */
[----:B--2---:R-:W-:Y:S01]  /*7ed0*/  F2FP.SATFINITE.E4M3.F32.PACK_AB_MERGE_C R136, R131, R130, RZ ;  /* 0x000000828388723e */ /* 0x004fe200048070ff */
[----:B------:R-:W-:-:S06]  /*7ee0*/  FADD2 R20, R20.F32x2.HI_LO, R22.F32x2.HI_LO ;  /* 0x000000161414724b */ /* 0x000fcc0000000000 */
[----:B------:R-:W2:Y:S01]  /*7ef0*/  MUFU.EX2 R17, R7 ;  /* 0x0000000700117308 */ /* 0x000ea20000000800 */
[----:B----4-:R-:W-:Y:S01]  /*7f00*/  F2FP.SATFINITE.E4M3.F32.PACK_AB_MERGE_C R137, R157, R156, RZ ;  /* 0x0000009c9d89723e */ /* 0x010fe200048070ff */
[----:B-----5:R-:W-:Y:S01]  /*7f10*/  FADD2 R24, R24.F32x2.HI_LO, R34.F32x2.HI_LO ;  /* 0x000000221818724b */ /* 0x020fe20000000000 */
[----:B------:R-:W-:Y:S02]  /*7f20*/  F2FP.SATFINITE.E4M3.F32.PACK_AB_MERGE_C R11, R35, R34, RZ ;  /* 0x00000022230b723e */ /* 0x000fe400048070ff */
[----:B---3--:R-:W-:Y:S02]  /*7f30*/  PRMT R6, R136, 0x5410, R153 ;  /* 0x0000541088067816 */ /* 0x008fe40000000099 */
[----:B------:R-:W-:-:S04]  /*7f40*/  LOP3.LUT R153, R84, 0x58, RZ, 0xfc, !PT ;  /* 0x0000005854997812 */ /* 0x000fc800078efcff */
[----:B------:R-:W-:Y:S02]  /*7f50*/  R2UR UR13, R153 ;  /* 0x00000000990d72ca */ /* 0x000fe400000e0000 */
[----:B--2---:R-:W-:Y:S01]  /*7f60*/  F2FP.SATFINITE.E4M3.F32.PACK_AB_MERGE_C R14, R17, R16, RZ ;  /* 0x00000010110e723e */ /* 0x004fe200048070ff */
[----:B------:R-:W-:Y:S01]  /*7f70*/  FADD2 R26, R26.F32x2.HI_LO, R16.F32x2.HI_LO ;  /* 0x000000101a1a724b */ /* 0x000fe20000000000 */
[----:B------:R-:W-:Y:S02]  /*7f80*/  PRMT R7, R132, 0x5410, R137 ;  /* 0x0000541084077816 */ /* 0x000fe40000000089 */
[----:B------:R-:W-:Y:S01]  /*7f90*/  PRMT R11, R11, 0x5410, R14 ;  /* 0x000054100b0b7816 */ /* 0x000fe2000000000e */
[----:B------:R-:W-:-:S04]  /*7fa0*/  FADD2 R24, R24.F32x2.HI_LO, R26.F32x2.HI_LO ;  /* 0x0000001a1818724b */ /* 0x000fc80000000000 */
[----:B------:R-:W-:Y:S02]  /*7fb0*/  FADD2 R20, R20.F32x2.HI_LO, R24.F32x2.HI_LO ;  /* 0x000000181414724b */ /* 0x000fe40000000000 */
[----:B------:R1:W-:Y:S01]  /*7fc0*/  STTM.x8 tmem[UR13], R4 ;  /* 0x00000004000079ed */ /* 0x0003e200081c000d */
[----:B------:R-:W2:Y:S02]  /*7fd0*/  FENCE.VIEW.ASYNC.T ;  /* 0x00000000000073c6 */ /* 0x000ea40000000200 */
[----:B--2---:R-:W-:Y:S01]  /*7fe0*/  NOP ;  /* 0x0000000000007918 */ /* 0x004fe20000000000 */
[----:B------:R1:W-:Y:S01]  /*7ff0*/  @P0 SYNCS.ARRIVE.TRANS64.RED.ART0 RZ, [UR19], R12 ;  /* 0x0000000cffff09a7 */ /* 0x0003e20008500413 */
[----:B------:R-:W-:-:S04]  /*8000*/  USHF.R.S32.HI UR13, URZ, 0x1f, UR24 ;  /* 0x0000001fff0d7899 */ /* 0x000fc80008011418 */
[----:B------:R-:W-:Y:S01]  /*8010*/  ULEA.HI UR24, UR13, UR24, URZ, 0x7 ;  /* 0x000000180d187291 */ /* 0x000fe2000f8f38ff */
[----:B------:R-:W2:Y:S03]  /*8020*/  SYNCS.PHASECHK.TRANS64.TRYWAIT P0, [UR12], RZ ;  /* 0x000000ffff0075a7 */ /* 0x000ea6000800110c */
[----:B------:R-:W-:-:S04]  /*8030*/  USHF.R.S32.HI UR24, URZ, 0x7, UR24 ;  /* 0x00000007ff187899 */ /* 0x000fc80008011418 */
[----:B------:R-:W-:-:S04]  /*8040*/  UISETP.LT.AND UP0, UPT, URZ, UR24, UPT ;  /* 0x00000018ff00728c */ /* 0x000fc8000bf01270 */
[----:B------:R-:W-:-:S04]  /*8050*/  USEL UR24, URZ, UR24, !UP0 ;  /* 0x00000018ff187287 */ /* 0x000fc8000c000000 */
[----:B------:R-:W-:-:S04]  /*8060*/  UIADD3 UR13, UPT, UPT, UR18, -UR24, URZ ;  /* 0x80000018120d7290 */ /* 0x000fc8000fffe0ff */
[----:B------:R-:W-:Y:S01]  /*8070*/  UISETP.GE.AND UP0, UPT, UR13, 0x1, UPT ;  /* 0x000000010d00788c */ /* 0x000fe2000bf06270 */
[----:B-12---:R-:W-:Y:S10]  /*8080*/  @!P0 BRA `(.L_x_72) ;  /* 0x0000007c009c8947 */ /* 0x006ff40003800000 */
.L_x_157:
[----:B------:R-:W-:Y:S01]  /*8090*/  FADD R132, R20, R21 ;  /* 0x0000001514847221 */ /* 0x000fe20000000000 */
[----:B------:R-:W-:Y:S01]  /*80a0*/  UMOV UR13, 0x1 ;  /* 0x00000001000d7882 */ /* 0x000fe20000000000 */
[----:B------:R-:W-:Y:S01]  /*80b0*/  UMOV UR21, 0x1 ;  /* 0x0000000100157882 */ /* 0x000fe20000000000 */
[----:B------:R-:W-:Y:S05]  /*80c0*/  BRA.U !UP0, `(.L_x_73) ;  /* 0x0000002908607547 */ /* 0x000fea000b800000 */
[----:B------:R-:W-:Y:S01]  /*80d0*/  UIADD3 UR13, UPT, UPT, UR12, -0x50, URZ ;  /* 0xffffffb00c0d7890 */ /* 0x000fe2000fffe0ff */
[----:B------:R-:W-:Y:S01]  /*80e0*/  IADD3 R155, PT, PT, R155, UR9, RZ ;  /* 0x000000099b9b7c10 */ /* 0x000fe2000fffe0ff */
[----:B------:R-:W-:Y:S02]  /*80f0*/  UIADD3 UR25, UPT, UPT, -UR17, UR24, URZ ;  /* 0x0000001811197290 */ /* 0x000fe4000fffe1ff */
[----:B------:R-:W-:Y:S01]  /*8100*/  UPRMT UR17, UR4, 0x654, UR13 ;  /* 0x0000065404117896 */ /* 0x000fe2000800000d */
[----:B------:R-:W2:Y:S01]  /*8110*/  LDCU UR20, c[0x0][0x380] ;  /* 0x00007000ff1477ac */ /* 0x000ea20008000800 */
[----:B------:R-:W3:Y:S01]  /*8120*/  LDCU UR19, c[0x0][0x600] ;  /* 0x0000c000ff1377ac */ /* 0x000ee20008000800 */
[----:B------:R-:W-:Y:S01]  /*8130*/  UMOV UR21, 0x1 ;  /* 0x0000000100157882 */ /* 0x000fe20000000000 */
[----:B------:R-:W-:Y:S01]  /*8140*/  UMOV UR29, UR18 ;  /* 0x00000012001d7c82 */ /* 0x000fe20008000000 */
[----:B------:R-:W-:Y:S01]  /*8150*/  UMOV UR13, 0x1 ;  /* 0x00000001000d7882 */ /* 0x000fe20000000000 */
[----:B------:R-:W-:-:S06]  /*8160*/  UMOV UR26, URZ ;  /* 0x000000ff001a7c82 */ /* 0x000fcc0008000000 */
.L_x_76:
[----:B------:R-:W-:Y:S01]  /*8170*/  USHF.L.U32 UR27, UR21, 0x1f, URZ ;  /* 0x0000001f151b7899 */ /* 0x000fe200080006ff */
[----:B------:R-:W-:Y:S01]  /*8180*/  R2UR UR9, R84 ;  /* 0x00000000540972ca */ /* 0x000fe200000e0000 */
[----:B------:R-:W-:-:S04]  /*8190*/  UIADD3 UR29, UPT, UPT, UR29, -0x1, URZ ;  /* 0xffffffff1d1d7890 */ /* 0x000fc8000fffe0ff */
[----:B-1----:R-:W-:Y:S01]  /*81a0*/  MOV R4, UR27 ;  /* 0x0000001b00047c02 */ /* 0x002fe20008000f00 */
[----:B------:R-:W-:-:S03]  /*81b0*/  UISETP.LT.AND UP0, UPT, URZ, UR29, UPT ;  /* 0x0000001dff00728c */ /* 0x000fc6000bf01270 */
[----:B------:R-:W1:Y:S01]  /*81c0*/  SYNCS.PHASECHK.TRANS64.TRYWAIT P0, [UR11], R4 ;  /* 0x00000004ff0075a7 */ /* 0x000e62000800110b */
[----:B------:R-:W-:Y:S01]  /*81d0*/  USEL UR28, URZ, UR29, !UP0 ;  /* 0x0000001dff1c7287 */ /* 0x000fe2000c000000 */
[----:B-1----:R-:W-:Y:S11]  /*81e0*/  @!P0 BRA `(.L_x_74) ;  /* 0x0000007c005c8947 */ /* 0x002ff60003800000 */
.L_x_159:
[----:B-1----:R-:W1:Y:S01]  /*81f0*/  LDTM.x32 R4, tmem[UR9] ;  /* 0x00000009000479ee */ /* 0x002e6200082c0000 */
[----:B--2---:R-:W-:Y:S01]  /*8200*/  ULEA UR28, UR28, UR20, 0x7 ;  /* 0x000000141c1c7291 */ /* 0x004fe2000f8e38ff */
[----:B------:R-:W-:Y:S01]  /*8210*/  IMAD.MOV.U32 R138, RZ, RZ, -0x1 ;  /* 0xffffffffff8a7424 */ /* 0x000fe200078e00ff */
[----:B------:R-:W-:Y:S01]  /*8220*/  R2UR UR9, R85 ;  /* 0x00000000550972ca */ /* 0x000fe200000e0000 */
[----:B---3--:R-:W-:Y:S01]  /*8230*/  IMAD.U32 R158, RZ, RZ, UR19 ;  /* 0x00000013ff9e7e24 */ /* 0x008fe2000f8e00ff */
[----:B------:R-:W-:Y:S02]  /*8240*/  USHF.L.U32 UR27, UR13, 0x1f, URZ ;  /* 0x0000001f0d1b7899 */ /* 0x000fe400080006ff */
[----:B------:R-:W-:-:S04]  /*8250*/  IADD3 R139, PT, PT, -R155, UR28, RZ ;  /* 0x0000001c9b8b7c10 */ /* 0x000fc8000fffe1ff */
[----:B------:R-:W-:-:S04]  /*8260*/  VIADDMNMX R37, R139, 0x1f, RZ, !PT ;  /* 0x0000001f8b257846 */ /* 0x000fc800078001ff */
[----:B------:R-:W-:Y:S01]  /*8270*/  SHF.R.U32.HI R36, RZ, R37, R138 ;  /* 0x00000025ff247219 */ /* 0x000fe2000001168a */
[----:B------:R-:W2:Y:S01]  /*8280*/  LDTM.x32 R52, tmem[UR9] ;  /* 0x00000009003479ee */ /* 0x000ea200082c0000 */
[----:B------:R-:W-:Y:S02]  /*8290*/  R2UR UR9, R86 ;  /* 0x00000000560972ca */ /* 0x000fe400000e0000 */
[----:B------:R-:W-:-:S05]  /*82a0*/  R2P PR, R36, 0x7e ;  /* 0x0000007e24007804 */ /* 0x000fca0000000000 */
[----:B-1----:R-:W-:Y:S02]  /*82b0*/  SEL R99, R5, 0xff800000, P1 ;  /* 0xff80000005637807 */ /* 0x002fe40000800000 */
[----:B------:R-:W-:Y:S02]  /*82c0*/  SEL R88, R6, 0xff800000, P2 ;  /* 0xff80000006587807 */ /* 0x000fe40001000000 */
[----:B------:R-:W-:Y:S02]  /*82d0*/  SEL R89, R7, 0xff800000, P3 ;  /* 0xff80000007597807 */ /* 0x000fe40001800000 */
[----:B------:R-:W-:Y:S02]  /*82e0*/  SEL R90, R8, 0xff800000, P4 ;  /* 0xff800000085a7807 */ /* 0x000fe40002000000 */
[----:B------:R-:W-:Y:S02]  /*82f0*/  SEL R91, R9, 0xff800000, P5 ;  /* 0xff800000095b7807 */ /* 0x000fe40002800000 */
[----:B------:R-:W-:-:S02]  /*8300*/  SEL R102, R10, 0xff800000, P6 ;  /* 0xff8000000a667807 */ /* 0x000fc40003000000 */
        /* <DEDUP_REMOVED lines=39> */
[----:B--2---:R-:W-:Y:S02]  /*8580*/  SEL R53, R53, 0xff800000, P1 ;  /* 0xff80000035357807 */ /* 0x004fe40000800000 */
        /* <DEDUP_REMOVED lines=16> */
[----:B------:R-:W-:-:S03]  /*8690*/  FMNMX R159, R102, R103, !PT ;  /* 0x00000067669f7209 */ /* 0x000fc60007800000 */
        /* <DEDUP_REMOVED lines=8> */
[----:B------:R-:W-:-:S03]  /*8720*/  FMNMX3 R159, R159, R108, R109, !PT ;  /* 0x0000006c9f9f7276 */ /* 0x000fc6000780006d */
        /* <DEDUP_REMOVED lines=18> */
[C---:B------:R-:W-:Y:S02]  /*8850*/  R2P PR, R140.reuse, 0x7e ;  /* 0x0000007e8c007804 */ /* 0x040fe40000000000 */
[----:B------:R-:W-:Y:S02]  /*8860*/  SEL R83, R83, 0xff800000, !P0 ;  /* 0xff80000053537807 */ /* 0x000fe40004000000 */
[----:B------:R-:W-:Y:S02]  /*8870*/  LOP3.LUT R4, R140, 0x1, RZ, 0xc0, !PT ;  /* 0x000000018c047812 */ /* 0x000fe400078ec0ff */
[----:B-1----:R-:W-:Y:S02]  /*8880*/  SEL R127, R21, 0xff800000, P1 ;  /* 0xff800000157f7807 */ /* 0x002fe40000800000 */
[----:B------:R-:W-:Y:S02]  /*8890*/  SEL R120, R22, 0xff800000, P2 ;  /* 0xff80000016787807 */ /* 0x000fe40001000000 */
[----:B------:R-:W-:-:S02]  /*88a0*/  SEL R121, R23, 0xff800000, P3 ;  /* 0xff80000017797807 */ /* 0x000fc40001800000 */
[----:B------:R-:W-:Y:S02]  /*88b0*/  SEL R122, R24, 0xff800000, P4 ;  /* 0xff800000187a7807 */ /* 0x000fe40002000000 */
[----:B------:R-:W-:Y:S02]  /*88c0*/  SEL R123, R25, 0xff800000, P5 ;  /* 0xff800000197b7807 */ /* 0x000fe40002800000 */
[----:B------:R-:W-:Y:S02]  /*88d0*/  SEL R130, R26, 0xff800000, P6 ;  /* 0xff8000001a827807 */ /* 0x000fe40003000000 */
[----:B------:R-:W-:Y:S02]  /*88e0*/  R2P PR, R140.B1, 0x7f ;  /* 0x0000007f8c007804 */ /* 0x000fe40000001000 */
[----:B------:R-:W-:Y:S02]  /*88f0*/  VIADDMNMX R139, R139, 0x7f, RZ, !PT ;  /* 0x0000007f8b8b7846 */ /* 0x000fe400078001ff */
[----:B------:R-:W-:-:S02]  /*8900*/  FMNMX3 R159, R159, R112, R113, !PT ;  /* 0x000000709f9f7276 */ /* 0x000fc40007800071 */
        /* <DEDUP_REMOVED lines=8> */
[----:B------:R-:W-:Y:S02]  /*8990*/  SHF.R.U32.HI R138, RZ, R139, R138 ;  /* 0x0000008bff8a7219 */ /* 0x000fe4000001168a */
[----:B------:R-:W-:Y:S02]  /*89a0*/  FMNMX3 R159, R159, R118, R119, !PT ;  /* 0x000000769f9f7276 */ /* 0x000fe40007800077 */
[----:B------:R-:W-:Y:S02]  /*89b0*/  SEL R36, R36, 0xff800000, P0 ;  /* 0xff80000024247807 */ /* 0x000fe40000000000 */
[----:B------:R-:W-:-:S02]  /*89c0*/  ISETP.NE.U32.AND P0, PT, R4, 0x1, PT ;  /* 0x000000010400780c */ /* 0x000fc40003f05070 */
[----:B------:R-:W-:Y:S02]  /*89d0*/  SEL R37, R37, 0xff800000, P1 ;  /* 0xff80000025257807 */ /* 0x000fe40000800000 */
[----:B------:R-:W-:Y:S02]  /*89e0*/  SEL R126, R20, 0xff800000, !P0 ;  /* 0xff800000147e7807 */ /* 0x000fe40004000000 */
[----:B------:R-:W-:Y:S02]  /*89f0*/  LOP3.LUT P0, RZ, R140, 0x80, RZ, 0xc0, !PT ;  /* 0x000000808cff7812 */ /* 0x000fe4000780c0ff */
[----:B------:R-:W-:Y:S02]  /*8a00*/  SEL R38, R38, 0xff800000, P2 ;  /* 0xff80000026267807 */ /* 0x000fe40001000000 */
[----:B------:R-:W-:Y:S02]  /*8a10*/  SEL R131, R27, 0xff800000, P0 ;  /* 0xff8000001b837807 */ /* 0x000fe40000000000 */
[----:B------:R-:W-:-:S02]  /*8a20*/  LOP3.LUT P0, RZ, R140, 0x8000, RZ, 0xc0, !PT ;  /* 0x000080008cff7812 */ /* 0x000fc4000780c0ff */
[----:B------:R-:W-:Y:S02]  /*8a30*/  SEL R39, R39, 0xff800000, P3 ;  /* 0xff80000027277807 */ /* 0x000fe40001800000 */
[----:B------:R-:W-:Y:S02]  /*8a40*/  SEL R137, R35, 0xff800000, P0 ;  /* 0xff80000023897807 */ /* 0x000fe40000000000 */
[----:B------:R-:W1:Y:S01]  /*8a50*/  LDTM.x32 R4, tmem[UR9] ;  /* 0x00000009000479ee */ /* 0x000e6200082c0000 */
[----:B------:R-:W-:Y:S02]  /*8a60*/  LOP3.LUT P0, RZ, R140, 0x800000, RZ, 0xc0, !PT ;  /* 0x008000008cff7812 */ /* 0x000fe4000780c0ff */
[----:B------:R-:W-:Y:S02]  /*8a70*/  SEL R40, R40, 0xff800000, P4 ;  /* 0xff80000028287807 */ /* 0x000fe40002000000 */
[----:B------:R-:W-:Y:S02]  /*8a80*/  SEL R43, R43, 0xff800000, P0 ;  /* 0xff8000002b2b7807 */ /* 0x000fe40000000000 */
[----:B------:R-:W-:-:S02]  /*8a90*/  SEL R41, R41, 0xff800000, P5 ;  /* 0xff80000029297807 */ /* 0x000fc40002800000 */
[----:B------:R-:W-:Y:S02]  /*8aa0*/  SEL R42, R42, 0xff800000, P6 ;  /* 0xff8000002a2a7807 */ /* 0x000fe40003000000 */
[----:B------:R-:W-:Y:S02]  /*8ab0*/  R2P PR, R140.B3, 0x7f ;  /* 0x0000007f8c007804 */ /* 0x000fe40000003000 */
[----:B------:R-:W-:Y:S02]  /*8ac0*/  FMNMX3 R159, R159, R58, R59, !PT ;  /* 0x0000003a9f9f7276 */ /* 0x000fe4000780003b */
[----:B------:R-:W-:Y:S02]  /*8ad0*/  R2UR UR9, R86 ;  /* 0x00000000560972ca */ /* 0x000fe400000e0000 */
[----:B------:R-:W-:Y:S02]  /*8ae0*/  SEL R44, R44, 0xff800000, P0 ;  /* 0xff8000002c2c7807 */ /* 0x000fe40000000000 */
[----:B------:R-:W-:-:S02]  /*8af0*/  ISETP.GT.AND P0, PT, R140, -0x1, PT ;  /* 0xffffffff8c00780c */ /* 0x000fc40003f04270 */
        /* <DEDUP_REMOVED lines=8> */
[----:B------:R-:W-:Y:S02]  /*8b80*/  FMNMX3 R159, R159, R66, R67, !PT ;  /* 0x000000429f9f7276 */ /* 0x000fe40007800043 */
[----:B-1----:R-:W-:Y:S02]  /*8b90*/  SEL R5, R5, 0xff800000, P1 ;  /* 0xff80000005057807 */ /* 0x002fe40000800000 */
[----:B------:R-:W-:Y:S02]  /*8ba0*/  SEL R6, R6, 0xff800000, P2 ;  /* 0xff80000006067807 */ /* 0x000fe40001000000 */
[----:B------:R-:W-:-:S02]  /*8bb0*/  SEL R7, R7, 0xff800000, P3 ;  /* 0xff80000007077807 */ /* 0x000fc40001800000 */
[----:B------:R-:W-:Y:S02]  /*8bc0*/  SEL R8, R8, 0xff800000, P4 ;  /* 0xff80000008087807 */ /* 0x000fe40002000000 */
[----:B------:R-:W-:Y:S02]  /*8bd0*/  SEL R9, R9, 0xff800000, P5 ;  /* 0xff80000009097807 */ /* 0x000fe40002800000 */
[----:B------:R-:W-:Y:S02]  /*8be0*/  SEL R10, R10, 0xff800000, P6 ;  /* 0xff8000000a0a7807 */ /* 0x000fe40003000000 */
[----:B------:R-:W-:Y:S02]  /*8bf0*/  R2P PR, R138.B1, 0x7f ;  /* 0x0000007f8a007804 */ /* 0x000fe40000001000 */
[----:B------:R-:W-:-:S03]  /*8c00*/  FMNMX3 R159, R159, R74, R75, !PT ;  /* 0x0000004a9f9f7276 */ /* 0x000fc6000780004b */
[----:B------:R-:W-:Y:S02]  /*8c10*/  SEL R12, R12, 0xff800000, P0 ;  /* 0xff8000000c0c7807 */ /* 0x000fe40000000000 */
[----:B------:R-:W-:Y:S02]  /*8c20*/  SEL R13, R13, 0xff800000, P1 ;  /* 0xff8000000d0d7807 */ /* 0x000fe40000800000 */
[----:B------:R-:W-:Y:S02]  /*8c30*/  SEL R14, R14, 0xff800000, P2 ;  /* 0xff8000000e0e7807 */ /* 0x000fe40001000000 */
[----:B------:R-:W-:Y:S02]  /*8c40*/  SEL R15, R15, 0xff800000, P3 ;  /* 0xff8000000f0f7807 */ /* 0x000fe40001800000 */
[----:B------:R-:W-:Y:S02]  /*8c50*/  SEL R16, R16, 0xff800000, P4 ;  /* 0xff80000010107807 */ /* 0x000fe40002000000 */
[----:B------:R-:W-:-:S02]  /*8c60*/  SEL R17, R17, 0xff800000, P5 ;  /* 0xff80000011117807 */ /* 0x000fc40002800000 */
[----:B------:R-:W-:Y:S02]  /*8c70*/  SEL R144, R18, 0xff800000, P6 ;  /* 0xff80000012907807 */ /* 0x000fe40003000000 */
[C---:B------:R-:W-:Y:S02]  /*8c80*/  R2P PR, R138.reuse.B2, 0x7f ;  /* 0x0000007f8a007804 */ /* 0x040fe40000002000 */
[----:B------:R-:W-:Y:S02]  /*8c90*/  LOP3.LUT R18, R138, 0x1, RZ, 0xc0, !PT ;  /* 0x000000018a127812 */ /* 0x000fe400078ec0ff */
[----:B------:R-:W-:Y:S02]  /*8ca0*/  FMNMX3 R159, R159, R82, R83, !PT ;  /* 0x000000529f9f7276 */ /* 0x000fe40007800053 */
[----:B------:R-:W-:Y:S02]  /*8cb0*/  SEL R149, R21, 0xff800000, P1 ;  /* 0xff80000015957807 */ /* 0x000fe40000800000 */
[----:B------:R-:W-:-:S02]  /*8cc0*/  SEL R150, R22, 0xff800000, P2 ;  /* 0xff80000016967807 */ /* 0x000fc40001000000 */
[----:B------:R-:W-:Y:S02]  /*8cd0*/  FMNMX3 R22, R154, R98, R99, !PT ;  /* 0x000000629a167276 */ /* 0x000fe40007800063 */
[----:B------:R-:W-:Y:S02]  /*8ce0*/  FMNMX R21, R88, R89, !PT ;  /* 0x0000005958157209 */ /* 0x000fe40007800000 */
[----:B------:R-:W-:Y:S02]  /*8cf0*/  SEL R148, R20, 0xff800000, P0 ;  /* 0xff80000014947807 */ /* 0x000fe40000000000 */
[----:B------:R-:W-:Y:S02]  /*8d00*/  FMNMX R20, R90, R91, !PT ;  /* 0x0000005b5a147209 */ /* 0x000fe40007800000 */
        /* <DEDUP_REMOVED lines=20> */
[----:B------:R-:W-:Y:S02]  /*8e50*/  ISETP.NE.U32.AND P0, PT, R18, 0x1, PT ;  /* 0x000000011200780c */ /* 0x000fe40003f05070 */
[----:B------:R-:W-:Y:S02]  /*8e60*/  FMNMX3 R20, R20, R80, R81, !PT ;  /* 0x0000005014147276 */ /* 0x000fe40007800051 */
[----:B------:R-:W-:Y:S02]  /*8e70*/  FMNMX3 R22, R22, R126, R127, !PT ;  /* 0x0000007e16167276 */ /* 0x000fe4000780007f */
[----:B------:R-:W-:Y:S02]  /*8e80*/  FMNMX3 R21, R21, R120, R121, !PT ;  /* 0x0000007815157276 */ /* 0x000fe40007800079 */
[----:B------:R-:W-:Y:S02]  /*8e90*/  SEL R4, R4, 0xff800000, !P0 ;  /* 0xff80000004047807 */ /* 0x000fe40004000000 */
[----:B------:R-:W-:-:S02]  /*8ea0*/  LOP3.LUT P0, RZ, R138, 0x80, RZ, 0xc0, !PT ;  /* 0x000000808aff7812 */ /* 0x000fc4000780c0ff */
[----:B------:R-:W-:Y:S02]  /*8eb0*/  FMNMX3 R20, R20, R122, R123, !PT ;  /* 0x0000007a14147276 */ /* 0x000fe4000780007b */
[----:B------:R-:W-:Y:S02]  /*8ec0*/  FMNMX3 R159, R159, R130, R131, !PT ;  /* 0x000000829f9f7276 */ /* 0x000fe40007800083 */
[----:B------:R-:W-:Y:S02]  /*8ed0*/  FMNMX3 R22, R22, R124, R125, !PT ;  /* 0x0000007c16167276 */ /* 0x000fe4000780007d */
[----:B------:R-:W-:Y:S02]  /*8ee0*/  FMNMX3 R21, R21, R128, R129, !PT ;  /* 0x0000008015157276 */ /* 0x000fe40007800081 */
[----:B------:R-:W-:Y:S02]  /*8ef0*/  SEL R11, R11, 0xff800000, P0 ;  /* 0xff8000000b0b7807 */ /* 0x000fe40000000000 */
        /* <DEDUP_REMOVED lines=12> */
[----:B------:R-:W-:-:S02]  /*8fc0*/  SEL R151, R23, 0xff800000, P3 ;  /* 0xff80000017977807 */ /* 0x000fc40001800000 */
[----:B------:R-:W-:Y:S02]  /*8fd0*/  SEL R146, R24, 0xff800000, P4 ;  /* 0xff80000018927807 */ /* 0x000fe40002000000 */
[----:B------:R-:W-:Y:S02]  /*8fe0*/  SEL R147, R25, 0xff800000, P5 ;  /* 0xff80000019937807 */ /* 0x000fe40002800000 */
[----:B------:R-:W-:Y:S02]  /*8ff0*/  SEL R18, R26, 0xff800000, P6 ;  /* 0xff8000001a127807 */ /* 0x000fe40003000000 */
[----:B------:R-:W-:Y:S02]  /*9000*/  FMNMX3 R20, R20, R48, R49, !PT ;  /* 0x0000003014147276 */ /* 0x000fe40007800031 */
[----:B------:R-:W-:Y:S02]  /*9010*/  FMNMX3 R159, R159, R50, R51, !PT ;  /* 0x000000329f9f7276 */ /* 0x000fe40007800033 */
[----:B------:R-:W-:-:S02]  /*9020*/  FMNMX3 R22, R22, R4, R5, !PT ;  /* 0x0000000416167276 */ /* 0x000fc40007800005 */
[----:B------:R-:W-:Y:S02]  /*9030*/  FMNMX3 R21, R21, R6, R7, !PT ;  /* 0x0000000615157276 */ /* 0x000fe40007800007 */
[----:B------:R-:W-:Y:S02]  /*9040*/  R2P PR, R138.B3, 0x7f ;  /* 0x0000007f8a007804 */ /* 0x000fe40000003000 */
[----:B------:R-:W-:Y:S02]  /*9050*/  FMNMX3 R20, R20, R8, R9, !PT ;  /* 0x0000000814147276 */ /* 0x000fe40007800009 */
[----:B------:R-:W-:Y:S02]  /*9060*/  FMNMX3 R159, R159, R10, R11, !PT ;  /* 0x0000000a9f9f7276 */ /* 0x000fe4000780000b */
[----:B------:R-:W-:Y:S02]  /*9070*/  FMNMX3 R22, R22, R12, R13, !PT ;  /* 0x0000000c16167276 */ /* 0x000fe4000780000d */
[----:B------:R-:W-:-:S02]  /*9080*/  FMNMX3 R21, R21, R14, R15, !PT ;  /* 0x0000000e15157276 */ /* 0x000fc4000780000f */
[----:B------:R-:W-:Y:S02]  /*9090*/  SEL R140, R28, 0xff800000, P0 ;  /* 0xff8000001c8c7807 */ /* 0x000fe40000000000 */
[----:B------:R-:W-:Y:S02]  /*90a0*/  ISETP.GT.AND P0, PT, R138, -0x1, PT ;  /* 0xffffffff8a00780c */ /* 0x000fe40003f04270 */
[----:B------:R-:W-:Y:S02]  /*90b0*/  SEL R141, R29, 0xff800000, P1 ;  /* 0xff8000001d8d7807 */ /* 0x000fe40000800000 */
[----:B------:R-:W-:Y:S02]  /*90c0*/  SEL R138, R30, 0xff800000, P2 ;  /* 0xff8000001e8a7807 */ /* 0x000fe40001000000 */
[----:B------:R-:W-:Y:S02]  /*90d0*/  SEL R139, R31, 0xff800000, P3 ;  /* 0xff8000001f8b7807 */ /* 0x000fe40001800000 */
        /* <DEDUP_REMOVED lines=10> */
[----:B------:R-:W-:Y:S02]  /*9180*/  FMNMX3 R22, R22, R140, R141, !PT ;  /* 0x0000008c16167276 */ /* 0x000fe4000780008d */
[----:B------:R-:W-:Y:S02]  /*9190*/  FMNMX3 R21, R21, R138, R139, !PT ;  /* 0x0000008a15157276 */ /* 0x000fe4000780008b */
[----:B------:R-:W-:-:S02]  /*91a0*/  FMNMX3 R20, R20, R142, R143, !PT ;  /* 0x0000008e14147276 */ /* 0x000fc4000780008f */
[----:B------:R-:W-:Y:S02]  /*91b0*/  FMNMX3 R159, R159, R34, R35, !PT ;  /* 0x000000229f9f7276 */ /* 0x000fe40007800023 */
[----:B------:R-:W-:-:S04]  /*91c0*/  FMNMX R21, R22, R21, !PT ;  /* 0x0000001516157209 */ /* 0x000fc80007800000 */
[----:B------:R-:W-:-:S04]  /*91d0*/  FMNMX3 R159, R21, R20, R159, !PT ;  /* 0x00000014159f7276 */ /* 0x000fc8000780009f */
[----:B------:R-:W-:-:S04]  /*91e0*/  FSETP.NEU.AND P0, PT, R159, -INF , PT ;  /* 0xff8000009f00780b */ /* 0x000fc80003f0d000 */
[----:B------:R-:W-:Y:S02]  /*91f0*/  FSEL R21, R159, RZ, P0 ;  /* 0x000000ff9f157208 */ /* 0x000fe40000000000 */
[----:B------:R-:W-:-:S03]  /*9200*/  ELECT P0, URZ, PT ;  /* 0x0000000000ff782f */ /* 0x000fc60003800000 */
[----:B------:R-:W-:-:S04]  /*9210*/  FADD R156, -R21, R154 ;  /* 0x0000009a159c7221 */ /* 0x000fc80000000100 */
[----:B------:R-:W-:-:S05]  /*9220*/  FMUL R156, R156, UR19 ;  /* 0x000000139c9c7c20 */ /* 0x000fca0008400000 */
[----:B------:R-:W-:Y:S02]  /*9230*/  FSETP.GE.AND P1, PT, R156, -4, PT ;  /* 0xc08000009c00780b */ /* 0x000fe40003f26000 */
[----:B------:R-:W1:Y:S02]  /*9240*/  MUFU.EX2 R156, R156 ;  /* 0x0000009c009c7308 */ /* 0x000e640000000800 */
[C---:B------:R-:W-:Y:S02]  /*9250*/  FSEL R21, R154.reuse, R21, P1 ;  /* 0x000000159a157208 */ /* 0x040fe40000800000 */
[----:B------:R-:W-:-:S03]  /*9260*/  FSEL R154, R154, R159, P1 ;  /* 0x0000009f9a9a7208 */ /* 0x000fc60000800000 */
[----:B------:R-:W-:-:S04]  /*9270*/  FFMA R158, -R21, R158, 8 ;  /* 0x41000000159e7423 */ /* 0x000fc8000000019e */
[--C-:B------:R-:W-:Y:S02]  /*9280*/  FFMA2 R20, R98.F32x2.HI_LO, UR19.F32, R158.reuse.F32 ;  /* 0x0000001362147c49 */ /* 0x100fe4000920009e */
[--C-:B------:R-:W-:Y:S02]  /*9290*/  FFMA2 R22, R88.F32x2.HI_LO, UR19.F32, R158.reuse.F32 ;  /* 0x0000001358167c49 */ /* 0x100fe4000920009e */
[--C-:B------:R-:W-:Y:S02]  /*92a0*/  FFMA2 R24, R90.F32x2.HI_LO, UR19.F32, R158.reuse.F32 ;  /* 0x000000135a187c49 */ /* 0x100fe4000920009e */
[--C-:B------:R-:W-:Y:S01]  /*92b0*/  FFMA2 R26, R102.F32x2.HI_LO, UR19.F32, R158.reuse.F32 ;  /* 0x00000013661a7c49 */ /* 0x100fe2000920009e */
[----:B------:R-:W-:Y:S01]  /*92c0*/  MUFU.EX2 R20, R20 ;  /* 0x0000001400147308 */ /* 0x000fe20000000800 */
[--C-:B------:R-:W-:Y:S01]  /*92d0*/  FFMA2 R28, R92.F32x2.HI_LO, UR19.F32, R158.reuse.F32 ;  /* 0x000000135c1c7c49 */ /* 0x100fe2000920009e */
[----:B-1----:R-:W-:Y:S01]  /*92e0*/  FSEL R161, R156, 1, !P1 ;  /* 0x3f8000009ca17808 */ /* 0x002fe20004800000 */
        /* <DEDUP_REMOVED lines=20> */
[--C-:B------:R-:W-:Y:S01]  /*9430*/  FFMA2 R122, R4.F32x2.HI_LO, UR19.F32, R158.reuse.F32 ;  /* 0x00000013047a7c49 */ /* 0x100fe2000920009e */
[----:B-1----:R-:W-:Y:S01]  /*9440*/  F2FP.SATFINITE.E4M3.F32.PACK_AB_MERGE_C R4, R21, R20, RZ ;  /* 0x000000141504723e */ /* 0x002fe200048070ff */
[--C-:B------:R-:W-:Y:S02]  /*9450*/  FFMA2 R124, R6.F32x2.HI_LO, UR19.F32, R158.reuse.F32 ;  /* 0x00000013067c7c49 */ /* 0x100fe4000920009e */
[----:B------:R-:W-:Y:S01]  /*9460*/  FFMA2 R130, R12.F32x2.HI_LO, UR19.F32, R158.F32 ;  /* 0x000000130c827c49 */ /* 0x000fe2000920009e */
[----:B------:R-:W1:Y:S01]  /*9470*/  MUFU.EX2 R25, R25 ;  /* 0x0000001900197308 */ /* 0x000e620000000800 */
[----:B------:R-:W-:Y:S01]  /*9480*/  LOP3.LUT R12, R3, 0x7f, R0, 0xf8, !PT ;  /* 0x0000007f030c7812 */ /* 0x000fe200078ef800 */
[--C-:B------:R-:W-:Y:S01]  /*9490*/  FFMA2 R60, R60.F32x2.HI_LO, UR19.F32, R158.reuse.F32 ;  /* 0x000000133c3c7c49 */ /* 0x100fe2000920009e */
[----:B--2---:R-:W-:Y:S01]  /*94a0*/  F2FP.SATFINITE.E4M3.F32.PACK_AB_MERGE_C R7, R23, R22, RZ ;  /* 0x000000161707723e */ /* 0x004fe200048070ff */
[--C-:B------:R-:W-:Y:S01]  /*94b0*/  FFMA2 R62, R62.F32x2.HI_LO, UR19.F32, R158.reuse.F32 ;  /* 0x000000133e3e7c49 */ /* 0x100fe2000920009e */
[----:B------:R-:W-:Y:S01]  /*94c0*/  LEA R12, R12, UR10, 0x2 ;  /* 0x0000000a0c0c7c11 */ /* 0x000fe2000f8e10ff */
[--C-:B------:R-:W-:Y:S01]  /*94d0*/  FFMA2 R64, R64.F32x2.HI_LO, UR19.F32, R158.reuse.F32 ;  /* 0x0000001340407c49 */ /* 0x100fe2000920009e */
[----:B------:R-:W-:Y:S01]  /*94e0*/  PRMT R4, R4, 0x5410, R7 ;  /* 0x0000541004047816 */ /* 0x000fe20000000007 */
[----:B------:R-:W-:Y:S01]  /*94f0*/  MUFU.EX2 R26, R26 ;  /* 0x0000001a001a7308 */ /* 0x000fe20000000800 */
[--C-:B------:R-:W-:Y:S01]  /*9500*/  FFMA2 R66, R66.F32x2.HI_LO, UR19.F32, R158.reuse.F32 ;  /* 0x0000001342427c49 */ /* 0x100fe2000920009e */
[----:B------:R2:W-:Y:S01]  /*9510*/  STS [R12+0x3ec], R161 ;  /* 0x0003eca10c007388 */ /* 0x0005e20000000800 */
[----:B------:R-:W-:-:S02]  /*9520*/  FFMA2 R56, R56.F32x2.HI_LO, UR19.F32, R158.F32 ;  /* 0x0000001338387c49 */ /* 0x000fc4000920009e */
[--C-:B------:R-:W-:Y:S02]  /*9530*/  FFMA2 R58, R58.F32x2.HI_LO, UR19.F32, R158.reuse.F32 ;  /* 0x000000133a3a7c49 */ /* 0x100fe4000920009e */
[--C-:B------:R-:W-:Y:S01]  /*9540*/  FFMA2 R106, R126.F32x2.HI_LO, UR19.F32, R158.reuse.F32 ;  /* 0x000000137e6a7c49 */ /* 0x100fe2000920009e */
[----:B------:R-:W3:Y:S01]  /*9550*/  MUFU.EX2 R27, R27 ;  /* 0x0000001b001b7308 */ /* 0x000ee20000000800 */
[----:B-1----:R-:W-:Y:S01]  /*9560*/  F2FP.SATFINITE.E4M3.F32.PACK_AB_MERGE_C R5, R25, R24, RZ ;  /* 0x000000181905723e */ /* 0x002fe200048070ff */
[--C-:B------:R-:W-:Y:S02]  /*9570*/  FFMA2 R116, R128.F32x2.HI_LO, UR19.F32, R158.reuse.F32 ;  /* 0x0000001380747c49 */ /* 0x100fe4000920009e */
[--C-:B------:R-:W-:Y:S02]  /*9580*/  FFMA2 R126, R8.F32x2.HI_LO, UR19.F32, R158.reuse.F32 ;  /* 0x00000013087e7c49 */ /* 0x100fe4000920009e */
[--C-:B------:R-:W-:Y:S02]  /*9590*/  FFMA2 R128, R10.F32x2.HI_LO, UR19.F32, R158.reuse.F32 ;  /* 0x000000130a807c49 */ /* 0x100fe4000920009e */
[----:B------:R-:W-:Y:S01]  /*95a0*/  MUFU.EX2 R28, R28 ;  /* 0x0000001c001c7308 */ /* 0x000fe20000000800 */
[----:B------:R-:W-:-:S02]  /*95b0*/  FFMA2 R72, R72.F32x2.HI_LO, UR19.F32, R158.F32 ;  /* 0x0000001348487c49 */ /* 0x000fc4000920009e */
[--C-:B------:R-:W-:Y:S02]  /*95c0*/  FFMA2 R74, R74.F32x2.HI_LO, UR19.F32, R158.reuse.F32 ;  /* 0x000000134a4a7c49 */ /* 0x100fe4000920009e */
[--C-:B------:R-:W-:Y:S02]  /*95d0*/  FFMA2 R68, R68.F32x2.HI_LO, UR19.F32, R158.reuse.F32 ;  /* 0x0000001344447c49 */ /* 0x100fe4000920009e */
[--C-:B------:R-:W-:Y:S01]  /*95e0*/  FFMA2 R70, R70.F32x2.HI_LO, UR19.F32, R158.reuse.F32 ;  /* 0x0000001346467c49 */ /* 0x100fe2000920009e */
[----:B------:R-:W1:Y:S01]  /*95f0*/  MUFU.EX2 R29, R29 ;  /* 0x0000001d001d7308 */ /* 0x000e620000000800 */
[----:B---3--:R-:W-:Y:S01]  /*9600*/  F2FP.SATFINITE.E4M3.F32.PACK_AB_MERGE_C R6, R27, R26, RZ ;  /* 0x0000001a1b06723e */ /* 0x008fe200048070ff */
[--C-:B------:R-:W-:Y:S02]  /*9610*/  FFMA2 R80, R80.F32x2.HI_LO, UR19.F32, R158.reuse.F32 ;  /* 0x0000001350507c49 */ /* 0x100fe4000920009e */
[----:B------:R-:W-:Y:S01]  /*9620*/  FFMA2 R82, R82.F32x2.HI_LO, UR19.F32, R158.F32 ;  /* 0x0000001352527c49 */ /* 0x000fe2000920009e */
[----:B------:R-:W-:Y:S01]  /*9630*/  PRMT R5, R5, 0x5410, R6 ;  /* 0x0000541005057816 */ /* 0x000fe20000000006 */
[----:B------:R-:W-:-:S02]  /*9640*/  FFMA2 R76, R76.F32x2.HI_LO, UR19.F32, R158.F32 ;  /* 0x000000134c4c7c49 */ /* 0x000fc4000920009e */
[----:B------:R-:W-:Y:S01]  /*9650*/  MUFU.EX2 R30, R30 ;  /* 0x0000001e001e7308 */ /* 0x000fe20000000800 */
[--C-:B------:R-:W-:Y:S02]  /*9660*/  FFMA2 R78, R78.F32x2.HI_LO, UR19.F32, R158.reuse.F32 ;  /* 0x000000134e4e7c49 */ /* 0x100fe4000920009e */
[--C-:B------:R-:W-:Y:S02]  /*9670*/  FFMA2 R108, R120.F32x2.HI_LO, UR19.F32, R158.reuse.F32 ;  /* 0x00000013786c7c49 */ /* 0x100fe4000920009e */
[--C-:B------:R-:W-:Y:S02]  /*9680*/  FFMA2 R40, R40.F32x2.HI_LO, UR19.F32, R158.reuse.F32 ;  /* 0x0000001328287c49 */ /* 0x100fe4000920009e */
[--C-:B------:R-:W-:Y:S01]  /*9690*/  FFMA2 R42, R42.F32x2.HI_LO, UR19.F32, R158.reuse.F32 ;  /* 0x000000132a2a7c49 */ /* 0x100fe2000920009e */
[----:B------:R-:W3:Y:S01]  /*96a0*/  MUFU.EX2 R31, R31 ;  /* 0x0000001f001f7308 */ /* 0x000ee20000000800 */
[----:B-1----:R-:W-:Y:S01]  /*96b0*/  F2FP.SATFINITE.E4M3.F32.PACK_AB_MERGE_C R6, R29, R28, RZ ;  /* 0x0000001c1d06723e */ /* 0x002fe200048070ff */
[----:B------:R-:W-:-:S02]  /*96c0*/  FFMA2 R118, R134.F32x2.HI_LO, UR19.F32, R158.F32 ;  /* 0x0000001386767c49 */ /* 0x000fc4000920009e */
[--C-:B------:R-:W-:Y:S02]  /*96d0*/  FFMA2 R120, R136.F32x2.HI_LO, UR19.F32, R158.reuse.F32 ;  /* 0x0000001388787c49 */ /* 0x100fe4000920009e */
[--C-:B------:R-:W-:Y:S02]  /*96e0*/  FFMA2 R134, R14.F32x2.HI_LO, UR19.F32, R158.reuse.F32 ;  /* 0x000000130e867c49 */ /* 0x100fe4000920009e */
[----:B------:R-:W-:Y:S01]  /*96f0*/  MUFU.EX2 R32, R32 ;  /* 0x0000002000207308 */ /* 0x000fe20000000800 */
[--C-:B------:R-:W-:Y:S02]  /*9700*/  FFMA2 R136, R16.F32x2.HI_LO, UR19.F32, R158.reuse.F32 ;  /* 0x0000001310887c49 */ /* 0x100fe4000920009e */
[--C-:B------:R-:W-:Y:S02]  /*9710*/  FFMA2 R48, R48.F32x2.HI_LO, UR19.F32, R158.reuse.F32 ;  /* 0x0000001330307c49 */ /* 0x100fe4000920009e */
[--C-:B------:R-:W-:Y:S02]  /*9720*/  FFMA2 R50, R50.F32x2.HI_LO, UR19.F32, R158.reuse.F32 ;  /* 0x0000001332327c49 */ /* 0x100fe4000920009e */
[--C-:B------:R-:W-:Y:S01]  /*9730*/  FFMA2 R156, R18.F32x2.HI_LO, UR19.F32, R158.reuse.F32 ;  /* 0x00000013129c7c49 */ /* 0x100fe2000920009e */
[----:B------:R-:W1:Y:S01]  /*9740*/  MUFU.EX2 R33, R33 ;  /* 0x0000002100217308 */ /* 0x000e620000000800 */
[----:B---3--:R-:W-:Y:S01]  /*9750*/  F2FP.SATFINITE.E4M3.F32.PACK_AB_MERGE_C R11, R31, R30, RZ ;  /* 0x0000001e1f0b723e */ /* 0x008fe200048070ff */
        /* <DEDUP_REMOVED lines=16> */
[----:B------:R-:W-:-:S05]  /*9860*/  FFMA2 R34, R34.F32x2.HI_LO, UR19.F32, R158.F32 ;  /* 0x0000001322227c49 */ /* 0x000fca000920009e */
[----:B------:R-:W1:Y:S01]  /*9870*/  MUFU.EX2 R91, R91 ;  /* 0x0000005b005b7308 */ /* 0x000e620000000800 */
[----:B---3--:R-:W-:-:S04]  /*9880*/  F2FP.SATFINITE.E4M3.F32.PACK_AB_MERGE_C R10, R89, R88, RZ ;  /* 0x00000058590a723e */ /* 0x008fc800048070ff */
[----:B------:R-:W-:-:S03]  /*9890*/  PRMT R7, R7, 0x5410, R10 ;  /* 0x0000541007077816 */ /* 0x000fc6000000000a */
[----:B------:R-:W-:Y:S08]  /*98a0*/  MUFU.EX2 R92, R92 ;  /* 0x0000005c005c7308 */ /* 0x000ff00000000800 */
[----:B------:R-:W3:Y:S01]  /*98b0*/  MUFU.EX2 R93, R93 ;  /* 0x0000005d005d7308 */ /* 0x000ee20000000800 */
[----:B-1----:R-:W-:-:S07]  /*98c0*/  F2FP.SATFINITE.E4M3.F32.PACK_AB_MERGE_C R8, R91, R90, RZ ;  /* 0x0000005a5b08723e */ /* 0x002fce00048070ff */
[----:B------:R-:W-:Y:S08]  /*98d0*/  MUFU.EX2 R94, R94 ;  /* 0x0000005e005e7308 */ /* 0x000ff00000000800 */
[----:B------:R-:W1:Y:S01]  /*98e0*/  MUFU.EX2 R95, R95 ;  /* 0x0000005f005f7308 */ /* 0x000e620000000800 */
[----:B---3--:R-:W-:-:S04]  /*98f0*/  F2FP.SATFINITE.E4M3.F32.PACK_AB_MERGE_C R9, R93, R92, RZ ;  /* 0x0000005c5d09723e */ /* 0x008fc800048070ff */
[----:B------:R-:W-:-:S03]  /*9900*/  PRMT R8, R8, 0x5410, R9 ;  /* 0x0000541008087816 */ /* 0x000fc60000000009 */
[----:B------:R-:W-:Y:S08]  /*9910*/  MUFU.EX2 R96, R96 ;  /* 0x0000006000607308 */ /* 0x000ff00000000800 */
[----:B------:R-:W2:Y:S01]  /*9920*/  MUFU.EX2 R97, R97 ;  /* 0x0000006100617308 */ /* 0x000ea20000000800 */
[----:B-1----:R-:W-:-:S07]  /*9930*/  F2FP.SATFINITE.E4M3.F32.PACK_AB_MERGE_C R9, R95, R94, RZ ;  /* 0x0000005e5f09723e */ /* 0x002fce00048070ff */
[----:B------:R-:W-:Y:S08]  /*9940*/  MUFU.EX2 R98, R98 ;  /* 0x0000006200627308 */ /* 0x000ff00000000800 */
[----:B------:R-:W1:Y:S01]  /*9950*/  MUFU.EX2 R99, R99 ;  /* 0x0000006300637308 */ /* 0x000e620000000800 */
[----:B--2---:R-:W-:-:S04]  /*9960*/  F2FP.SATFINITE.E4M3.F32.PACK_AB_MERGE_C R12, R97, R96, RZ ;  /* 0x00000060610c723e */ /* 0x004fc800048070ff */
        /* <DEDUP_REMOVED lines=14> */
[----:B------:R-:W-:Y:S01]  /*9a50*/  PRMT R11, R11, 0x5410, R12 ;  /* 0x000054100b0b7816 */ /* 0x000fe2000000000c */
[----:B------:R2:W-:Y:S06]  /*9a60*/  BAR.ARV R2, 0x40 ;  /* 0x000100020000751d */ /* 0x0005ec0000002000 */
[----:B------:R-:W-:Y:S01]  /*9a70*/  MUFU.EX2 R54, R54 ;  /* 0x0000003600367308 */ /* 0x000fe20000000800 */
[----:B------:R3:W-:Y:S01]  /*9a80*/  STTM.x8 tmem[UR9], R4 ;  /* 0x00000004000079ed */ /* 0x0007e200081c0009 */
[----:B------:R-:W-:Y:S02]  /*9a90*/  R2UR UR9, R133 ;  /* 0x00000000850972ca */ /* 0x000fe400000e0000 */
[----:B-1----:R-:W-:-:S04]  /*9aa0*/  F2FP.SATFINITE.E4M3.F32.PACK_AB_MERGE_C R12, R53, R52, RZ ;  /* 0x00000034350c723e */ /* 0x002fc800048070ff */
[----:B------:R-:W1:Y:S08]  /*9ab0*/  MUFU.EX2 R55, R55 ;  /* 0x0000003700377308 */ /* 0x000e700000000800 */
[----:B------:R-:W-:Y:S08]  /*9ac0*/  MUFU.EX2 R60, R60 ;  /* 0x0000003c003c7308 */ /* 0x000ff00000000800 */
[----:B------:R-:W4:Y:S01]  /*9ad0*/  MUFU.EX2 R61, R61 ;  /* 0x0000003d003d7308 */ /* 0x000f220000000800 */
[----:B-1----:R-:W-:-:S04]  /*9ae0*/  F2FP.SATFINITE.E4M3.F32.PACK_AB_MERGE_C R13, R55, R54, RZ ;  /* 0x00000036370d723e */ /* 0x002fc800048070ff */
[----:B------:R-:W-:-:S03]  /*9af0*/  PRMT R12, R12, 0x5410, R13 ;  /* 0x000054100c0c7816 */ /* 0x000fc6000000000d */
[----:B------:R-:W-:Y:S08]  /*9b00*/  MUFU.EX2 R62, R62 ;  /* 0x0000003e003e7308 */ /* 0x000ff00000000800 */
[----:B------:R-:W1:Y:S01]  /*9b10*/  MUFU.EX2 R63, R63 ;  /* 0x0000003f003f7308 */ /* 0x000e620000000800 */
[----:B----4-:R-:W-:-:S07]  /*9b20*/  F2FP.SATFINITE.E4M3.F32.PACK_AB_MERGE_C R14, R61, R60, RZ ;  /* 0x0000003c3d0e723e */ /* 0x010fce00048070ff */
[----:B------:R-:W-:Y:S08]  /*9b30*/  MUFU.EX2 R64, R64 ;  /* 0x0000004000407308 */ /* 0x000ff00000000800 */
[----:B------:R-:W4:Y:S01]  /*9b40*/  MUFU.EX2 R65, R65 ;  /* 0x0000004100417308 */ /* 0x000f220000000800 */
[----:B-1----:R-:W-:-:S04]  /*9b50*/  F2FP.SATFINITE.E4M3.F32.PACK_AB_MERGE_C R17, R63, R62, RZ ;  /* 0x0000003e3f11723e */ /* 0x002fc800048070ff */
[----:B------:R-:W-:-:S03]  /*9b60*/  PRMT R14, R14, 0x5410, R17 ;  /* 0x000054100e0e7816 */ /* 0x000fc60000000011 */
[----:B------:R-:W-:Y:S08]  /*9b70*/  MUFU.EX2 R66, R66 ;  /* 0x0000004200427308 */ /* 0x000ff00000000800 */
[----:B------:R-:W3:Y:S01]  /*9b80*/  MUFU.EX2 R67, R67 ;  /* 0x0000004300437308 */ /* 0x000ee20000000800 */
[----:B----4-:R-:W-:-:S07]  /*9b90*/  F2FP.SATFINITE.E4M3.F32.PACK_AB_MERGE_C R15, R65, R64, RZ ;  /* 0x00000040410f723e */ /* 0x010fce00048070ff */
[----:B------:R-:W-:Y:S08]  /*9ba0*/  MUFU.EX2 R56, R56 ;  /* 0x0000003800387308 */ /* 0x000ff00000000800 */
        /* <DEDUP_REMOVED lines=38> */
[----:B------:R-:W-:Y:S01]  /*9e10*/  MUFU.EX2 R112, R112 ;  /* 0x0000007000707308 */ /* 0x000fe20000000800 */
[----:B------:R3:W-:Y:S01]  /*9e20*/  STTM.x8 tmem[UR9], R12 ;  /* 0x0000000c000079ed */ /* 0x0007e200081c0009 */
[----:B------:R-:W-:-:S06]  /*9e30*/  R2UR UR9, R152 ;  /* 0x00000000980972ca */ /* 0x000fcc00000e0000 */
[----:B------:R-:W4:Y:S01]  /*9e40*/  MUFU.EX2 R113, R113 ;  /* 0x0000007100717308 */ /* 0x000f220000000800 */
[----:B-1----:R-:W-:-:S07]  /*9e50*/  F2FP.SATFINITE.E4M3.F32.PACK_AB_MERGE_C R9, R111, R110, RZ ;  /* 0x0000006e6f09723e */ /* 0x002fce00048070ff */
[----:B------:R-:W-:Y:S08]  /*9e60*/  MUFU.EX2 R40, R40 ;  /* 0x0000002800287308 */ /* 0x000ff00000000800 */
[----:B------:R-:W3:Y:S01]  /*9e70*/  MUFU.EX2 R41, R41 ;  /* 0x0000002900297308 */ /* 0x000ee20000000800 */
[----:B----4-:R-:W-:-:S04]  /*9e80*/  F2FP.SATFINITE.E4M3.F32.PACK_AB_MERGE_C R4, R113, R112, RZ ;  /* 0x000000707104723e */ /* 0x010fc800048070ff */
[----:B------:R-:W-:-:S03]  /*9e90*/  PRMT R9, R9, 0x5410, R4 ;  /* 0x0000541009097816 */ /* 0x000fc60000000004 */
[----:B------:R-:W-:Y:S08]  /*9ea0*/  MUFU.EX2 R42, R42 ;  /* 0x0000002a002a7308 */ /* 0x000ff00000000800 */
[----:B------:R-:W1:Y:S01]  /*9eb0*/  MUFU.EX2 R43, R43 ;  /* 0x0000002b002b7308 */ /* 0x000e620000000800 */
[----:B---3--:R-:W-:-:S07]  /*9ec0*/  F2FP.SATFINITE.E4M3.F32.PACK_AB_MERGE_C R13, R41, R40, RZ ;  /* 0x00000028290d723e */ /* 0x008fce00048070ff */
[----:B------:R-:W-:Y:S08]  /*9ed0*/  MUFU.EX2 R48, R48 ;  /* 0x0000003000307308 */ /* 0x000ff00000000800 */
[----:B------:R-:W3:Y:S01]  /*9ee0*/  MUFU.EX2 R49, R49 ;  /* 0x0000003100317308 */ /* 0x000ee20000000800 */
[----:B-1----:R-:W-:-:S04]  /*9ef0*/  F2FP.SATFINITE.E4M3.F32.PACK_AB_MERGE_C R4, R43, R42, RZ ;  /* 0x0000002a2b04723e */ /* 0x002fc800048070ff */
        /* <DEDUP_REMOVED lines=50> */
[----:B------:R-:W-:Y:S01]  /*a220*/  MUFU.EX2 R134, R134 ;  /* 0x0000008600867308 */ /* 0x000fe20000000800 */
[----:B------:R1:W-:Y:S01]  /*a230*/  STTM.x8 tmem[UR9], R8 ;  /* 0x00000008000079ed */ /* 0x0003e200081c0009 */
[----:B------:R-:W-:Y:S01]  /*a240*/  R2UR UR9, R153 ;  /* 0x00000000990972ca */ /* 0x000fe200000e0000 */
[----:B------:R-:W4:Y:S05]  /*a250*/  FENCE.VIEW.ASYNC.T ;  /* 0x00000000000073c6 */ /* 0x000f2a0000000200 */
[----:B------:R-:W5:Y:S01]  /*a260*/  MUFU.EX2 R135, R135 ;  /* 0x0000008700877308 */ /* 0x000f620000000800 */
[----:B---3--:R-:W-:-:S07]  /*a270*/  F2FP.SATFINITE.E4M3.F32.PACK_AB_MERGE_C R6, R131, R130, RZ ;  /* 0x000000828306723e */ /* 0x008fce00048070ff */
[----:B------:R-:W-:Y:S08]  /*a280*/  MUFU.EX2 R136, R136 ;  /* 0x0000008800887308 */ /* 0x000ff00000000800 */
[----:B------:R-:W3:Y:S01]  /*a290*/  MUFU.EX2 R137, R137 ;  /* 0x0000008900897308 */ /* 0x000ee20000000800 */
[----:B-----5:R-:W-:-:S04]  /*a2a0*/  F2FP.SATFINITE.E4M3.F32.PACK_AB_MERGE_C R7, R135, R134, RZ ;  /* 0x000000868707723e */ /* 0x020fc800048070ff */
        /* <DEDUP_REMOVED lines=19> */
[----:B------:R-:W-:Y:S01]  /*a3e0*/  MUFU.EX2 R16, R34 ;  /* 0x0000002200107308 */ /* 0x000fe20000000800 */
[----:B-1----:R-:W-:-:S04]  /*a3f0*/  F2FP.SATFINITE.E4M3.F32.PACK_AB_MERGE_C R10, R157, R156, RZ ;  /* 0x0000009c9d0a723e */ /* 0x002fc800048070ff */
[----:B------:R-:W-:-:S03]  /*a400*/  PRMT R9, R9, 0x5410, R10 ;  /* 0x0000541009097816 */ /* 0x000fc6000000000a */
[----:B------:R-:W1:Y:S08]  /*a410*/  MUFU.EX2 R17, R35 ;  /* 0x0000002300117308 */ /* 0x000e700000000800 */
[----:B------:R-:W3:Y:S08]  /*a420*/  MUFU.EX2 R19, R143 ;  /* 0x0000008f00137308 */ /* 0x000ef00000000800 */
[----:B------:R-:W-:Y:S01]  /*a430*/  MUFU.EX2 R126, R126 ;  /* 0x0000007e007e7308 */ /* 0x000fe20000000800 */
[----:B-1----:R-:W-:-:S07]  /*a440*/  F2FP.SATFINITE.E4M3.F32.PACK_AB_MERGE_C R12, R17, R16, RZ ;  /* 0x00000010110c723e */ /* 0x002fce00048070ff */
[----:B------:R-:W1:Y:S01]  /*a450*/  MUFU.EX2 R127, R127 ;  /* 0x0000007f007f7308 */ /* 0x000e620000000800 */
[----:B---3--:R-:W-:-:S04]  /*a460*/  F2FP.SATFINITE.E4M3.F32.PACK_AB_MERGE_C R11, R19, R18, RZ ;  /* 0x00000012130b723e */ /* 0x008fc800048070ff */
[----:B------:R-:W-:Y:S01]  /*a470*/  PRMT R11, R11, 0x5410, R12 ;  /* 0x000054100b0b7816 */ /* 0x000fe2000000000c */
[----:B------:R-:W-:Y:S02]  /*a480*/  IMAD.MOV.U32 R12, RZ, RZ, 0x1 ;  /* 0x00000001ff0c7424 */ /* 0x000fe400078e00ff */
[----:B------:R-:W-:Y:S02]  /*a490*/  MUFU.EX2 R128, R128 ;  /* 0x0000008000807308 */ /* 0x000fe40000000800 */
[----:B----4-:R2:W-:Y:S06]  /*a4a0*/  SYNCS.ARRIVE.TRANS64.RED.ART0 RZ, [UR8], R12 ;  /* 0x0000000cffff79a7 */ /* 0x0105ec0008500408 */
        /* <DEDUP_REMOVED lines=8> */
[----:B-1----:R-:W-:Y:S02]  /*a530*/  F2FP.SATFINITE.E4M3.F32.PACK_AB_MERGE_C R10, R141, R140, RZ ;  /* 0x0000008c8d0a723e */ /* 0x002fe400048070ff */
[----:B---3--:R-:W-:-:S04]  /*a540*/  F2FP.SATFINITE.E4M3.F32.PACK_AB_MERGE_C R13, R139, R138, RZ ;  /* 0x0000008a8b0d723e */ /* 0x008fc800048070ff */
[----:B------:R-:W-:Y:S01]  /*a550*/  PRMT R10, R10, 0x5410, R13 ;  /* 0x000054100a0a7816 */ /* 0x000fe2000000000d */
[----:B------:R-:W-:-:S03]  /*a560*/  IMAD.U32 R13, RZ, RZ, UR27 ;  /* 0x0000001bff0d7e24 */ /* 0x000fc6000f8e00ff */
[----:B------:R2:W-:Y:S01]  /*a570*/  STTM.x8 tmem[UR9], R4 ;  /* 0x00000004000079ed */ /* 0x0005e200081c0009 */
[----:B------:R-:W1:Y:S02]  /*a580*/  FENCE.VIEW.ASYNC.T ;  /* 0x00000000000073c6 */ /* 0x000e640000000200 */
[----:B-1----:R-:W-:Y:S01]  /*a590*/  NOP ;  /* 0x0000000000007918 */ /* 0x002fe20000000000 */
[----:B------:R2:W-:Y:S01]  /*a5a0*/  @P0 SYNCS.ARRIVE.TRANS64.RED.ART0 RZ, [UR17], R12 ;  /* 0x0000000cffff09a7 */ /* 0x0005e20008500411 */
[----:B------:R-:W1:Y:S02]  /*a5b0*/  SYNCS.PHASECHK.TRANS64.TRYWAIT P0, [UR12], R13 ;  /* 0x0000000dff0075a7 */ /* 0x000e64000800110c */
[----:B-12---:R-:W-:Y:S05]  /*a5c0*/  @!P0 BRA `(.L_x_75) ;  /* 0x0000005800848947 */ /* 0x006fea0003800000 */
.L_x_161:
[----:B------:R-:W-:Y:S01]  /*a5d0*/  MOV R5, UR26 ;  /* 0x0000001a00057c02 */ /* 0x000fe20008000f00 */
[----:B-1----:R-:W-:Y:S01]  /*a5e0*/  FMUL R4, R161, R132 ;  /* 0x00000084a1047220 */ /* 0x002fe20000400000 */
[----:B------:R-:W-:Y:S01]  /*a5f0*/  FADD2 R22, R22.F32x2.HI_LO, R30.F32x2.HI_LO ;  /* 0x0000001e1616724b */ /* 0x000fe20000000000 */
[----:B------:R-:W-:Y:S01]  /*a600*/  UIADD3 UR25, UPT, UPT, UR25, 0x1, URZ ;  /* 0x0000000119197890 */ /* 0x000fe2000fffe0ff */
[----:B------:R-:W-:Y:S01]  /*a610*/  FADD2 R24, R24.F32x2.HI_LO, R32.F32x2.HI_LO ;  /* 0x000000201818724b */ /* 0x000fe20000000000 */
[----:B------:R-:W-:Y:S01]  /*a620*/  ULOP3.LUT UR13, UR13, 0x1, URZ, 0x3c, !UPT ;  /* 0x000000010d0d7892 */ /* 0x000fe2000f8e3cff */
[----:B------:R-:W-:Y:S01]  /*a630*/  FADD2 R4, R4.F32x2.HI_LO, R20.F32x2.HI_LO ;  /* 0x000000140404724b */ /* 0x000fe20000000000 */
[----:B------:R-:W-:Y:S01]  /*a640*/  UISETP.NE.AND UP0, UPT, UR25, -0x1, UPT ;  /* 0xffffffff1900788c */ /* 0x000fe2000bf05270 */
[----:B------:R-:W-:Y:S01]  /*a650*/  FADD2 R26, R26.F32x2.HI_LO, R88.F32x2.HI_LO ;  /* 0x000000581a1a724b */ /* 0x000fe20000000000 */
[----:B------:R-:W-:Y:S01]  /*a660*/  ULOP3.LUT UR21, UR21, 0x1, URZ, 0x3c, !UPT ;  /* 0x0000000115157892 */ /* 0x000fe2000f8e3cff */
[----:B------:R-:W-:-:S02]  /*a670*/  FADD2 R4, R4.F32x2.HI_LO, R28.F32x2.HI_LO ;  /* 0x0000001c0404724b */ /* 0x000fc40000000000 */
[----:B------:R-:W-:Y:S02]  /*a680*/  FADD2 R22, R22.F32x2.HI_LO, R92.F32x2.HI_LO ;  /* 0x0000005c1616724b */ /* 0x000fe40000000000 */
[----:B------:R-:W-:Y:S02]  /*a690*/  FADD2 R24, R24.F32x2.HI_LO, R94.F32x2.HI_LO ;  /* 0x0000005e1818724b */ /* 0x000fe40000000000 */
[----:B------:R-:W-:Y:S02]  /*a6a0*/  FADD2 R26, R26.F32x2.HI_LO, R96.F32x2.HI_LO ;  /* 0x000000601a1a724b */ /* 0x000fe40000000000 */
[----:B------:R-:W-:Y:S02]  /*a6b0*/  FADD2 R4, R4.F32x2.HI_LO, R90.F32x2.HI_LO ;  /* 0x0000005a0404724b */ /* 0x000fe40000000000 */
[----:B------:R-:W-:Y:S02]  /*a6c0*/  FADD2 R22, R22.F32x2.HI_LO, R100.F32x2.HI_LO ;  /* 0x000000641616724b */ /* 0x000fe40000000000 */
        /* <DEDUP_REMOVED lines=52> */
[----:B------:R-:W-:-:S04]  /*aa10*/  FADD2 R4, R4.F32x2.HI_LO, R22.F32x2.HI_LO ;  /* 0x000000160404724b */ /* 0x000fc80000000000 */
[----:B------:R-:W-:-:S04]  /*aa20*/  FADD2 R4, R4.F32x2.HI_LO, R24.F32x2.HI_LO ;  /* 0x000000180404724b */ /* 0x000fc80000000000 */
[----:B------:R-:W-:Y:S01]  /*aa30*/  FADD R132, R4, R5 ;  /* 0x0000000504847221 */ /* 0x000fe20000000000 */
[----:B------:R-:W-:Y:S06]  /*aa40*/  BRA.U UP0, `(.L_x_76) ;  /* 0xffffffd500c87547 */ /* 0x000fec000b83ffff */
.L_x_73:
[----:B------:R-:W-:-:S04]  /*aa50*/  UISETP.LT.AND UP0, UPT, UR18, UR24, UPT ;  /* 0x000000181200728c */ /* 0x000fc8000bf01270 */
[----:B------:R-:W-:-:S04]  /*aa60*/  USEL UR24, UR18, UR24, UP0 ;  /* 0x0000001812187287 */ /* 0x000fc80008000000 */
[----:B------:R-:W-:-:S09]  /*aa70*/  UISETP.GE.AND UP0, UPT, UR24, 0x1, UPT ;  /* 0x000000011800788c */ /* 0x000fd2000bf06270 */
[----:B------:R-:W-:Y:S05]  /*aa80*/  BRA.U !UP0, `(.L_x_77) ;  /* 0x0000002108c87547 */ /* 0x000fea000b800000 */
[----:B------:R-:W2:Y:S01]  /*aa90*/  S2R R151, SR_TID.X ;  /* 0x0000000000977919 */ /* 0x000ea20000002100 */
[----:B------:R-:W3:Y:S01]  /*aaa0*/  S2UR UR9, SR_CgaCtaId ;  /* 0x00000000000979c3 */ /* 0x000ee20000008800 */
[----:B------:R-:W-:Y:S01]  /*aab0*/  UISETP.GT.AND UP0, UPT, UR32, 0x3, UPT ;  /* 0x000000032000788c */ /* 0x000fe2000bf04270 */
[----:B------:R-:W-:Y:S01]  /*aac0*/  IMAD.MOV.U32 R153, RZ, RZ, R154 ;  /* 0x000000ffff997224 */ /* 0x000fe200078e009a */
[----:B------:R-:W-:Y:S02]  /*aad0*/  UIADD3 UR17, UPT, UPT, UR16, 0x340, URZ ;  /* 0x0000034010117890 */ /* 0x000fe4000fffe0ff */
[----:B------:R-:W-:Y:S01]  /*aae0*/  USEL UR10, URZ, 0x80, !UP0 ;  /* 0x00000080ff0a7887 */ /* 0x000fe2000c000000 */
[----:B------:R-:W-:Y:S01]  /*aaf0*/  UMOV UR16, 0x400 ;  /* 0x0000040000107882 */ /* 0x000fe20000000000 */
[----:B------:R-:W-:Y:S01]  /*ab00*/  UIADD3 UR24, UPT, UPT, -UR24, URZ, URZ ;  /* 0x000000ff18187290 */ /* 0x000fe2000fffe1ff */
[----:B------:R-:W4:Y:S03]  /*ab10*/  LDCU UR11, c[0x0][0x600] ;  /* 0x0000c000ff0b77ac */ /* 0x000f260008000800 */
[----:B------:R-:W-:Y:S01]  /*ab20*/  IMAD.U32 R0, RZ, RZ, UR10 ;  /* 0x0000000aff007e24 */ /* 0x000fe2000f8e00ff */
[----:B------:R-:W-:Y:S01]  /*ab30*/  UPRMT UR17, UR4, 0x654, UR17 ;  /* 0x0000065404117896 */ /* 0x000fe20008000011 */
[----:B------:R-:W-:Y:S01]  /*ab40*/  UMOV UR10, URZ ;  /* 0x000000ff000a7c82 */ /* 0x000fe20008000000 */
[----:B---3--:R-:W-:-:S04]  /*ab50*/  ULEA UR16, UR9, UR16, 0x18 ;  /* 0x0000001009107291 */ /* 0x008fc8000f8ec0ff */
[----:B------:R-:W-:Y:S01]  /*ab60*/  UIADD3 UR12, UPT, UPT, UR16, 0x8, URZ ;  /* 0x00000008100c7890 */ /* 0x000fe2000fffe0ff */
[----:B--2---:R-:W-:-:S05]  /*ab70*/  IMAD.U32 R3, R151, 0x10000, RZ ;  /* 0x0001000097037824 */ /* 0x004fca00078e00ff */
[----:B------:R-:W-:-:S04]  /*ab80*/  LOP3.LUT R150, R0, 0x600000, R3, 0xf8, !PT ;  /* 0x0060000000967812 */ /* 0x000fc800078ef803 */
[C---:B------:R-:W-:Y:S02]  /*ab90*/  LOP3.LUT R149, R150.reuse, 0x40, RZ, 0xfc, !PT ;  /* 0x0000004096957812 */ /* 0x040fe400078efcff */
[C---:B------:R-:W-:Y:S02]  /*aba0*/  LOP3.LUT R148, R150.reuse, 0x58, RZ, 0xfc, !PT ;  /* 0x0000005896947812 */ /* 0x040fe400078efcff */
[C---:B------:R-:W-:Y:S02]  /*abb0*/  LOP3.LUT R147, R150.reuse, 0x50, RZ, 0xfc, !PT ;  /* 0x0000005096937812 */ /* 0x040fe400078efcff */
[C---:B------:R-:W-:Y:S02]  /*abc0*/  LOP3.LUT R146, R150.reuse, 0x48, RZ, 0xfc, !PT ;  /* 0x0000004896927812 */ /* 0x040fe400078efcff */
[C---:B------:R-:W-:Y:S02]  /*abd0*/  LOP3.LUT R133, R150.reuse, 0x60, RZ, 0xfc, !PT ;  /* 0x0000006096857812 */ /* 0x040fe400078efcff */
[----:B----4-:R-:W-:-:S07]  /*abe0*/  LOP3.LUT R3, R150, 0x20, RZ, 0xfc, !PT ;  /* 0x0000002096037812 */ /* 0x010fce00078efcff */
.L_x_80:
[----:B------:R-:W-:Y:S01]  /*abf0*/  UMOV UR20, UR12 ;  /* 0x0000000c00147c82 */ /* 0x000fe20008000000 */
[----:B------:R-:W-:Y:S01]  /*ac00*/  USHF.L.U32 UR19, UR21, 0x1f, URZ ;  /* 0x0000001f15137899 */ /* 0x000fe200080006ff */
[----:B------:R-:W-:Y:S01]  /*ac10*/  R2UR UR9, R150 ;  /* 0x00000000960972ca */ /* 0x000fe200000e0000 */
[----:B------:R-:W-:-:S04]  /*ac20*/  @!UP0 UIADD3 UR20, UPT, UPT, UR16, URZ, URZ ;  /* 0x000000ff10148290 */ /* 0x000fc8000fffe0ff */
[----:B-1----:R-:W-:-:S05]  /*ac30*/  MOV R4, UR19 ;  /* 0x0000001300047c02 */ /* 0x002fca0008000f00 */
[----:B------:R-:W1:Y:S02]  /*ac40*/  SYNCS.PHASECHK.TRANS64.TRYWAIT P0, [UR20+0x320], R4 ;  /* 0x00032004ff0075a7 */ /* 0x000e640008001114 */
[----:B-1----:R-:W-:Y:S05]  /*ac50*/  @!P0 BRA `(.L_x_78) ;  /* 0x0000005400008947 */ /* 0x002fea0003800000 */
.L_x_163:
[----:B------:R-:W2:Y:S01]  /*ac60*/  LDTM.x32 R100, tmem[UR9] ;  /* 0x00000009006479ee */ /* 0x000ea200082c0000 */
[----:B------:R-:W-:Y:S01]  /*ac70*/  R2UR UR9, R3 ;  /* 0x00000000030972ca */ /* 0x000fe200000e0000 */
[----:B------:R-:W-:Y:S01]  /*ac80*/  IMAD.U32 R152, RZ, RZ, UR11 ;  /* 0x0000000bff987e24 */ /* 0x000fe2000f8e00ff */
[----:B------:R-:W-:Y:S01]  /*ac90*/  R2UR UR18, R149 ;  /* 0x00000000951272ca */ /* 0x000fe200000e0000 */
[----:B------:R-:W-:Y:S01]  /*aca0*/  IMAD.MOV.U32 R158, RZ, RZ, 0x3d9df09d ;  /* 0x3d9df09dff9e7424 */ /* 0x000fe200078e00ff */
[----:B------:R-:W-:-:S04]  /*acb0*/  LOP3.LUT R144, R0, 0x7f, R151, 0xf8, !PT ;  /* 0x0000007f00907812 */ /* 0x000fc800078ef897 */
[----:B------:R-:W-:-:S05]  /*acc0*/  LEA R144, R144, UR16, 0x2 ;  /* 0x0000001090907c11 */ /* 0x000fca000f8e10ff */
[----:B------:R-:W3:Y:S01]  /*acd0*/  LDTM.x32 R68, tmem[UR9] ;  /* 0x00000009004479ee */ /* 0x000ee200082c0000 */
[----:B------:R-:W-:Y:S01]  /*ace0*/  R2UR UR9, R133 ;  /* 0x00000000850972ca */ /* 0x000fe200000e0000 */
[----:B------:R-:W4:Y:S01]  /*acf0*/  LDTM.x32 R36, tmem[UR18] ;  /* 0x00000012002479ee */ /* 0x000f2200082c0000 */
[----:B------:R-:W-:Y:S01]  /*ad00*/  USHF.L.U32 UR18, UR13, 0x1f, URZ ;  /* 0x0000001f0d127899 */ /* 0x000fe200080006ff */
[----:B--2---:R-:W-:Y:S02]  /*ad10*/  FMNMX3 R137, R153, R100, R101, !PT ;  /* 0x0000006499897276 */ /* 0x004fe40007800065 */
[----:B------:R-:W-:Y:S02]  /*ad20*/  FMNMX R134, R102, R103, !PT ;  /* 0x0000006766867209 */ /* 0x000fe40007800000 */
[----:B------:R-:W-:-:S06]  /*ad30*/  FMNMX R135, R104, R105, !PT ;  /* 0x0000006968877209 */ /* 0x000fcc0007800000 */
[----:B-1----:R-:W1:Y:S01]  /*ad40*/  LDTM.x32 R4, tmem[UR9] ;  /* 0x00000009000479ee */ /* 0x002e6200082c0000 */
[----:B------:R-:W-:Y:S02]  /*ad50*/  FMNMX R154, R106, R107, !PT ;  /* 0x0000006b6a9a7209 */ /* 0x000fe40007800000 */
        /* <DEDUP_REMOVED lines=12> */
[----:B---3--:R-:W-:Y:S02]  /*ae20*/  FMNMX3 R137, R137, R68, R69, !PT ;  /* 0x0000004489897276 */ /* 0x008fe40007800045 */
        /* <DEDUP_REMOVED lines=15> */
[----:B----4-:R-:W-:-:S02]  /*af20*/  FMNMX3 R137, R137, R36, R37, !PT ;  /* 0x0000002489897276 */ /* 0x010fc40007800025 */
        /* <DEDUP_REMOVED lines=15> */
[----:B-1----:R-:W-:Y:S02]  /*b020*/  FMNMX3 R137, R137, R4, R5, !PT ;  /* 0x0000000489897276 */ /* 0x002fe40007800005 */
        /* <DEDUP_REMOVED lines=15> */
[----:B------:R-:W-:Y:S02]  /*b120*/  FMNMX R134, R137, R134, !PT ;  /* 0x0000008689867209 */ /* 0x000fe40007800000 */
[----:B------:R-:W-:Y:S02]  /*b130*/  R2UR UR9, R149 ;  /* 0x00000000950972ca */ /* 0x000fe400000e0000 */
        /* <DEDUP_REMOVED lines=22> */
[--C-:B------:R-:W-:Y:S01]  /*b2a0*/  FFMA2 R112, R112.F32x2.HI_LO, UR11.F32, R152.reuse.F32 ;  /* 0x0000000b70707c49 */ /* 0x100fe20009200098 */
[----:B------:R2:W-:Y:S01]  /*b2b0*/  STS [R144+0x3ec], R155 ;  /* 0x0003ec9b90007388 */ /* 0x0005e20000000800 */
        /* <DEDUP_REMOVED lines=8> */
[----:B------:R-:W3:Y:S01]  /*b340*/  MUFU.EX2 R103, R103 ;  /* 0x0000006700677308 */ /* 0x000ee20000000800 */
[--C-:B------:R-:W-:Y:S01]  /*b350*/  FFMA2 R134, R36.F32x2.HI_LO, UR11.F32, R152.reuse.F32 ;  /* 0x0000000b24867c49 */ /* 0x100fe20009200098 */
[----:B-1----:R-:W-:Y:S01]  /*b360*/  F2FP.SATFINITE.E4M3.F32.PACK_AB_MERGE_C R36, R101, R100, RZ ;  /* 0x000000646524723e */ /* 0x002fe200048070ff */
[--C-:B------:R-:W-:Y:S02]  /*b370*/  FFMA2 R138, R40.F32x2.HI_LO, UR11.F32, R152.reuse.F32 ;  /* 0x0000000b288a7c49 */ /* 0x100fe40009200098 */
[----:B------:R-:W-:-:S02]  /*b380*/  FFMA2 R136, R38.F32x2.HI_LO, UR11.F32, R152.F32 ;  /* 0x0000000b26887c49 */ /* 0x000fc40009200098 */
[--C-:B------:R-:W-:Y:S01]  /*b390*/  FFMA2 R140, R42.F32x2.HI_LO, UR11.F32, R152.reuse.F32 ;  /* 0x0000000b2a8c7c49 */ /* 0x100fe20009200098 */
[----:B------:R-:W-:Y:S01]  /*b3a0*/  MUFU.EX2 R104, R104 ;  /* 0x0000006800687308 */ /* 0x000fe20000000800 */
[--C-:B------:R-:W-:Y:S02]  /*b3b0*/  FFMA2 R82, R82.F32x2.HI_LO, UR11.F32, R152.reuse.F32 ;  /* 0x0000000b52527c49 */ /* 0x100fe40009200098 */
[--C-:B------:R-:W-:Y:S02]  /*b3c0*/  FFMA2 R62, R62.F32x2.HI_LO, UR11.F32, R152.reuse.F32 ;  /* 0x0000000b3e3e7c49 */ /* 0x100fe40009200098 */
[--C-:B------:R-:W-:Y:S01]  /*b3d0*/  FFMA2 R68, R68.F32x2.HI_LO, UR11.F32, R152.reuse.F32 ;  /* 0x0000000b44447c49 */ /* 0x100fe20009200098 */
[----:B------:R-:W-:Y:S01]  /*b3e0*/  FMNMX R82, R82, -127, !PT ;  /* 0xc2fe000052527809 */ /* 0x000fe20007800000 */
[--C-:B------:R-:W-:Y:S01]  /*b3f0*/  FFMA2 R70, R70.F32x2.HI_LO, UR11.F32, R152.reuse.F32 ;  /* 0x0000000b46467c49 */ /* 0x100fe20009200098 */
[----:B------:R-:W1:Y:S01]  /*b400*/  MUFU.EX2 R105, R105 ;  /* 0x0000006900697308 */ /* 0x000e620000000800 */
[----:B---3--:R-:W-:Y:S01]  /*b410*/  F2FP.SATFINITE.E4M3.F32.PACK_AB_MERGE_C R37, R103, R102, RZ ;  /* 0x000000666725723e */ /* 0x008fe200048070ff */
[--C-:B------:R-:W-:Y:S01]  /*b420*/  FFMA2 R72, R72.F32x2.HI_LO, UR11.F32, R152.reuse.F32 ;  /* 0x0000000b48487c49 */ /* 0x100fe20009200098 */
[----:B------:R-:W-:Y:S01]  /*b430*/  FMNMX R83, R83, -127, !PT ;  /* 0xc2fe000053537809 */ /* 0x000fe20007800000 */
[--C-:B------:R-:W-:Y:S01]  /*b440*/  FFMA2 R74, R74.F32x2.HI_LO, UR11.F32, R152.reuse.F32 ;  /* 0x0000000b4a4a7c49 */ /* 0x100fe20009200098 */
        /* <DEDUP_REMOVED lines=19> */
[--C-:B------:R-:W-:Y:S01]  /*b580*/  FFMA2 R58, R58.F32x2.HI_LO, UR11.F32, R152.reuse.F32 ;  /* 0x0000000b3a3a7c49 */ /* 0x100fe20009200098 */
[----:B------:R-:W-:Y:S01]  /*b590*/  FMNMX R48, R48, -127, !PT ;  /* 0xc2fe000030307809 */ /* 0x000fe20007800000 */
[----:B------:R-:W-:Y:S01]  /*b5a0*/  FFMA2 R52, R52.F32x2.HI_LO, UR11.F32, R152.F32 ;  /* 0x0000000b34347c49 */ /* 0x000fe20009200098 */
[----:B------:R-:W-:Y:S01]  /*b5b0*/  PRMT R37, R37, 0x5410, R142 ;  /* 0x0000541025257816 */ /* 0x000fe2000000008e */
[--C-:B------:R-:W-:Y:S01]  /*b5c0*/  FFMA2 R54, R54.F32x2.HI_LO, UR11.F32, R152.reuse.F32 ;  /* 0x0000000b36367c49 */ /* 0x100fe20009200098 */
[----:B------:R-:W-:Y:S01]  /*b5d0*/  FMNMX R49, R49, -127, !PT ;  /* 0xc2fe000031317809 */ /* 0x000fe20007800000 */
[----:B------:R-:W-:Y:S01]  /*b5e0*/  MUFU.EX2 R118, R118 ;  /* 0x0000007600767308 */ /* 0x000fe20000000800 */
[----:B------:R-:W-:Y:S01]  /*b5f0*/  FMNMX R50, R50, -127, !PT ;  /* 0xc2fe000032327809 */ /* 0x000fe20007800000 */
[--C-:B------:R-:W-:Y:S01]  /*b600*/  FFMA2 R44, R44.F32x2.HI_LO, UR11.F32, R152.reuse.F32 ;  /* 0x0000000b2c2c7c49 */ /* 0x100fe20009200098 */
[----:B------:R-:W-:Y:S01]  /*b610*/  FMNMX R51, R51, -127, !PT ;  /* 0xc2fe000033337809 */ /* 0x000fe20007800000 */
[----:B------:R-:W-:-:S02]  /*b620*/  FFMA2 R46, R46.F32x2.HI_LO, UR11.F32, R152.F32 ;  /* 0x0000000b2e2e7c49 */ /* 0x000fc40009200098 */
[--C-:B------:R-:W-:Y:S02]  /*b630*/  FFMA2 R60, R60.F32x2.HI_LO, UR11.F32, R152.reuse.F32 ;  /* 0x0000000b3c3c7c49 */ /* 0x100fe40009200098 */
        /* <DEDUP_REMOVED lines=12> */
[----:B------:R-:W-:-:S03]  /*b700*/  FFMA2 R28, R28.F32x2.HI_LO, UR11.F32, R152.F32 ;  /* 0x0000000b1c1c7c49 */ /* 0x000fc60009200098 */
        /* <DEDUP_REMOVED lines=21> */
[----:B------:R-:W-:Y:S01]  /*b860*/  PRMT R41, R41, 0x5410, R142 ;  /* 0x0000541029297816 */ /* 0x000fe2000000008e */
[----:B------:R-:W-:Y:S02]  /*b870*/  FFMA2 R142, R80.F32x2.HI_LO, UR11.F32, R152.F32 ;  /* 0x0000000b508e7c49 */ /* 0x000fe40009200098 */
[----:B------:R-:W-:Y:S03]  /*b880*/  MUFU.EX2 R126, R126 ;  /* 0x0000007e007e7308 */ /* 0x000fe60000000800 */
[----:B------:R-:W-:Y:S02]  /*b890*/  FMNMX R142, R142, -127, !PT ;  /* 0xc2fe00008e8e7809 */ /* 0x000fe40007800000 */
[----:B------:R-:W-:-:S03]  /*b8a0*/  FMNMX R143, R143, -127, !PT ;  /* 0xc2fe00008f8f7809 */ /* 0x000fc60007800000 */
        /* <DEDUP_REMOVED lines=13> */
[----:B------:R-:W-:Y:S01]  /*b980*/  FADD2.RM R80, R142.F32x2.HI_LO, 12582912 ;  /* 0x4b4000008e50744b */ /* 0x000fe20000204000 */
[----:B------:R3:W-:Y:S06]  /*b990*/  BAR.ARV R2, 0x40 ;  /* 0x000100020000751d */ /* 0x0007ec0000002000 */
[----:B--2---:R-:W-:Y:S01]  /*b9a0*/  FADD2 R144, R80.F32x2.HI_LO, -12582912 ;  /* 0xcb4000005090744b */ /* 0x004fe20000200000 */
[----:B------:R-:W-:Y:S01]  /*b9b0*/  MUFU.EX2 R70, R70 ;  /* 0x0000004600467308 */ /* 0x000fe20000000800 */
[----:B------:R2:W-:Y:S01]  /*b9c0*/  STTM.x8 tmem[UR9], R36 ;  /* 0x00000024000079ed */ /* 0x0005e200081c0009 */
[----:B------:R-:W-:Y:S01]  /*b9d0*/  R2UR UR9, R146 ;  /* 0x00000000920972ca */ /* 0x000fe200000e0000 */
[----:B------:R-:W-:-:S05]  /*b9e0*/  FADD2 R142, R142.F32x2.HI_LO, -R144.F32x2.HI_LO ;  /* 0x800000908e8e724b */ /* 0x000fca0000000000 */
[----:B------:R-:W-:Y:S08]  /*b9f0*/  MUFU.EX2 R71, R71 ;  /* 0x0000004700477308 */ /* 0x000ff00000000800 */
[----:B------:R-:W-:Y:S08]  /*ba00*/  MUFU.EX2 R72, R72 ;  /* 0x0000004800487308 */ /* 0x000ff00000000800 */
[----:B------:R-:W4:Y:S08]  /*ba10*/  MUFU.EX2 R73, R73 ;  /* 0x0000004900497308 */ /* 0x000f300000000800 */
[----:B------:R-:W-:Y:S01]  /*ba20*/  MUFU.EX2 R74, R74 ;  /* 0x0000004a004a7308 */ /* 0x000fe20000000800 */
[----:B--2---:R-:W-:-:S02]  /*ba30*/  FFMA2 R42, R96.F32x2.HI_LO, UR11.F32, R152.F32 ;  /* 0x0000000b602a7c49 */ /* 0x004fc40009200098 */
[----:B------:R-:W-:-:S05]  /*ba40*/  FADD2.RM R96, R82.F32x2.HI_LO, 12582912 ;  /* 0x4b4000005260744b */ /* 0x000fca0000204000 */
[----:B------:R-:W-:Y:S01]  /*ba50*/  MUFU.EX2 R36, R62 ;  /* 0x0000003e00247308 */ /* 0x000fe20000000800 */
[----:B------:R-:W-:Y:S01]  /*ba60*/  FFMA2 R38, R142.F32x2.HI_LO, R158.F32, 0.22756439447402954102 ;  /* 0x3e6906a48e267449 */ /* 0x000fe2000120009e */
[----:B------:R-:W-:Y:S01]  /*ba70*/  FMNMX R42, R42, -127, !PT ;  /* 0xc2fe00002a2a7809 */ /* 0x000fe20007800000 */
[----:B------:R-:W-:Y:S01]  /*ba80*/  FADD2 R40, R96.F32x2.HI_LO, -12582912 ;  /* 0xcb4000006028744b */ /* 0x000fe20000200000 */
[----:B------:R-:W-:Y:S01]  /*ba90*/  FMNMX R43, R43, -127, !PT ;  /* 0xc2fe00002b2b7809 */ /* 0x000fe20007800000 */
[-C--:B------:R-:W-:Y:S02]  /*baa0*/  FFMA2 R38, R38.F32x2.HI_LO, R142.reuse.F32x2.HI_LO, 0.69514614343643188477 ;  /* 0x3f31f51926267449 */ /* 0x080fe4000020008e */
[----:B------:R-:W-:Y:S01]  /*bab0*/  FADD2 R40, R82.F32x2.HI_LO, -R40.F32x2.HI_LO ;  /* 0x800000285228724b */ /* 0x000fe20000000000 */
[----:B------:R2:W-:Y:S01]  /*bac0*/  MUFU.EX2 R37, R63 ;  /* 0x0000003f00257308 */ /* 0x0005e20000000800 */
[----:B------:R-:W-:Y:S02]  /*bad0*/  FFMA2 R142, R38.F32x2.HI_LO, R142.F32x2.HI_LO, 1 ;  /* 0x3f800000268e7449 */ /* 0x000fe4000020008e */
[----:B------:R-:W-:-:S02]  /*bae0*/  FADD2.RM R82, R42.F32x2.HI_LO, 12582912 ;  /* 0x4b4000002a52744b */ /* 0x000fc40000204000 */
[----:B------:R-:W-:Y:S02]  /*baf0*/  FFMA2 R38, R4.F32x2.HI_LO, UR11.F32, R152.F32 ;  /* 0x0000000b04267c49 */ /* 0x000fe40009200098 */
[----:B------:R-:W-:Y:S01]  /*bb00*/  FFMA2 R4, R40.F32x2.HI_LO, R158.F32, 0.22756439447402954102 ;  /* 0x3e6906a428047449 */ /* 0x000fe2000120009e */
[----:B------:R-:W5:Y:S01]  /*bb10*/  MUFU.EX2 R75, R75 ;  /* 0x0000004b004b7308 */ /* 0x000f620000000800 */
[----:B------:R-:W-:Y:S02]  /*bb20*/  FADD2 R144, R82.F32x2.HI_LO, -12582912 ;  /* 0xcb4000005290744b */ /* 0x000fe40000200000 */
[-C--:B------:R-:W-:Y:S02]  /*bb30*/  FFMA2 R4, R4.F32x2.HI_LO, R40.reuse.F32x2.HI_LO, 0.69514614343643188477 ;  /* 0x3f31f51904047449 */ /* 0x080fe40000200028 */
[----:B------:R-:W-:Y:S02]  /*bb40*/  FADD2 R144, R42.F32x2.HI_LO, -R144.F32x2.HI_LO ;  /* 0x800000902a90724b */ /* 0x000fe40000000000 */
[----:B------:R-:W-:Y:S01]  /*bb50*/  FFMA2 R4, R4.F32x2.HI_LO, R40.F32x2.HI_LO, 1 ;  /* 0x3f80000004047449 */ /* 0x000fe20000200028 */
[----:B------:R-:W-:Y:S01]  /*bb60*/  MUFU.EX2 R76, R76 ;  /* 0x0000004c004c7308 */ /* 0x000fe20000000800 */
[----:B------:R-:W-:-:S02]  /*bb70*/  FFMA2 R40, R6.F32x2.HI_LO, UR11.F32, R152.F32 ;  /* 0x0000000b06287c49 */ /* 0x000fc40009200098 */
[----:B--2---:R-:W-:Y:S02]  /*bb80*/  FFMA2 R62, R98.F32x2.HI_LO, UR11.F32, R152.F32 ;  /* 0x0000000b623e7c49 */ /* 0x004fe40009200098 */
[----:B------:R-:W-:Y:S02]  /*bb90*/  IMAD R98, R80, 0x800000, R142 ;  /* 0x0080000050627824 */ /* 0x000fe400078e028e */
[----:B------:R-:W-:Y:S02]  /*bba0*/  FFMA2 R6, R144.F32x2.HI_LO, R158.F32, 0.22756439447402954102 ;  /* 0x3e6906a490067449 */ /* 0x000fe4000120009e */
[----:B------:R-:W-:Y:S02]  /*bbb0*/  IMAD R96, R96, 0x800000, R4 ;  /* 0x0080000060607824 */ /* 0x000fe400078e0204 */
[----:B------:R-:W-:Y:S01]  /*bbc0*/  FFMA2 R42, R8.F32x2.HI_LO, UR11.F32, R152.F32 ;  /* 0x0000000b082a7c49 */ /* 0x000fe20009200098 */
[----:B------:R-:W-:Y:S01]  /*bbd0*/  FMNMX R62, R62, -127, !PT ;  /* 0xc2fe00003e3e7809 */ /* 0x000fe20007800000 */
[----:B------:R-:W-:Y:S01]  /*bbe0*/  FFMA2 R6, R6.F32x2.HI_LO, R144.F32x2.HI_LO, 0.69514614343643188477 ;  /* 0x3f31f51906067449 */ /* 0x000fe20000200090 */
[----:B------:R-:W-:Y:S01]  /*bbf0*/  FMNMX R63, R63, -127, !PT ;  /* 0xc2fe00003f3f7809 */ /* 0x000fe20007800000 */
[----:B------:R-:W-:Y:S01]  /*bc00*/  MUFU.EX2 R77, R77 ;  /* 0x0000004d004d7308 */ /* 0x000fe20000000800 */
[----:B------:R-:W-:-:S02]  /*bc10*/  IMAD R97, R97, 0x800000, R5 ;  /* 0x0080000061617824 */ /* 0x000fc400078e0205 */
[----:B------:R-:W-:Y:S01]  /*bc20*/  FFMA2 R144, R6.F32x2.HI_LO, R144.F32x2.HI_LO, 1 ;  /* 0x3f80000006907449 */ /* 0x000fe20000200090 */
[----:B-1----:R-:W-:Y:S01]  /*bc30*/  F2FP.SATFINITE.E4M3.F32.PACK_AB_MERGE_C R4, R69, R68, RZ ;  /* 0x000000444504723e */ /* 0x002fe200048070ff */
[----:B------:R-:W-:Y:S01]  /*bc40*/  FADD2.RM R6, R62.F32x2.HI_LO, 12582912 ;  /* 0x4b4000003e06744b */ /* 0x000fe20000204000 */
[----:B----4-:R-:W-:Y:S01]  /*bc50*/  F2FP.SATFINITE.E4M3.F32.PACK_AB_MERGE_C R5, R73, R72, RZ ;  /* 0x000000484905723e */ /* 0x010fe200048070ff */
[----:B------:R-:W-:Y:S02]  /*bc60*/  IMAD R99, R81, 0x800000, R143 ;  /* 0x0080000051637824 */ /* 0x000fe400078e028f */
[----:B------:R-:W-:Y:S01]  /*bc70*/  FADD2 R8, R6.F32x2.HI_LO, -12582912 ;  /* 0xcb4000000608744b */ /* 0x000fe20000200000 */
[----:B------:R-:W-:Y:S01]  /*bc80*/  MUFU.EX2 R78, R78 ;  /* 0x0000004e004e7308 */ /* 0x000fe20000000800 */
[----:B------:R-:W-:Y:S02]  /*bc90*/  IMAD R82, R82, 0x800000, R144 ;  /* 0x0080000052527824 */ /* 0x000fe400078e0290 */
[----:B------:R-:W-:-:S02]  /*bca0*/  FADD2 R8, R62.F32x2.HI_LO, -R8.F32x2.HI_LO ;  /* 0x800000083e08724b */ /* 0x000fc40000000000 */
[----:B------:R-:W-:Y:S02]  /*bcb0*/  IMAD R83, R83, 0x800000, R145 ;  /* 0x0080000053537824 */ /* 0x000fe400078e0291 */
[--C-:B------:R-:W-:Y:S02]  /*bcc0*/  FFMA2 R62, R10.F32x2.HI_LO, UR11.F32, R152.reuse.F32 ;  /* 0x0000000b0a3e7c49 */ /* 0x100fe40009200098 */
[----:B------:R-:W-:Y:S01]  /*bcd0*/  FFMA2 R10, R8.F32x2.HI_LO, R158.F32, 0.22756439447402954102 ;  /* 0x3e6906a4080a7449 */ /* 0x000fe2000120009e */
[----:B------:R-:W1:Y:S01]  /*bce0*/  MUFU.EX2 R79, R79 ;  /* 0x0000004f004f7308 */ /* 0x000e620000000800 */
[----:B------:R-:W-:Y:S02]  /*bcf0*/  FFMA2 R144, R14.F32x2.HI_LO, UR11.F32, R152.F32 ;  /* 0x0000000b0e907c49 */ /* 0x000fe40009200098 */
[----:B------:R-:W-:Y:S02]  /*bd00*/  FFMA2 R10, R10.F32x2.HI_LO, R8.F32x2.HI_LO, 0.69514614343643188477 ;  /* 0x3f31f5190a0a7449 */ /* 0x000fe40000200008 */
[----:B------:R-:W-:-:S02]  /*bd10*/  FADD2.RM R14, R48.F32x2.HI_LO, 12582912 ;  /* 0x4b400000300e744b */ /* 0x000fc40000204000 */
[----:B------:R-:W-:Y:S01]  /*bd20*/  FFMA2 R8, R10.F32x2.HI_LO, R8.F32x2.HI_LO, 1 ;  /* 0x3f8000000a087449 */ /* 0x000fe20000200008 */
[----:B------:R-:W-:Y:S01]  /*bd30*/  MUFU.EX2 R84, R84 ;  /* 0x0000005400547308 */ /* 0x000fe20000000800 */
[----:B------:R-:W-:Y:S01]  /*bd40*/  F2FP.SATFINITE.E4M3.F32.PACK_AB_MERGE_C R11, R71, R70, RZ ;  /* 0x00000046470b723e */ /* 0x000fe200048070ff */
[----:B------:R-:W-:Y:S02]  /*bd50*/  FADD2 R156, R14.F32x2.HI_LO, -12582912 ;  /* 0xcb4000000e9c744b */ /* 0x000fe40000200000 */
[----:B------:R-:W-:Y:S01]  /*bd60*/  IMAD R142, R6, 0x800000, R8 ;  /* 0x00800000068e7824 */ /* 0x000fe200078e0208 */
[----:B-----5:R-:W-:Y:S01]  /*bd70*/  F2FP.SATFINITE.E4M3.F32.PACK_AB_MERGE_C R6, R75, R74, RZ ;  /* 0x0000004a4b06723e */ /* 0x020fe200048070ff */
[----:B------:R-:W-:Y:S01]  /*bd80*/  IMAD R143, R7, 0x800000, R9 ;  /* 0x00800000078f7824 */ /* 0x000fe200078e0209 */
[----:B------:R-:W-:Y:S01]  /*bd90*/  PRMT R4, R4, 0x5410, R11 ;  /* 0x0000541004047816 */ /* 0x000fe2000000000b */
[----:B------:R-:W-:Y:S01]  /*bda0*/  FADD2 R48, R48.F32x2.HI_LO, -R156.F32x2.HI_LO ;  /* 0x8000009c3030724b */ /* 0x000fe20000000000 */
[----:B------:R-:W2:Y:S01]  /*bdb0*/  MUFU.EX2 R85, R85 ;  /* 0x0000005500557308 */ /* 0x000ea20000000800 */
[----:B------:R-:W-:-:S02]  /*bdc0*/  PRMT R5, R5, 0x5410, R6 ;  /* 0x0000541005057816 */ /* 0x000fc40000000006 */
[----:B-1----:R-:W-:Y:S02]  /*bdd0*/  F2FP.SATFINITE.E4M3.F32.PACK_AB_MERGE_C R11, R79, R78, RZ ;  /* 0x0000004e4f0b723e */ /* 0x002fe400048070ff */
[----:B------:R-:W-:-:S03]  /*bde0*/  F2FP.SATFINITE.E4M3.F32.PACK_AB_MERGE_C R6, R77, R76, RZ ;  /* 0x0000004c4d06723e */ /* 0x000fc600048070ff */
[----:B------:R-:W-:Y:S01]  /*bdf0*/  MUFU.EX2 R86, R86 ;  /* 0x0000005600567308 */ /* 0x000fe20000000800 */
[----:B------:R-:W-:-:S07]  /*be00*/  PRMT R6, R6, 0x5410, R11 ;  /* 0x0000541006067816 */ /* 0x000fce000000000b */
[----:B------:R-:W1:Y:S01]  /*be10*/  MUFU.EX2 R87, R87 ;  /* 0x0000005700577308 */ /* 0x000e620000000800 */
[----:B--2---:R-:W-:-:S07]  /*be20*/  F2FP.SATFINITE.E4M3.F32.PACK_AB_MERGE_C R8, R85, R84, RZ ;  /* 0x000000545508723e */ /* 0x004fce00048070ff */
[----:B------:R-:W-:Y:S08]  /*be30*/  MUFU.EX2 R88, R88 ;  /* 0x0000005800587308 */ /* 0x000ff00000000800 */
[----:B------:R-:W2:Y:S01]  /*be40*/  MUFU.EX2 R89, R89 ;  /* 0x0000005900597308 */ /* 0x000ea20000000800 */
[----:B-1----:R-:W-:-:S04]  /*be50*/  F2FP.SATFINITE.E4M3.F32.PACK_AB_MERGE_C R7, R87, R86, RZ ;  /* 0x000000565707723e */ /* 0x002fc800048070ff */
[----:B------:R-:W-:Y:S02]  /*be60*/  PRMT R8, R8, 0x5410, R7 ;  /* 0x0000541008087816 */ /* 0x000fe40000000007 */
[----:B------:R-:W-:Y:S01]  /*be70*/  F2FP.SATFINITE.E4M3.F32.PACK_AB_MERGE_C R7, R99, R98, RZ ;  /* 0x000000626307723e */ /* 0x000fe200048070ff */
[----:B------:R-:W-:Y:S08]  /*be80*/  MUFU.EX2 R90, R90 ;  /* 0x0000005a005a7308 */ /* 0x000ff00000000800 */
[----:B------:R-:W1:Y:S01]  /*be90*/  MUFU.EX2 R91, R91 ;  /* 0x0000005b005b7308 */ /* 0x000e620000000800 */
[----:B--2---:R-:W-:-:S07]  /*bea0*/  F2FP.SATFINITE.E4M3.F32.PACK_AB_MERGE_C R9, R89, R88, RZ ;  /* 0x000000585909723e */ /* 0x004fce00048070ff */
[----:B------:R-:W-:Y:S08]  /*beb0*/  MUFU.EX2 R92, R92 ;  /* 0x0000005c005c7308 */ /* 0x000ff00000000800 */
[----:B------:R-:W2:Y:S01]  /*bec0*/  MUFU.EX2 R93, R93 ;  /* 0x0000005d005d7308 */ /* 0x000ea20000000800 */
[----:B-1----:R-:W-:-:S04]  /*bed0*/  F2FP.SATFINITE.E4M3.F32.PACK_AB_MERGE_C R10, R91, R90, RZ ;  /* 0x0000005a5b0a723e */ /* 0x002fc800048070ff */
[----:B------:R-:W-:-:S03]  /*bee0*/  PRMT R9, R9, 0x5410, R10 ;  /* 0x0000541009097816 */ /* 0x000fc6000000000a */
[----:B------:R-:W-:Y:S08]  /*bef0*/  MUFU.EX2 R94, R94 ;  /* 0x0000005e005e7308 */ /* 0x000ff00000000800 */
[----:B------:R-:W1:Y:S01]  /*bf00*/  MUFU.EX2 R95, R95 ;  /* 0x0000005f005f7308 */ /* 0x000e620000000800 */
[----:B--2---:R-:W-:-:S07]  /*bf10*/  F2FP.SATFINITE.E4M3.F32.PACK_AB_MERGE_C R10, R93, R92, RZ ;  /* 0x0000005c5d0a723e */ /* 0x004fce00048070ff */
[----:B------:R2:W-:Y:S08]  /*bf20*/  MUFU.EX2 R80, R12 ;  /* 0x0000000c00507308 */ /* 0x0005f00000000800 */
[----:B------:R4:W-:Y:S01]  /*bf30*/  MUFU.EX2 R81, R13 ;  /* 0x0000000d00517308 */ /* 0x0009e20000000800 */
[----:B-1----:R-:W-:-:S04]  /*bf40*/  F2FP.SATFINITE.E4M3.F32.PACK_AB_MERGE_C R11, R95, R94, RZ ;  /* 0x0000005e5f0b723e */ /* 0x002fc800048070ff */
[----:B------:R-:W-:Y:S02]  /*bf50*/  PRMT R10, R10, 0x5410, R11 ;  /* 0x000054100a0a7816 */ /* 0x000fe4000000000b */
[----:B------:R-:W-:Y:S01]  /*bf60*/  F2FP.SATFINITE.E4M3.F32.PACK_AB_MERGE_C R11, R83, R82, RZ ;  /* 0x00000052530b723e */ /* 0x000fe200048070ff */
[----:B------:R-:W-:Y:S01]  /*bf70*/  MUFU.EX2 R138, R138 ;  /* 0x0000008a008a7308 */ /* 0x000fe20000000800 */
[----:B--2---:R-:W-:-:S04]  /*bf80*/  F2FP.SATFINITE.E4M3.F32.PACK_AB_MERGE_C R12, R97, R96, RZ ;  /* 0x00000060610c723e */ /* 0x004fc800048070ff */
[----:B------:R-:W-:Y:S02]  /*bf90*/  PRMT R7, R7, 0x5410, R12 ;  /* 0x0000541007077816 */ /* 0x000fe4000000000c */
[----:B------:R-:W-:Y:S01]  /*bfa0*/  F2FP.SATFINITE.E4M3.F32.PACK_AB_MERGE_C R12, R143, R142, RZ ;  /* 0x0000008e8f0c723e */ /* 0x000fe200048070ff */
[----:B------:R-:W-:Y:S03]  /*bfb0*/  MUFU.EX2 R139, R139 ;  /* 0x0000008b008b7308 */ /* 0x000fe60000000800 */
[----:B------:R-:W-:Y:S01]  /*bfc0*/  PRMT R11, R11, 0x5410, R12 ;  /* 0x000054100b0b7816 */ /* 0x000fe2000000000c */
[----:B----4-:R-:W-:-:S03]  /*bfd0*/  FADD2.RM R12, R50.F32x2.HI_LO, 12582912 ;  /* 0x4b400000320c744b */ /* 0x010fc60000204000 */
[----:B------:R1:W-:Y:S01]  /*bfe0*/  STTM.x8 tmem[UR9], R4 ;  /* 0x00000004000079ed */ /* 0x0003e200081c0009 */
[----:B------:R-:W-:Y:S01]  /*bff0*/  FADD2 R156, R12.F32x2.HI_LO, -12582912 ;  /* 0xcb4000000c9c744b */ /* 0x000fe20000200000 */
[----:B------:R-:W-:Y:S01]  /*c000*/  MUFU.EX2 R140, R140 ;  /* 0x0000008c008c7308 */ /* 0x000fe20000000800 */
[----:B------:R-:W-:-:S07]  /*c010*/  R2UR UR9, R147 ;  /* 0x00000000930972ca */ /* 0x000fce00000e0000 */
[----:B------:R-:W2:Y:S08]  /*c020*/  MUFU.EX2 R141, R141 ;  /* 0x0000008d008d7308 */ /* 0x000eb00000000800 */
[----:B------:R-:W-:Y:S08]  /*c030*/  MUFU.EX2 R134, R134 ;  /* 0x0000008600867308 */ /* 0x000ff00000000800 */
[----:B------:R-:W-:Y:S08]  /*c040*/  MUFU.EX2 R135, R135 ;  /* 0x0000008700877308 */ /* 0x000ff00000000800 */
[----:B------:R-:W-:Y:S01]  /*c050*/  MUFU.EX2 R136, R136 ;  /* 0x0000008800887308 */ /* 0x000fe20000000800 */
[----:B-1----:R-:W-:-:S02]  /*c060*/  FADD2 R8, R50.F32x2.HI_LO, -R156.F32x2.HI_LO ;  /* 0x8000009c3208724b */ /* 0x002fc40000000000 */
[----:B------:R-:W-:Y:S02]  /*c070*/  FFMA2 R50, R64.F32x2.HI_LO, UR11.F32, R152.F32 ;  /* 0x0000000b40327c49 */ /* 0x000fe40009200098 */
[----:B------:R-:W-:-:S03]  /*c080*/  FFMA2 R10, R8.F32x2.HI_LO, R158.F32, 0.22756439447402954102 ;  /* 0x3e6906a4080a7449 */ /* 0x000fc6000120009e */
[----:B------:R-:W1:Y:S01]  /*c090*/  MUFU.EX2 R137, R137 ;  /* 0x0000008900897308 */ /* 0x000e620000000800 */
[----:B------:R-:W-:Y:S01]  /*c0a0*/  FFMA2 R64, R66.F32x2.HI_LO, UR11.F32, R152.F32 ;  /* 0x0000000b42407c49 */ /* 0x000fe20009200098 */
[----:B------:R-:W-:Y:S01]  /*c0b0*/  FMNMX R50, R50, -127, !PT ;  /* 0xc2fe000032327809 */ /* 0x000fe20007800000 */
[----:B------:R-:W-:Y:S01]  /*c0c0*/  FFMA2 R10, R10.F32x2.HI_LO, R8.F32x2.HI_LO, 0.69514614343643188477 ;  /* 0x3f31f5190a0a7449 */ /* 0x000fe20000200008 */
[----:B------:R-:W-:Y:S01]  /*c0d0*/  FMNMX R51, R51, -127, !PT ;  /* 0xc2fe000033337809 */ /* 0x000fe20007800000 */
[----:B------:R-:W-:Y:S01]  /*c0e0*/  FFMA2 R4, R48.F32x2.HI_LO, R158.F32, 0.22756439447402954102 ;  /* 0x3e6906a430047449 */ /* 0x000fe2000120009e */
[----:B------:R-:W-:Y:S01]  /*c0f0*/  FMNMX R64, R64, -127, !PT ;  /* 0xc2fe000040407809 */ /* 0x000fe20007800000 */
[----:B------:R-:W-:Y:S01]  /*c100*/  FFMA2 R8, R10.F32x2.HI_LO, R8.F32x2.HI_LO, 1 ;  /* 0x3f8000000a087449 */ /* 0x000fe20000200008 */
[----:B------:R-:W-:Y:S01]  /*c110*/  FMNMX R65, R65, -127, !PT ;  /* 0xc2fe000041417809 */ /* 0x000fe20007800000 */
[----:B------:R-:W-:Y:S01]  /*c120*/  FADD2.RM R6, R50.F32x2.HI_LO, 12582912 ;  /* 0x4b4000003206744b */ /* 0x000fe20000204000 */
[----:B------:R-:W-:Y:S01]  /*c130*/  MUFU.EX2 R56, R56 ;  /* 0x0000003800387308 */ /* 0x000fe20000000800 */
[----:B------:R-:W-:-:S02]  /*c140*/  FFMA2 R4, R4.F32x2.HI_LO, R48.F32x2.HI_LO, 0.69514614343643188477 ;  /* 0x3f31f51904047449 */ /* 0x000fc40000200030 */
[----:B------:R-:W-:Y:S02]  /*c150*/  FADD2 R10, R6.F32x2.HI_LO, -12582912 ;  /* 0xcb400000060a744b */ /* 0x000fe40000200000 */
[----:B------:R-:W-:Y:S02]  /*c160*/  FFMA2 R4, R4.F32x2.HI_LO, R48.F32x2.HI_LO, 1 ;  /* 0x3f80000004047449 */ /* 0x000fe40000200030 */
[----:B------:R-:W-:Y:S01]  /*c170*/  FADD2 R50, R50.F32x2.HI_LO, -R10.F32x2.HI_LO ;  /* 0x8000000a3232724b */ /* 0x000fe20000000000 */
[----:B------:R-:W-:Y:S01]  /*c180*/  MUFU.EX2 R57, R57 ;  /* 0x0000003900397308 */ /* 0x000fe20000000800 */
[----:B------:R-:W-:Y:S02]  /*c190*/  FADD2.RM R10, R64.F32x2.HI_LO, 12582912 ;  /* 0x4b400000400a744b */ /* 0x000fe40000204000 */
[----:B------:R-:W-:Y:S02]  /*c1a0*/  FFMA2 R66, R30.F32x2.HI_LO, UR11.F32, R152.F32 ;  /* 0x0000000b1e427c49 */ /* 0x000fe40009200098 */
[----:B------:R-:W-:-:S02]  /*c1b0*/  IMAD R30, R14, 0x800000, R4 ;  /* 0x008000000e1e7824 */ /* 0x000fc400078e0204 */
[----:B------:R-:W-:Y:S02]  /*c1c0*/  FADD2 R48, R10.F32x2.HI_LO, -12582912 ;  /* 0xcb4000000a30744b */ /* 0x000fe40000200000 */
[----:B------:R-:W-:Y:S01]  /*c1d0*/  IMAD R31, R15, 0x800000, R5 ;  /* 0x008000000f1f7824 */ /* 0x000fe200078e0205 */
[----:B--2---:R-:W-:Y:S01]  /*c1e0*/  F2FP.SATFINITE.E4M3.F32.PACK_AB_MERGE_C R4, R141, R140, RZ ;  /* 0x0000008c8d04723e */ /* 0x004fe200048070ff */
[----:B------:R-:W-:Y:S01]  /*c1f0*/  MUFU.EX2 R58, R58 ;  /* 0x0000003a003a7308 */ /* 0x000fe20000000800 */
[----:B------:R-:W-:Y:S01]  /*c200*/  FADD2 R64, R64.F32x2.HI_LO, -R48.F32x2.HI_LO ;  /* 0x800000304040724b */ /* 0x000fe20000000000 */
[----:B-1----:R-:W-:Y:S01]  /*c210*/  F2FP.SATFINITE.E4M3.F32.PACK_AB_MERGE_C R5, R137, R136, RZ ;  /* 0x000000888905723e */ /* 0x002fe200048070ff */
[----:B------:R-:W-:-:S04]  /*c220*/  FFMA2 R48, R50.F32x2.HI_LO, R158.F32, 0.22756439447402954102 ;  /* 0x3e6906a432307449 */ /* 0x000fc8000120009e */
[-C--:B------:R-:W-:Y:S01]  /*c230*/  FFMA2 R48, R48.F32x2.HI_LO, R50.reuse.F32x2.HI_LO, 0.69514614343643188477 ;  /* 0x3f31f51930307449 */ /* 0x080fe20000200032 */
[----:B------:R-:W1:Y:S03]  /*c240*/  MUFU.EX2 R59, R59 ;  /* 0x0000003b003b7308 */ /* 0x000e660000000800 */
[----:B------:R-:W-:Y:S02]  /*c250*/  FFMA2 R50, R48.F32x2.HI_LO, R50.F32x2.HI_LO, 1 ;  /* 0x3f80000030327449 */ /* 0x000fe40000200032 */
[----:B------:R-:W-:Y:S02]  /*c260*/  FFMA2 R48, R64.F32x2.HI_LO, R158.F32, 0.22756439447402954102 ;  /* 0x3e6906a440307449 */ /* 0x000fe4000120009e */
[----:B------:R-:W-:Y:S01]  /*c270*/  IMAD R50, R6, 0x800000, R50 ;  /* 0x0080000006327824 */ /* 0x000fe200078e0232 */
[----:B------:R-:W-:Y:S01]  /*c280*/  MUFU.EX2 R52, R52 ;  /* 0x0000003400347308 */ /* 0x000fe20000000800 */
[----:B------:R-:W-:-:S02]  /*c290*/  FFMA2 R48, R48.F32x2.HI_LO, R64.F32x2.HI_LO, 0.69514614343643188477 ;  /* 0x3f31f51930307449 */ /* 0x000fc40000200040 */
[----:B------:R-:W-:Y:S02]  /*c2a0*/  IMAD R51, R7, 0x800000, R51 ;  /* 0x0080000007337824 */ /* 0x000fe400078e0233 */
[----:B------:R-:W-:Y:S02]  /*c2b0*/  FFMA2 R64, R48.F32x2.HI_LO, R64.F32x2.HI_LO, 1 ;  /* 0x3f80000030407449 */ /* 0x000fe40000200040 */
[----:B------:R-:W-:Y:S01]  /*c2c0*/  FFMA2 R48, R32.F32x2.HI_LO, UR11.F32, R152.F32 ;  /* 0x0000000b20307c49 */ /* 0x000fe20009200098 */
[----:B------:R-:W2:Y:S01]  /*c2d0*/  MUFU.EX2 R53, R53 ;  /* 0x0000003500357308 */ /* 0x000ea20000000800 */
[----:B------:R-:W-:Y:S01]  /*c2e0*/  IMAD R33, R13, 0x800000, R9 ;  /* 0x008000000d217824 */ /* 0x000fe200078e0209 */
[----:B------:R-:W-:Y:S01]  /*c2f0*/  F2FP.SATFINITE.E4M3.F32.PACK_AB_MERGE_C R9, R139, R138, RZ ;  /* 0x0000008a8b09723e */ /* 0x000fe200048070ff */
[----:B------:R-:W-:Y:S01]  /*c300*/  IMAD R32, R12, 0x800000, R8 ;  /* 0x008000000c207824 */ /* 0x000fe200078e0208 */
[----:B------:R-:W-:Y:S01]  /*c310*/  F2FP.SATFINITE.E4M3.F32.PACK_AB_MERGE_C R8, R135, R134, RZ ;  /* 0x000000868708723e */ /* 0x000fe200048070ff */
[----:B------:R-:W-:Y:S01]  /*c320*/  IMAD R64, R10, 0x800000, R64 ;  /* 0x008000000a407824 */ /* 0x000fe200078e0240 */
[----:B------:R-:W-:Y:S01]  /*c330*/  PRMT R9, R9, 0x5410, R4 ;  /* 0x0000541009097816 */ /* 0x000fe20000000004 */
[----:B------:R-:W-:Y:S01]  /*c340*/  IMAD R65, R11, 0x800000, R65 ;  /* 0x008000000b417824 */ /* 0x000fe200078e0241 */
[----:B------:R-:W-:Y:S01]  /*c350*/  MUFU.EX2 R54, R54 ;  /* 0x0000003600367308 */ /* 0x000fe20000000800 */
[----:B------:R-:W-:-:S02]  /*c360*/  PRMT R8, R8, 0x5410, R5 ;  /* 0x0000541008087816 */ /* 0x000fc40000000005 */
[----:B-1----:R-:W-:Y:S02]  /*c370*/  F2FP.SATFINITE.E4M3.F32.PACK_AB_MERGE_C R4, R59, R58, RZ ;  /* 0x0000003a3b04723e */ /* 0x002fe400048070ff */
[----:B------:R-:W-:Y:S02]  /*c380*/  F2FP.SATFINITE.E4M3.F32.PACK_AB_MERGE_C R13, R57, R56, RZ ;  /* 0x00000038390d723e */ /* 0x000fe400048070ff */
[----:B------:R-:W-:Y:S01]  /*c390*/  F2FP.SATFINITE.E4M3.F32.PACK_AB_MERGE_C R15, R51, R50, RZ ;  /* 0x00000032330f723e */ /* 0x000fe200048070ff */
[----:B------:R-:W1:Y:S01]  /*c3a0*/  MUFU.EX2 R55, R55 ;  /* 0x0000003700377308 */ /* 0x000e620000000800 */
[----:B--2---:R-:W-:Y:S02]  /*c3b0*/  F2FP.SATFINITE.E4M3.F32.PACK_AB_MERGE_C R12, R53, R52, RZ ;  /* 0x00000034350c723e */ /* 0x004fe400048070ff */
[----:B------:R-:W-:Y:S02]  /*c3c0*/  PRMT R13, R13, 0x5410, R4 ;  /* 0x000054100d0d7816 */ /* 0x000fe40000000004 */
[----:B------:R-:W-:-:S02]  /*c3d0*/  F2FP.SATFINITE.E4M3.F32.PACK_AB_MERGE_C R4, R65, R64, RZ ;  /* 0x000000404104723e */ /* 0x000fc400048070ff */
[----:B------:R-:W-:Y:S01]  /*c3e0*/  F2FP.SATFINITE.E4M3.F32.PACK_AB_MERGE_C R6, R33, R32, RZ ;  /* 0x000000202106723e */ /* 0x000fe200048070ff */
[----:B------:R-:W-:Y:S01]  /*c3f0*/  MUFU.EX2 R44, R44 ;  /* 0x0000002c002c7308 */ /* 0x000fe20000000800 */
[----:B------:R-:W-:Y:S02]  /*c400*/  F2FP.SATFINITE.E4M3.F32.PACK_AB_MERGE_C R11, R31, R30, RZ ;  /* 0x0000001e1f0b723e */ /* 0x000fe400048070ff */
[----:B------:R-:W-:Y:S02]  /*c410*/  PRMT R15, R15, 0x5410, R4 ;  /* 0x000054100f0f7816 */ /* 0x000fe40000000004 */
[----:B------:R-:W-:-:S03]  /*c420*/  PRMT R11, R11, 0x5410, R6 ;  /* 0x000054100b0b7816 */ /* 0x000fc60000000006 */
        /* <DEDUP_REMOVED lines=13> */
[----:B--2---:R-:W-:-:S04]  /*c500*/  F2FP.SATFINITE.E4M3.F32.PACK_AB_MERGE_C R14, R61, R60, RZ ;  /* 0x0000003c3d0e723e */ /* 0x004fc800048070ff */
[----:B------:R-:W-:-:S03]  /*c510*/  PRMT R14, R14, 0x5410, R5 ;  /* 0x000054100e0e7816 */ /* 0x000fc60000000005 */
[----:B------:R-:W-:Y:S01]  /*c520*/  MUFU.EX2 R40, R40 ;  /* 0x0000002800287308 */ /* 0x000fe20000000800 */
[----:B------:R2:W-:Y:S01]  /*c530*/  STTM.x8 tmem[UR9], R8 ;  /* 0x00000008000079ed */ /* 0x0005e200081c0009 */
[----:B------:R-:W-:Y:S01]  /*c540*/  R2UR UR9, R148 ;  /* 0x00000000940972ca */ /* 0x000fe200000e0000 */
[----:B------:R-:W4:Y:S05]  /*c550*/  FENCE.VIEW.ASYNC.T ;  /* 0x00000000000073c6 */ /* 0x000f2a0000000200 */
[----:B------:R-:W5:Y:S01]  /*c560*/  MUFU.EX2 R41, R41 ;  /* 0x0000002900297308 */ /* 0x000f620000000800 */
[----:B-1----:R-:W-:-:S07]  /*c570*/  F2FP.SATFINITE.E4M3.F32.PACK_AB_MERGE_C R4, R39, R38, RZ ;  /* 0x000000262704723e */ /* 0x002fce00048070ff */
[----:B------:R-:W-:Y:S08]  /*c580*/  MUFU.EX2 R16, R16 ;  /* 0x0000001000107308 */ /* 0x000ff00000000800 */
[----:B------:R-:W1:Y:S01]  /*c590*/  MUFU.EX2 R17, R17 ;  /* 0x0000001100117308 */ /* 0x000e620000000800 */
[----:B-----5:R-:W-:-:S04]  /*c5a0*/  F2FP.SATFINITE.E4M3.F32.PACK_AB_MERGE_C R7, R41, R40, RZ ;  /* 0x000000282907723e */ /* 0x020fc800048070ff */
        /* <DEDUP_REMOVED lines=21> */
[----:B------:R-:W-:Y:S02]  /*c700*/  PRMT R5, R5, 0x5410, R6 ;  /* 0x0000541005057816 */ /* 0x000fe40000000006 */
[----:B------:R-:W-:Y:S01]  /*c710*/  F2FP.SATFINITE.E4M3.F32.PACK_AB_MERGE_C R6, R81, R80, RZ ;  /* 0x000000505106723e */ /* 0x000fe200048070ff */
[----:B------:R-:W-:Y:S08]  /*c720*/  MUFU.EX2 R26, R26 ;  /* 0x0000001a001a7308 */ /* 0x000ff00000000800 */
[----:B------:R-:W2:Y:S01]  /*c730*/  MUFU.EX2 R27, R27 ;  /* 0x0000001b001b7308 */ /* 0x000ea20000000800 */
[----:B-1----:R-:W-:-:S07]  /*c740*/  F2FP.SATFINITE.E4M3.F32.PACK_AB_MERGE_C R9, R25, R24, RZ ;  /* 0x000000181909723e */ /* 0x002fce00048070ff */
[----:B------:R-:W-:Y:S08]  /*c750*/  MUFU.EX2 R48, R48 ;  /* 0x0000003000307308 */ /* 0x000ff00000000800 */
[----:B------:R-:W-:Y:S01]  /*c760*/  MUFU.EX2 R34, R34 ;  /* 0x0000002200227308 */ /* 0x000fe20000000800 */
[----:B--2---:R-:W-:-:S04]  /*c770*/  F2FP.SATFINITE.E4M3.F32.PACK_AB_MERGE_C R10, R27, R26, RZ ;  /* 0x0000001a1b0a723e */ /* 0x004fc800048070ff */
[----:B------:R-:W-:-:S03]  /*c780*/  PRMT R9, R9, 0x5410, R10 ;  /* 0x0000541009097816 */ /* 0x000fc6000000000a */
[----:B------:R-:W1:Y:S08]  /*c790*/  MUFU.EX2 R35, R35 ;  /* 0x0000002300237308 */ /* 0x000e700000000800 */
[----:B------:R-:W2:Y:S08]  /*c7a0*/  MUFU.EX2 R49, R49 ;  /* 0x0000003100317308 */ /* 0x000eb00000000800 */
[----:B------:R-:W-:Y:S01]  /*c7b0*/  MUFU.EX2 R144, R144 ;  /* 0x0000009000907308 */ /* 0x000fe20000000800 */
[----:B-1----:R-:W-:-:S07]  /*c7c0*/  F2FP.SATFINITE.E4M3.F32.PACK_AB_MERGE_C R12, R35, R34, RZ ;  /* 0x00000022230c723e */ /* 0x002fce00048070ff */
[----:B------:R-:W1:Y:S01]  /*c7d0*/  MUFU.EX2 R145, R145 ;  /* 0x0000009100917308 */ /* 0x000e620000000800 */
[----:B--2---:R-:W-:-:S04]  /*c7e0*/  F2FP.SATFINITE.E4M3.F32.PACK_AB_MERGE_C R11, R49, R48, RZ ;  /* 0x00000030310b723e */ /* 0x004fc800048070ff */
[----:B------:R-:W-:Y:S01]  /*c7f0*/  PRMT R11, R11, 0x5410, R12 ;  /* 0x000054100b0b7816 */ /* 0x000fe2000000000c */
[----:B------:R-:W-:Y:S02]  /*c800*/  IMAD.MOV.U32 R12, RZ, RZ, 0x1 ;  /* 0x00000001ff0c7424 */ /* 0x000fe400078e00ff */
[----:B------:R-:W-:Y:S02]  /*c810*/  MUFU.EX2 R28, R28 ;  /* 0x0000001c001c7308 */ /* 0x000fe40000000800 */
[----:B----4-:R3:W-:Y:S06]  /*c820*/  SYNCS.ARRIVE.TRANS64.RED.ART0 RZ, [UR8], R12 ;  /* 0x0000000cffff79a7 */ /* 0x0107ec0008500408 */
[----:B------:R-:W2:Y:S01]  /*c830*/  MUFU.EX2 R29, R29 ;  /* 0x0000001d001d7308 */ /* 0x000ea20000000800 */
[----:B-1----:R-:W-:-:S04]  /*c840*/  F2FP.SATFINITE.E4M3.F32.PACK_AB_MERGE_C R157, R145, R144, RZ ;  /* 0x00000090919d723e */ /* 0x002fc800048070ff */
[----:B------:R-:W-:-:S03]  /*c850*/  PRMT R6, R6, 0x5410, R157 ;  /* 0x0000541006067816 */ /* 0x000fc6000000009d */
[----:B------:R-:W-:Y:S08]  /*c860*/  MUFU.EX2 R66, R66 ;  /* 0x0000004200427308 */ /* 0x000ff00000000800 */
[----:B------:R-:W1:Y:S01]  /*c870*/  MUFU.EX2 R67, R67 ;  /* 0x0000004300437308 */ /* 0x000e620000000800 */
[----:B--2---:R-:W-:Y:S02]  /*c880*/  F2FP.SATFINITE.E4M3.F32.PACK_AB_MERGE_C R10, R29, R28, RZ ;  /* 0x0000001c1d0a723e */ /* 0x004fe400048070ff */
[----:B-1----:R-:W-:-:S04]  /*c890*/  F2FP.SATFINITE.E4M3.F32.PACK_AB_MERGE_C R13, R67, R66, RZ ;  /* 0x00000042430d723e */ /* 0x002fc800048070ff */
[----:B------:R-:W-:Y:S01]  /*c8a0*/  PRMT R10, R10, 0x5410, R13 ;  /* 0x000054100a0a7816 */ /* 0x000fe2000000000d */
[----:B------:R-:W-:-:S03]  /*c8b0*/  IMAD.U32 R13, RZ, RZ, UR18 ;  /* 0x00000012ff0d7e24 */ /* 0x000fc6000f8e00ff */
[----:B------:R3:W-:Y:S01]  /*c8c0*/  STTM.x8 tmem[UR9], R4 ;  /* 0x00000004000079ed */ /* 0x0007e200081c0009 */
[----:B------:R-:W1:Y:S02]  /*c8d0*/  FENCE.VIEW.ASYNC.T ;  /* 0x00000000000073c6 */ /* 0x000e640000000200 */
[----:B-1----:R-:W-:Y:S01]  /*c8e0*/  NOP ;  /* 0x0000000000007918 */ /* 0x002fe20000000000 */
[----:B------:R3:W-:Y:S01]  /*c8f0*/  @P0 SYNCS.ARRIVE.TRANS64.RED.ART0 RZ, [UR17], R12 ;  /* 0x0000000cffff09a7 */ /* 0x0007e20008500411 */
[----:B------:R-:W1:Y:S02]  /*c900*/  SYNCS.PHASECHK.TRANS64.TRYWAIT P0, [UR20+0x390], R13 ;  /* 0x0003900dff0075a7 */ /* 0x000e640008001114 */
[----:B-1-3--:R-:W-:Y:S05]  /*c910*/  @!P0 BRA `(.L_x_79) ;  /* 0x0000003400f48947 */ /* 0x00afea0003800000 */
.L_x_165:
[----:B------:R-:W-:Y:S01]  /*c920*/  MOV R5, UR10 ;  /* 0x0000000a00057c02 */ /* 0x000fe20008000f00 */
[----:B-1----:R-:W-:Y:S01]  /*c930*/  FMUL R4, R155, R132 ;  /* 0x000000849b047220 */ /* 0x002fe20000400000 */
[----:B------:R-:W-:Y:S01]  /*c940*/  FADD2 R102, R102.F32x2.HI_LO, R110.F32x2.HI_LO ;  /* 0x0000006e6666724b */ /* 0x000fe20000000000 */
[----:B------:R-:W-:Y:S01]  /*c950*/  UIADD3 UR24, UPT, UPT, UR24, 0x1, URZ ;  /* 0x0000000118187890 */ /* 0x000fe2000fffe0ff */
[----:B------:R-:W-:Y:S01]  /*c960*/  FADD2 R104, R104.F32x2.HI_LO, R112.F32x2.HI_LO ;  /* 0x000000706868724b */ /* 0x000fe20000000000 */
[----:B------:R-:W-:Y:S01]  /*c970*/  MOV R153, R154 ;  /* 0x0000009a00997202 */ /* 0x000fe20000000f00 */
[----:B------:R-:W-:Y:S01]  /*c980*/  FADD2 R4, R4.F32x2.HI_LO, R100.F32x2.HI_LO ;  /* 0x000000640404724b */ /* 0x000fe20000000000 */
[----:B------:R-:W-:Y:S01]  /*c990*/  UISETP.NE.AND UP1, UPT, UR24, URZ, UPT ;  /* 0x000000ff1800728c */ /* 0x000fe2000bf25270 */
[----:B------:R-:W-:Y:S01]  /*c9a0*/  FADD2 R106, R106.F32x2.HI_LO, R114.F32x2.HI_LO ;  /* 0x000000726a6a724b */ /* 0x000fe20000000000 */
[----:B------:R-:W-:Y:S01]  /*c9b0*/  ULOP3.LUT UR21, UR21, 0x1, URZ, 0x3c, !UPT ;  /* 0x0000000115157892 */ /* 0x000fe2000f8e3cff */
        /* <DEDUP_REMOVED lines=59> */
[----:B------:R-:W-:-:S04]  /*cd70*/  FADD2 R4, R4.F32x2.HI_LO, R102.F32x2.HI_LO ;  /* 0x000000660404724b */ /* 0x000fc80000000000 */
[----:B------:R-:W-:-:S04]  /*cd80*/  FADD2 R4, R4.F32x2.HI_LO, R104.F32x2.HI_LO ;  /* 0x000000680404724b */ /* 0x000fc80000000000 */
[----:B------:R-:W-:Y:S01]  /*cd90*/  FADD R132, R4, R5 ;  /* 0x0000000504847221 */ /* 0x000fe20000000000 */
[----:B------:R-:W-:Y:S06]  /*cda0*/  BRA.U UP1, `(.L_x_80) ;  /* 0xffffffdd01907547 */ /* 0x000fec000b83ffff */
.L_x_77:
[----:B------:R-:W2:Y:S01]  /*cdb0*/  S2R R3, SR_TID.X ;  /* 0x0000000000037919 */ /* 0x000ea20000002100 */
[----:B------:R-:W3:Y:S01]  /*cdc0*/  S2UR UR8, SR_CgaCtaId ;  /* 0x00000000000879c3 */ /* 0x000ee20000008800 */
[----:B------:R-:W-:Y:S01]  /*cdd0*/  UISETP.GT.AND UP0, UPT, UR32, 0x3, UPT ;  /* 0x000000032000788c */ /* 0x000fe2000bf04270 */
[----:B------:R-:W-:-:S03]  /*cde0*/  UMOV UR9, 0x400 ;  /* 0x0000040000097882 */ /* 0x000fc60000000000 */
[----:B------:R-:W-:-:S06]  /*cdf0*/  USEL UR10, URZ, 0x80, !UP0 ;  /* 0x00000080ff0a7887 */ /* 0x000fcc000c000000 */
[----:B------:R-:W-:Y:S01]  /*ce00*/  IMAD.U32 R0, RZ, RZ, UR10 ;  /* 0x0000000aff007e24 */ /* 0x000fe2000f8e00ff */
[----:B---3--:R-:W-:-:S04]  /*ce10*/  ULEA UR8, UR8, UR9, 0x18 ;  /* 0x0000000908087291 */ /* 0x008fc8000f8ec0ff */
[----:B--2---:R-:W-:-:S04]  /*ce20*/  LOP3.LUT R3, R0, 0x7f, R3, 0xf8, !PT ;  /* 0x0000007f00037812 */ /* 0x004fc800078ef803 */
[----:B------:R-:W-:-:S05]  /*ce30*/  LEA R3, R3, UR8, 0x2 ;  /* 0x0000000803037c11 */ /* 0x000fca000f8e10ff */
[----:B------:R2:W-:Y:S04]  /*ce40*/  STS [R3+0x3ec], R132 ;  /* 0x0003ec8403007388 */ /* 0x0005e80000000800 */
[----:B------:R2:W-:Y:S01]  /*ce50*/  STS [R3+0x7ec], R154 ;  /* 0x0007ec9a03007388 */ /* 0x0005e20000000800 */
[----:B------:R2:W-:Y:S06]  /*ce60*/  BAR.ARV R2, 0x40 ;  /* 0x000100020000751d */ /* 0x0005ec0000002000 */
.L_x_69:
[----:B------:R-:W3:Y:S01]  /*ce70*/  S2UR UR8, SR_CgaCtaId ;  /* 0x00000000000879c3 */ /* 0x000ee20000008800 */
[----:B------:R-:W-:Y:S01]  /*ce80*/  UISETP.GT.AND UP0, UPT, UR32, 0x3, UPT ;  /* 0x000000032000788c */ /* 0x000fe2000bf04270 */
[----:B------:R-:W-:Y:S01]  /*ce90*/  UMOV UR9, 0x400 ;  /* 0x0000040000097882 */ /* 0x000fe20000000000 */
[----:B------:R-:W-:-:S06]  /*cea0*/  USHF.L.U32 UR13, UR13, 0x1f, URZ ;  /* 0x0000001f0d0d7899 */ /* 0x000fcc00080006ff */
[----:B------:R-:W-:Y:S01]  /*ceb0*/  MOV R0, UR13 ;  /* 0x0000000d00007c02 */ /* 0x000fe20008000f00 */
[----:B---3--:R-:W-:-:S04]  /*cec0*/  ULEA UR8, UR8, UR9, 0x18 ;  /* 0x0000000908087291 */ /* 0x008fc8000f8ec0ff */
[----:B------:R-:W-:Y:S02]  /*ced0*/  UIADD3 UR9, UPT, UPT, UR8, 0x8, URZ ;  /* 0x0000000808097890 */ /* 0x000fe4000fffe0ff */
[----:B------:R-:W-:-:S09]  /*cee0*/  @!UP0 UIADD3 UR9, UPT, UPT, UR8, URZ, URZ ;  /* 0x000000ff08098290 */ /* 0x000fd2000fffe0ff */
[----:B------:R-:W3:Y:S02]  /*cef0*/  SYNCS.PHASECHK.TRANS64.TRYWAIT P0, [UR9+0x390], R0 ;  /* 0x00039000ff0075a7 */ /* 0x000ee40008001109 */
[----:B---3--:R-:W-:Y:S05]  /*cf00*/  @!P0 BRA `(.L_x_81) ;  /* 0x00000030009c8947 */ /* 0x008fea0003800000 */
.L_x_167:
[----:B------:R-:W-:Y:S06]  /*cf10*/  BAR.ARV 0x2, 0x1a0 ;  /* 0x0086800000007b1d */ /* 0x000fec0000002000 */
[----:B------:R-:W-:Y:S05]  /*cf20*/  BRA `(.L_x_82) ;  /* 0x0000000000387947 */ /* 0x000fea0003800000 */
.L_x_67:
[----:B------:R-:W-:-:S09]  /*cf30*/  UISETP.NE.AND UP0, UPT, UR32, 0xc, UPT ;  /* 0x0000000c2000788c */ /* 0x000fd2000bf05270 */
[----:B------:R-:W-:Y:S05]  /*cf40*/  BRA.U UP0, `(.L_x_83) ;  /* 0x00000001002c7547 */ /* 0x000fea000b800000 */
[----:B--2---:R-:W1:Y:S01]  /*cf50*/  S2UR UR9, SR_CgaCtaId ;  /* 0x00000000000979c3 */ /* 0x004e620000008800 */
[----:B------:R-:W-:Y:S01]  /*cf60*/  UMOV UR10, 0x400 ;  /* 0x00000400000a7882 */ /* 0x000fe20000000000 */
[----:B------:R-:W-:Y:S01]  /*cf70*/  UMOV UR8, 0x20 ;  /* 0x0000002000087882 */ /* 0x000fe20000000000 */
[----:B------:R-:W-:Y:S01]  /*cf80*/  ELECT P0, URZ, PT ;  /* 0x0000000000ff782f */ /* 0x000fe20003800000 */
[----:B-1----:R-:W-:Y:S02]  /*cf90*/  ULEA UR9, UR9, UR10, 0x18 ;  /* 0x0000000a09097291 */ /* 0x002fe4000f8ec0ff */
[----:B------:R-:W-:-:S04]  /*cfa0*/  UIADD3 UR10, UPT, UPT, -UR8, 0x100000, URZ ;  /* 0x00100000080a7890 */ /* 0x000fc8000fffe1ff */
[----:B------:R-:W-:Y:S02]  /*cfb0*/  USHF.L.U32 UR11, UR10, 0xb, URZ ;  /* 0x0000000b0a0b7899 */ /* 0x000fe400080006ff */
[----:B------:R-:W-:Y:S01]  /*cfc0*/  USHF.L.U32 UR10, UR10, 0x1, URZ ;  /* 0x000000010a0a7899 */ /* 0x000fe200080006ff */
[----:B------:R-:W1:Y:S11]  /*cfd0*/  FENCE.VIEW.ASYNC.S ;  /* 0x00000000000073c6 */ /* 0x000e760000000000 */
[----:B-1----:R1:W3:Y:S01]  /*cfe0*/  SYNCS.EXCH.64 URZ, [UR9+0x3e0], UR10 ;  /* 0x0003e00a09ff75b2 */ /* 0x0022e20008000100 */
[----:B------:R-:W-:Y:S01]  /*cff0*/  NOP ;  /* 0x0000000000007918 */ /* 0x000fe20000000000 */
.L_x_83:
[----:B------:R-:W-:Y:S01]  /*d000*/  NOP ;  /* 0x0000000000007918 */ /* 0x000fe20000000000 */
.L_x_82:
[----:B------:R-:W-:Y:S02]  /*d010*/  UISETP.NE.AND UP0, UPT, UR32, 0xc, UPT ;  /* 0x0000000c2000788c */ /* 0x000fe4000bf05270 */
[----:B--2---:R-:W-:-:S04]  /*d020*/  ULOP3.LUT UR8, UR32, 0xfffffffc, URZ, 0xc0, !UPT ;  /* 0xfffffffc20087892 */ /* 0x004fc8000f8ec0ff */
[----:B------:R-:W-:-:S03]  /*d030*/  UISETP.NE.AND UP1, UPT, UR8, 0x8, UPT ;  /* 0x000000080800788c */ /* 0x000fc6000bf25270 */
[----:B------:R-:W-:Y:S08]  /*d040*/  BRA.U UP0, `(.L_x_84) ;  /* 0x00000001002c7547 */ /* 0x000ff0000b800000 */
[----:B-1----:R-:W1:Y:S01]  /*d050*/  S2UR UR9, SR_CgaCtaId ;  /* 0x00000000000979c3 */ /* 0x002e620000008800 */
        /* <DEDUP_REMOVED lines=8> */
[----:B-1----:R2:W4:Y:S02]  /*d0e0*/  SYNCS.EXCH.64 URZ, [UR9+0x3e0], UR10 ;  /* 0x0003e00a09ff75b2 */ /* 0x0025240008000100 */
[----:B--2---:R-:W-:Y:S01]  /*d0f0*/  NOP ;  /* 0x0000000000007918 */ /* 0x004fe20000000000 */
.L_x_84:
[----:B------:R-:W-:Y:S01]  /*d100*/  NOP ;  /* 0x0000000000007918 */ /* 0x000fe20000000000 */
[----:B------:R-:W-:Y:S05]  /*d110*/  BRA.U UP1, `(.L_x_85) ;  /* 0x0000001d01b87547 */ /* 0x000fea000b800000 */
[----:B------:R-:W-:-:S08]  /*d120*/  NOP ;  /* 0x0000000000007918 */ /* 0x000fd00000000000 */
[----:B------:R-:W2:-:S00]  /*d130*/  USETMAXREG.DEALLOC.CTAPOOL 0x60 ;  /* 0x00000060000079c8 */ /* 0x000e8000080e0500 */
[----:B-1----:R-:W1:Y:S01]  /*d140*/  S2UR UR10, SR_CTAID.X ;  /* 0x00000000000a79c3 */ /* 0x002e620000002500 */
[----:B------:R-:W1:Y:S01]  /*d150*/  LDCU UR8, c[0x0][0x640] ;  /* 0x0000c800ff0877ac */ /* 0x000e620008000800 */
[----:B--2---:R-:W2:Y:S01]  /*d160*/  S2R R37, SR_TID.X ;  /* 0x0000000000257919 */ /* 0x004ea20000002100 */
[----:B------:R-:W-:Y:S02]  /*d170*/  IMAD.MOV.U32 R0, RZ, RZ, 0x1 ;  /* 0x00000001ff007424 */ /* 0x000fe400078e00ff */
[----:B------:R-:W-:Y:S01]  /*d180*/  HFMA2 R6, -RZ, RZ, 0, 5.9604644775390625e-08 ;  /* 0x00000001ff067431 */ /* 0x000fe200000001ff */
[----:B------:R-:W5:Y:S02]  /*d190*/  LDCU UR11, c[0x0][0x654] ;  /* 0x0000ca80ff0b77ac */ /* 0x000f640008000800 */
[----:B------:R-:W4:Y:S01]  /*d1a0*/  S2UR UR13, SR_CgaCtaId ;  /* 0x00000000000d79c3 */ /* 0x000f220000008800 */
[----:B-1----:R-:W-:-:S04]  /*d1b0*/  UIMAD.WIDE.U32 UR8, UR10, UR8, URZ ;  /* 0x000000080a0872a5 */ /* 0x002fc8000f8e00ff */
[----:B------:R-:W-:-:S04]  /*d1c0*/  UIADD3 UR8, UPT, UPT, -UR9, UR10, URZ ;  /* 0x0000000a09087290 */ /* 0x000fc8000fffe1ff */
[----:B------:R-:W-:Y:S01]  /*d1d0*/  USHF.R.U32.HI UR8, URZ, UR14, UR8 ;  /* 0x0000000eff087299 */ /* 0x000fe20008011608 */
[C---:B--2---:R-:W-:Y:S01]  /*d1e0*/  IMAD.SHL.U32 R3, R37.reuse, 0x40, RZ ;  /* 0x0000004025037824 */ /* 0x044fe200078e00ff */
[----:B------:R-:W-:Y:S02]  /*d1f0*/  LOP3.LUT R2, R37, 0x7f, RZ, 0xc0, !PT ;  /* 0x0000007f25027812 */ /* 0x000fe400078ec0ff */
[----:B------:R-:W-:Y:S02]  /*d200*/  UIADD3 UR12, UPT, UPT, UR9, UR8, URZ ;  /* 0x00000008090c7290 */ /* 0x000fe4000fffe0ff */
[----:B------:R-:W-:Y:S02]  /*d210*/  LOP3.LUT R3, R3, 0x7c0, RZ, 0xc0, !PT ;  /* 0x000007c003037812 */ /* 0x000fe400078ec0ff */
[----:B------:R-:W-:Y:S01]  /*d220*/  USHF.R.U32.HI UR12, URZ, UR5, UR12 ;  /* 0x00000005ff0c7299 */ /* 0x000fe2000801160c */
[----:B------:R-:W-:Y:S02]  /*d230*/  SHF.R.U32.HI R68, RZ, 0x5, R2 ;  /* 0x00000005ff447819 */ /* 0x000fe40000011602 */
[----:B------:R-:W1:Y:S03]  /*d240*/  LDCU.64 UR8, c[0x0][0x630] ;  /* 0x0000c600ff0877ac */ /* 0x000e660008000a00 */
[----:B------:R-:W-:Y:S01]  /*d250*/  IMAD R3, R68, 0x800, R3 ;  /* 0x0000080044037824 */ /* 0x000fe200078e0203 */
[----:B-----5:R-:W-:Y:S01]  /*d260*/  UISETP.GE.AND UP0, UPT, UR12, UR11, UPT ;  /* 0x0000000b0c00728c */ /* 0x020fe2000bf06270 */
[----:B------:R-:W2:Y:S01]  /*d270*/  LDCU UR11, c[0x0][0x63c] ;  /* 0x0000c780ff0b77ac */ /* 0x000ea20008000800 */
[----:B------:R-:W-:-:S02]  /*d280*/  UIADD3 UR5, UPT, UPT, -UR12, URZ, URZ ;  /* 0x000000ff0c057290 */ /* 0x000fc4000fffe1ff */
[----:B------:R-:W-:-:S07]  /*d290*/  USEL UR7, UR22, UR7, !UP0 ;  /* 0x0000000716077287 */ /* 0x000fce000c000000 */
[----:B-1----:R-:W1:Y:S01]  /*d2a0*/  @UP0 LDCU UR9, c[0x0][0x64c] ;  /* 0x0000c980ff0907ac */ /* 0x002e620008000800 */
[----:B------:R-:W-:Y:S01]  /*d2b0*/  ULOP3.LUT UR7, UR7, 0xff, URZ, 0xc0, !UPT ;  /* 0x000000ff07077892 */ /* 0x000fe2000f8ec0ff */
[----:B------:R-:W5:Y:S01]  /*d2c0*/  @UP0 LDCU UR8, c[0x0][0x648] ;  /* 0x0000c900ff0807ac */ /* 0x000f620008000800 */
[----:B--2---:R-:W-:Y:S02]  /*d2d0*/  UIMAD UR11, UR5, UR11, UR10 ;  /* 0x0000000b050b72a4 */ /* 0x004fe4000f8e020a */
[----:B------:R-:W-:-:S04]  /*d2e0*/  USEL UR5, UR15, UR6, !UP0 ;  /* 0x000000060f057287 */ /* 0x000fc8000c000000 */
[----:B------:R-:W-:Y:S02]  /*d2f0*/  ULOP3.LUT UR5, UR5, 0xff, URZ, 0xc0, !UPT ;  /* 0x000000ff05057892 */ /* 0x000fe4000f8ec0ff */
[----:B-1----:R-:W-:-:S07]  /*d300*/  UIMAD.WIDE.U32 UR16, UR11, UR9, URZ ;  /* 0x000000090b1072a5 */ /* 0x002fce000f8e00ff */
[----:B------:R-:W-:Y:S02]  /*d310*/  UMOV UR15, UR17 ;  /* 0x00000011000f7c82 */ /* 0x000fe40008000000 */
[----:B------:R-:W-:-:S04]  /*d320*/  UIADD3 UR9, UPT, UPT, UR11, -UR15, URZ ;  /* 0x8000000f0b097290 */ /* 0x000fc8000fffe0ff */
[----:B------:R-:W-:Y:S01]  /*d330*/  USHF.R.U32.HI UR9, URZ, UR7, UR9 ;  /* 0x00000007ff097299 */ /* 0x000fe20008011609 */
[----:B------:R-:W1:Y:S03]  /*d340*/  LDCU.64 UR6, c[0x0][0x620] ;  /* 0x0000c400ff0677ac */ /* 0x000e660008000a00 */
[----:B------:R-:W-:-:S04]  /*d350*/  UIADD3 UR15, UPT, UPT, UR15, UR9, URZ ;  /* 0x000000090f0f7290 */ /* 0x000fc8000fffe0ff */
[----:B------:R-:W-:-:S03]  /*d360*/  USHF.R.U32.HI UR5, URZ, UR5, UR15 ;  /* 0x00000005ff057299 */ /* 0x000fc6000801160f */
[----:B------:R-:W2:Y:S01]  /*d370*/  LDCU UR9, c[0x0][0x628] ;  /* 0x0000c500ff0977ac */ /* 0x000ea20008000800 */
[----:B------:R-:W-:-:S04]  /*d380*/  UIADD3 UR14, UPT, UPT, -UR5, URZ, URZ ;  /* 0x000000ff050e7290 */ /* 0x000fc8000fffe1ff */
[----:B-----5:R-:W-:-:S04]  /*d390*/  UIMAD UR8, UR8, UR14, UR11 ;  /* 0x0000000e080872a4 */ /* 0x020fc8000f8e020b */
[----:B-1----:R-:W-:-:S03]  /*d3a0*/  UIMAD UR12, UR12, UR6, UR8 ;  /* 0x000000060c0c72a4 */ /* 0x002fc6000f8e0208 */
[----:B------:R-:W-:Y:S02]  /*d3b0*/  UMOV UR6, 0x400 ;  /* 0x0000040000067882 */ /* 0x000fe40000000000 */
[----:B----4-:R-:W-:Y:S02]  /*d3c0*/  ULEA UR6, UR13, UR6, 0x18 ;  /* 0x000000060d067291 */ /* 0x010fe4000f8ec0ff */
[----:B--2---:R-:W-:Y:S02]  /*d3d0*/  UIMAD.WIDE.U32 UR14, UR12, UR9, URZ ;  /* 0x000000090c0e72a5 */ /* 0x004fe4000f8e00ff */
[----:B------:R-:W-:Y:S02]  /*d3e0*/  UIADD3 UR8, UPT, UPT, UR6, 0x330, URZ ;  /* 0x0000033006087890 */ /* 0x000fe4000fffe0ff */
[----:B------:R-:W-:Y:S02]  /*d3f0*/  UIADD3 UR13, UPT, UPT, UR6, 0x338, URZ ;  /* 0x00000338060d7890 */ /* 0x000fe4000fffe0ff */
[----:B------:R-:W-:Y:S01]  /*d400*/  UPRMT UR8, UR4, 0x654, UR8 ;  /* 0x0000065404087896 */ /* 0x000fe20008000008 */
[----:B---3--:R-:W-:Y:S01]  /*d410*/  BAR.SYNC.DEFER_BLOCKING 0x2, 0x1a0 ;  /* 0x0086800000007b1d */ /* 0x008fe20000010000 */
[----:B------:R-:W-:-:S05]  /*d420*/  UPRMT UR4, UR4, 0x654, UR13 ;  /* 0x0000065404047896 */ /* 0x000fca000800000d */
[----:B------:R-:W-:Y:S02]  /*d430*/  UMOV UR11, UR15 ;  /* 0x0000000f000b7c82 */ /* 0x000fe40008000000 */
[----:B------:R-:W-:-:S04]  /*d440*/  UIADD3 UR9, UPT, UPT, UR12, -UR11, URZ ;  /* 0x8000000b0c097290 */ /* 0x000fc8000fffe0ff */
[----:B------:R-:W-:-:S04]  /*d450*/  USHF.R.U32.HI UR30, URZ, UR30, UR9 ;  /* 0x0000001eff1e7299 */ /* 0x000fc80008011609 */
[----:B------:R-:W-:-:S03]  /*d460*/  UIADD3 UR30, UPT, UPT, UR11, UR30, URZ ;  /* 0x0000001e0b1e7290 */ /* 0x000fc6000fffe0ff */
[----:B------:R-:W1:Y:S01]  /*d470*/  LDCU UR9, c[0x0][0x60c] ;  /* 0x0000c180ff0977ac */ /* 0x000e620008000800 */
[----:B------:R-:W-:Y:S01]  /*d480*/  USHF.R.U32.HI UR23, URZ, UR23, UR30 ;  /* 0x00000017ff177299 */ /* 0x000fe2000801161e */
[----:B------:R2:W-:Y:S03]  /*d490*/  SYNCS.ARRIVE.TRANS64.RED.ART0 RZ, [UR8], R0 ;  /* 0x00000000ffff79a7 */ /* 0x0005e60008500408 */
[----:B------:R-:W-:-:S04]  /*d4a0*/  UIADD3 UR16, UPT, UPT, -UR23, URZ, URZ ;  /* 0x000000ff17107290 */ /* 0x000fc8000fffe1ff */
[----:B------:R-:W-:Y:S01]  /*d4b0*/  UIMAD UR16, UR16, UR7, UR12 ;  /* 0x00000007101072a4 */ /* 0x000fe2000f8e020c */
[----:B------:R2:W-:Y:S01]  /*d4c0*/  SYNCS.ARRIVE.TRANS64.RED.ART0 RZ, [UR4], R0 ;  /* 0x00000000ffff79a7 */ /* 0x0005e20008500404 */
[----:B-1----:R-:W-:-:S09]  /*d4d0*/  UISETP.GE.AND UP0, UPT, UR10, UR9, UPT ;  /* 0x000000090a00728c */ /* 0x002fd2000bf06270 */
[----:B------:R-:W-:Y:S05]  /*d4e0*/  BRA.U UP0, `(.L_x_86) ;  /* 0x0000001900b07547 */ /* 0x000fea000b800000 */
[----:B------:R-:W1:Y:S01]  /*d4f0*/  LDCU UR7, c[0x0][0x614] ;  /* 0x0000c280ff0777ac */ /* 0x000e620008000800 */
[----:B------:R-:W-:Y:S01]  /*d500*/  VIADD R3, R3, UR6 ;  /* 0x0000000603037c36 */ /* 0x000fe20008000000 */
[----:B------:R-:W-:Y:S01]  /*d510*/  SHF.L.U32 R68, R68, 0x15, RZ ;  /* 0x0000001544447819 */ /* 0x000fe200000006ff */
[----:B------:R-:W3:Y:S01]  /*d520*/  LDCU UR15, c[0x0][0x38c] ;  /* 0x00007180ff0f77ac */ /* 0x000ee20008000800 */
[----:B------:R-:W-:Y:S01]  /*d530*/  LEA R70, R2, UR6, 0x2 ;  /* 0x0000000602467c11 */ /* 0x000fe2000f8e10ff */
[----:B------:R-:W-:Y:S01]  /*d540*/  VIADD R71, R3, 0xc00 ;  /* 0x00000c0003477836 */ /* 0x000fe20000000000 */
[----:B------:R-:W4:Y:S01]  /*d550*/  LDCU UR14, c[0x0][0x380] ;  /* 0x00007000ff0e77ac */ /* 0x000f220008000800 */
[----:B------:R-:W-:Y:S01]  /*d560*/  ULOP3.LUT UR17, UR32, 0x3, URZ, 0xc0, !UPT ;  /* 0x0000000320117892 */ /* 0x000fe2000f8ec0ff */
[----:B------:R-:W-:Y:S01]  /*d570*/  UMOV UR20, 0x0 ;  /* 0x0000000000147882 */ /* 0x000fe20000000000 */
[----:B------:R-:W-:Y:S02]  /*d580*/  UMOV UR21, 0x1 ;  /* 0x0000000100157882 */ /* 0x000fe40000000000 */
[----:B------:R-:W-:-:S02]  /*d590*/  UIADD3 UR18, UPT, UPT, UR17, 0x3, URZ ;  /* 0x0000000311127890 */ /* 0x000fc4000fffe0ff */
[----:B-1----:R-:W-:Y:S02]  /*d5a0*/  UIADD3 UR7, UPT, UPT, -UR5, UR7, URZ ;  /* 0x0000000705077290 */ /* 0x002fe4000fffe1ff */
[----:B------:R-:W-:Y:S02]  /*d5b0*/  UIADD3 UR17, UPT, UPT, UR17, 0x7, URZ ;  /* 0x0000000711117890 */ /* 0x000fe4000fffe0ff */
[----:B------:R-:W-:Y:S01]  /*d5c0*/  IMAD.U32 R36, RZ, RZ, UR18 ;  /* 0x00000012ff247e24 */ /* 0x000fe2000f8e00ff */
[----:B---3--:R-:W-:Y:S02]  /*d5d0*/  UIADD3 UR9, UPT, UPT, UR15, -0x1, URZ ;  /* 0xffffffff0f097890 */ /* 0x008fe4000fffe0ff */
[----:B------:R-:W-:Y:S01]  /*d5e0*/  UIADD3 UR11, UPT, UPT, -UR15, URZ, URZ ;  /* 0x000000ff0f0b7290 */ /* 0x000fe2000fffe1ff */
[----:B------:R-:W-:Y:S01]  /*d5f0*/  MOV R69, UR17 ;  /* 0x0000001100457c02 */ /* 0x000fe20008000f00 */
[----:B----4-:R-:W-:Y:S01]  /*d600*/  UIADD3 UR14, UPT, UPT, UR15, -UR14, URZ ;  /* 0x8000000e0f0e7290 */ /* 0x010fe2000fffe0ff */
[----:B------:R1:W-:Y:S01]  /*d610*/  BAR.SYNC.DEFER_BLOCKING R36, 0x40 ;  /* 0x000100240000751d */ /* 0x0003e20000010000 */
[----:B------:R-:W-:-:S02]  /*d620*/  USHF.R.S32.HI UR11, URZ, 0x1f, UR11 ;  /* 0x0000001fff0b7899 */ /* 0x000fc4000801140b */
[----:B------:R-:W-:Y:S02]  /*d630*/  ULEA UR14, UR7, UR14, 0x8 ;  /* 0x0000000e070e7291 */ /* 0x000fe4000f8e40ff */
[----:B------:R-:W-:Y:S02]  /*d640*/  USHF.R.S32.HI UR7, URZ, 0x1f, UR9 ;  /* 0x0000001fff077899 */ /* 0x000fe40008011409 */
[----:B------:R-:W-:Y:S02]  /*d650*/  UIADD3 UR12, UPT, UPT, -UR14, URZ, URZ ;  /* 0x000000ff0e0c7290 */ /* 0x000fe4000fffe1ff */
[----:B------:R-:W-:Y:S02]  /*d660*/  UIADD3 UR13, UPT, UPT, UR14, -0x1, URZ ;  /* 0xffffffff0e0d7890 */ /* 0x000fe4000fffe0ff */
[----:B------:R-:W-:Y:S02]  /*d670*/  USHF.R.S32.HI UR12, URZ, 0x1f, UR12 ;  /* 0x0000001fff0c7899 */ /* 0x000fe4000801140c */
[----:B------:R-:W-:-:S02]  /*d680*/  UISETP.GT.AND UP0, UPT, UR15, URZ, UPT ;  /* 0x000000ff0f00728c */ /* 0x000fc4000bf04270 */
[----:B------:R-:W-:Y:S02]  /*d690*/  ULEA.HI UR7, UR7, UR9, URZ, 0x7 ;  /* 0x0000000907077291 */ /* 0x000fe4000f8f38ff */
[----:B------:R-:W-:Y:S02]  /*d6a0*/  ULEA.HI UR11, UR11, -UR15, URZ, 0x7 ;  /* 0x8000000f0b0b7291 */ /* 0x000fe4000f8f38ff */
[----:B------:R-:W-:Y:S02]  /*d6b0*/  USHF.R.S32.HI UR9, URZ, 0x1f, UR13 ;  /* 0x0000001fff097899 */ /* 0x000fe4000801140d */
[----:B------:R-:W-:Y:S02]  /*d6c0*/  ULEA.HI UR12, UR12, -UR14, URZ, 0x7 ;  /* 0x8000000e0c0c7291 */ /* 0x000fe4000f8f38ff */
[----:B------:R-:W-:Y:S01]  /*d6d0*/  UISETP.GT.AND UP1, UPT, UR14, URZ, UPT ;  /* 0x000000ff0e00728c */ /* 0x000fe2000bf24270 */
[----:B------:R1:W-:Y:S01]  /*d6e0*/  SYNCS.ARRIVE.TRANS64.ART0 RZ, [UR6+0x390], R0 ;  /* 0x00039000ffff79a7 */ /* 0x0003e20008500006 */
[----:B------:R-:W-:-:S02]  /*d6f0*/  USHF.R.S32.HI UR11, URZ, 0x7, UR11 ;  /* 0x00000007ff0b7899 */ /* 0x000fc4000801140b */
[----:B------:R-:W-:Y:S02]  /*d700*/  ULEA.HI UR9, UR9, UR13, URZ, 0x7 ;  /* 0x0000000d09097291 */ /* 0x000fe4000f8f38ff */
[----:B------:R-:W-:Y:S02]  /*d710*/  USHF.R.S32.HI UR12, URZ, 0x7, UR12 ;  /* 0x00000007ff0c7899 */ /* 0x000fe4000801140c */
[----:B------:R-:W-:Y:S02]  /*d720*/  @UP0 UIMAD.WIDE UR24, UR7, 0x2000000, UR20 ;  /* 0x02000000071808a5 */ /* 0x000fe4000f8e0214 */
[----:B------:R-:W-:Y:S02]  /*d730*/  ULEA.HI.SX32 UR9, UR9, 0x1, 0x19 ;  /* 0x0000000109097891 */ /* 0x000fe4000f8fcaff */
[----:B------:R-:W-:Y:S02]  /*d740*/  UIADD3 UR12, UPT, UPT, -UR12, URZ, URZ ;  /* 0x000000ff0c0c7290 */ /* 0x000fe4000fffe1ff */
[----:B------:R-:W-:-:S05]  /*d750*/  UIADD3 UR11, UPT, UPT, -UR11, URZ, URZ ;  /* 0x000000ff0b0b7290 */ /* 0x000fca000fffe1ff */
[----:B------:R-:W-:Y:S02]  /*d760*/  @!UP1 UMOV UR9, UR12 ;  /* 0x0000000c00099c82 */ /* 0x000fe40008000000 */
[----:B------:R-:W-:Y:S02]  /*d770*/  @UP0 UMOV UR11, UR25 ;  /* 0x00000019000b0c82 */ /* 0x000fe40008000000 */
[----:B------:R-:W-:-:S04]  /*d780*/  UISETP.LT.AND UP0, UPT, UR9, UR11, UPT ;  /* 0x0000000b0900728c */ /* 0x000fc8000bf01270 */
[----:B------:R-:W-:-:S04]  /*d790*/  USEL UR11, UR9, UR11, UP0 ;  /* 0x0000000b090b7287 */ /* 0x000fc80008000000 */
[----:B------:R-:W-:Y:S01]  /*d7a0*/  UISETP.GE.AND UP0, UPT, UR11, 0x2, UPT ;  /* 0x000000020b00788c */ /* 0x000fe2000bf06270 */
[----:B------:R1:W-:Y:S08]  /*d7b0*/  BAR.SYNC.DEFER_BLOCKING R69, 0x40 ;  /* 0x000100450000751d */ /* 0x0003f00000010000 */
[----:B------:R-:W-:Y:S05]  /*d7c0*/  BRA.U !UP0, `(.L_x_87) ;  /* 0x0000000508a87547 */ /* 0x000fea000b800000 */
[----:B------:R-:W-:Y:S02]  /*d7d0*/  UIADD3 UR11, UPT, UPT, -UR11, URZ, URZ ;  /* 0x000000ff0b0b7290 */ /* 0x000fe4000fffe1ff */
.L_x_90:
[----:B---3--:R3:W-:Y:S06]  /*d7e0*/  BAR.SYNC.DEFER_BLOCKING R36, 0x40 ;  /* 0x000100240000751d */ /* 0x0087ec0000010000 */
[----:B----4-:R-:W4:Y:S02]  /*d7f0*/  LDS R38, [R70+0x3ec] ;  /* 0x0003ec0046267984 */ /* 0x010f240000000800 */
[----:B----4-:R-:W-:-:S13]  /*d800*/  FSETP.GEU.AND P0, PT, R38, 1, PT ;  /* 0x3f8000002600780b */ /* 0x010fda0003f0e000 */
[----:B------:R-:W-:-:S04]  /*d810*/  VOTE.ANY R4, PT, !P0 ;  /* 0x0000000000047806 */ /* 0x000fc800040e0100 */
[----:B------:R-:W-:-:S13]  /*d820*/  ISETP.NE.AND P0, PT, R4, RZ, PT ;  /* 0x000000ff0400720c */ /* 0x000fda0003f05270 */
[----:B---3--:R-:W-:Y:S05]  /*d830*/  @!P0 BRA `(.L_x_88) ;  /* 0x0000000000ac8947 */ /* 0x008fea0003800000 */
[C---:B------:R-:W-:Y:S02]  /*d840*/  R2UR UR7, R68.reuse ;  /* 0x00000000440772ca */ /* 0x040fe400000e0000 */
[----:B------:R-:W-:-:S11]  /*d850*/  R2UR UR9, R68 ;  /* 0x00000000440972ca */ /* 0x000fd600000e0000 */
[----:B------:R-:W3:Y:S02]  /*d860*/  LDTM.x16 R20, tmem[UR7+0x100] ;  /* 0x00010007001479ee */ /* 0x000ee40008240000 */
[-C--:B---3--:R-:W-:Y:S02]  /*d870*/  FMUL2 R20, R20.F32x2.HI_LO, R38.reuse.F32 ;  /* 0x000000261414724a */ /* 0x088fe40001000000 */
[-C--:B------:R-:W-:Y:S02]  /*d880*/  FMUL2 R22, R22.F32x2.HI_LO, R38.reuse.F32 ;  /* 0x000000261616724a */ /* 0x080fe40001000000 */
[-C--:B------:R-:W-:Y:S02]  /*d890*/  FMUL2 R24, R24.F32x2.HI_LO, R38.reuse.F32 ;  /* 0x000000261818724a */ /* 0x080fe40001000000 */
[-C--:B------:R-:W-:Y:S02]  /*d8a0*/  FMUL2 R26, R26.F32x2.HI_LO, R38.reuse.F32 ;  /* 0x000000261a1a724a */ /* 0x080fe40001000000 */
[----:B------:R-:W-:-:S02]  /*d8b0*/  FMUL2 R28, R28.F32x2.HI_LO, R38.F32 ;  /* 0x000000261c1c724a */ /* 0x000fc40001000000 */
[-C--:B------:R-:W-:Y:S02]  /*d8c0*/  FMUL2 R30, R30.F32x2.HI_LO, R38.reuse.F32 ;  /* 0x000000261e1e724a */ /* 0x080fe40001000000 */
[-C--:B------:R-:W-:Y:S02]  /*d8d0*/  FMUL2 R32, R32.F32x2.HI_LO, R38.reuse.F32 ;  /* 0x000000262020724a */ /* 0x080fe40001000000 */
[----:B------:R-:W-:-:S04]  /*d8e0*/  FMUL2 R34, R34.F32x2.HI_LO, R38.F32 ;  /* 0x000000262222724a */ /* 0x000fc80001000000 */
[----:B------:R-:W-:Y:S01]  /*d8f0*/  STTM.x16 tmem[UR9+0x100], R20 ;  /* 0x00010014000079ed */ /* 0x000fe20008240009 */
        /* <DEDUP_REMOVED lines=29> */
[----:B------:R3:W-:Y:S01]  /*dad0*/  STTM.x16 tmem[UR7+0x130], R4 ;  /* 0x00013004000079ed */ /* 0x0007e20008240007 */
[----:B------:R-:W4:Y:S02]  /*dae0*/  FENCE.VIEW.ASYNC.T ;  /* 0x00000000000073c6 */ /* 0x000f240000000200 */
.L_x_88:
[----:B----4-:R4:W-:Y:S01]  /*daf0*/  SYNCS.ARRIVE.TRANS64.RED.ART0 RZ, [UR8], R0 ;  /* 0x00000000ffff79a7 */ /* 0x0109e20008500408 */
[----:B------:R-:W-:-:S04]  /*db00*/  UIADD3 UR11, UPT, UPT, UR11, 0x1, URZ ;  /* 0x000000010b0b7890 */ /* 0x000fc8000fffe0ff */
[----:B------:R-:W-:Y:S01]  /*db10*/  UISETP.NE.AND UP0, UPT, UR11, -0x1, UPT ;  /* 0xffffffff0b00788c */ /* 0x000fe2000bf05270 */
[----:B------:R4:W-:Y:S01]  /*db20*/  SYNCS.ARRIVE.TRANS64.ART0 RZ, [UR6+0x398], R0 ;  /* 0x00039800ffff79a7 */ /* 0x0009e20008500006 */
[----:B------:R4:W-:Y:S06]  /*db30*/  BAR.SYNC.DEFER_BLOCKING R69, 0x40 ;  /* 0x000100450000751d */ /* 0x0009ec0000010000 */
[----:B------:R-:W5:Y:S02]  /*db40*/  LDS R38, [R70+0x5ec] ;  /* 0x0005ec0046267984 */ /* 0x000f640000000800 */
[----:B-----5:R-:W-:-:S13]  /*db50*/  FSETP.GEU.AND P0, PT, R38, 1, PT ;  /* 0x3f8000002600780b */ /* 0x020fda0003f0e000 */
[----:B---3--:R-:W-:-:S04]  /*db60*/  VOTE.ANY R4, PT, !P0 ;  /* 0x0000000000047806 */ /* 0x008fc800040e0100 */
[----:B------:R-:W-:-:S13]  /*db70*/  ISETP.NE.AND P0, PT, R4, RZ, PT ;  /* 0x000000ff0400720c */ /* 0x000fda0003f05270 */
[----:B----4-:R-:W-:Y:S05]  /*db80*/  @!P0 BRA `(.L_x_89) ;  /* 0x0000000000ac8947 */ /* 0x010fea0003800000 */
        /* <DEDUP_REMOVED lines=43> */
.L_x_89:
[----:B----4-:R4:W-:Y:S01]  /*de40*/  SYNCS.ARRIVE.TRANS64.RED.ART0 RZ, [UR4], R0 ;  /* 0x00000000ffff79a7 */ /* 0x0109e20008500404 */
[----:B------:R4:W-:Y:S01]  /*de50*/  SYNCS.ARRIVE.TRANS64.ART0 RZ, [UR6+0x390], R0 ;  /* 0x00039000ffff79a7 */ /* 0x0009e20008500006 */
[----:B------:R-:W-:Y:S05]  /*de60*/  BRA.U UP0, `(.L_x_90) ;  /* 0xfffffff9005c7547 */ /* 0x000fea000b83ffff */
.L_x_87:
[----:B------:R5:W-:Y:S01]  /*de70*/  SYNCS.ARRIVE.TRANS64.ART0 RZ, [UR6+0x398], R0 ;  /* 0x00039800ffff79a7 */ /* 0x000be20008500006 */
[----:B------:R5:W-:Y:S01]  /*de80*/  BAR.SYNC.DEFER_BLOCKING R36, 0x40 ;  /* 0x000100240000751d */ /* 0x000be20000010000 */
[----:B------:R-:W-:Y:S02]  /*de90*/  IMAD.MOV.U32 R73, RZ, RZ, 0x10 ;  /* 0x00000010ff497424 */ /* 0x000fe400078e00ff */
[----:B------:R-:W-:Y:S02]  /*dea0*/  IMAD.MOV.U32 R75, RZ, RZ, 0x20 ;  /* 0x00000020ff4b7424 */ /* 0x000fe400078e00ff */
[----:B------:R-:W-:Y:S01]  /*deb0*/  IMAD.MOV.U32 R76, RZ, RZ, -0x80000000 ;  /* 0x80000000ff4c7424 */ /* 0x000fe200078e00ff */
[----:B------:R5:W1:Y:S04]  /*dec0*/  LDS R74, [R70+0x3ec] ;  /* 0x0003ec00464a7984 */ /* 0x000a680000000800 */
[----:B------:R5:W2:Y:S01]  /*ded0*/  LDS R72, [R70+0x7ec] ;  /* 0x0007ec0046487984 */ /* 0x000aa20000000800 */
[----:B------:R5:W-:Y:S01]  /*dee0*/  SYNCS.ARRIVE.TRANS64.ART0 RZ, [UR6+0x390], R0 ;  /* 0x00039000ffff79a7 */ /* 0x000be20008500006 */
[----:B------:R-:W3:Y:S02]  /*def0*/  SYNCS.PHASECHK.TRANS64.TRYWAIT P0, [UR6+0x360], RZ ;  /* 0x000360ffff0075a7 */ /* 0x000ee40008001106 */
[----:B---3--:R-:W-:-:S05]  /*df00*/  R2P PR, R37, 0x6 ;  /* 0x0000000625007804 */ /* 0x008fca0000000000 */
[----:B------:R-:W-:Y:S02]  /*df10*/  SEL R73, R73, 0xfffffff0, !P1 ;  /* 0xfffffff049497807 */ /* 0x000fe40004800000 */
[----:B------:R-:W-:Y:S01]  /*df20*/  SEL R75, R75, 0xffffffe0, !P2 ;  /* 0xffffffe04b4b7807 */ /* 0x000fe20005000000 */
[----:B-12--5:R-:W-:Y:S06]  /*df30*/  @!P0 BRA `(.L_x_91) ;  /* 0x0000002000b48947 */ /* 0x026fec0003800000 */
.L_x_169:
[----:B------:R-:W2:Y:S01]  /*df40*/  SYNCS.PHASECHK.TRANS64.TRYWAIT P0, [UR6+0x3b0], R76 ;  /* 0x0003b04cff0075a7 */ /* 0x000ea20008001106 */
[----:B------:R-:W-:Y:S02]  /*df50*/  R2UR UR7, R68 ;  /* 0x00000000440772ca */ /* 0x000fe400000e0000 */
[----:B------:R-:W-:Y:S01]  /*df60*/  FSETP.NE.AND P4, PT, R74, RZ, PT ;  /* 0x000000ff4a00720b */ /* 0x000fe20003f85000 */
[----:B--2---:R-:W-:-:S12]  /*df70*/  @!P0 BRA `(.L_x_92) ;  /* 0x0000002000bc8947 */ /* 0x004fd80003800000 */
.L_x_171:
[----:B------:R-:W2:Y:S01]  /*df80*/  LDTM.x32 R36, tmem[UR7+0x100] ;  /* 0x00010007002479ee */ /* 0x000ea200082c0000 */
[----:B------:R-:W-:Y:S02]  /*df90*/  R2UR UR7, R68 ;  /* 0x00000000440772ca */ /* 0x000fe400000e0000 */
[----:B------:R-:W-:Y:S02]  /*dfa0*/  FSEL R77, R74, 1, P4 ;  /* 0x3f8000004a4d7808 */ /* 0x000fe40002000000 */
[----:B------:R-:W-:-:S04]  /*dfb0*/  SHF.R.U32.HI R78, RZ, 0x3, R71 ;  /* 0x00000003ff4e7819 */ /* 0x000fc80000011647 */
[----:B------:R-:W2:Y:S01]  /*dfc0*/  MUFU.RCP R77, R77 ;  /* 0x0000004d004d7308 */ /* 0x000ea20000001000 */
[----:B------:R-:W-:-:S04]  /*dfd0*/  LOP3.LUT R78, R71, 0x30, R78, 0x78, !PT ;  /* 0x00000030474e7812 */ /* 0x000fc800078e784e */
[----:B-1----:R-:W1:Y:S01]  /*dfe0*/  LDTM.x32 R4, tmem[UR7+0x120] ;  /* 0x00012007000479ee */ /* 0x002e6200082c0000 */
[-C--:B--2---:R-:W-:Y:S02]  /*dff0*/  FMUL2 R38, R38.F32x2.HI_LO, R77.reuse.F32 ;  /* 0x0000004d2626724a */ /* 0x084fe40001000000 */
[-C--:B------:R-:W-:Y:S02]  /*e000*/  FMUL2 R36, R36.F32x2.HI_LO, R77.reuse.F32 ;  /* 0x0000004d2424724a */ /* 0x080fe40001000000 */
[-C--:B------:R-:W-:Y:S01]  /*e010*/  FMUL2 R42, R42.F32x2.HI_LO, R77.reuse.F32 ;  /* 0x0000004d2a2a724a */ /* 0x080fe20001000000 */
[----:B------:R-:W-:Y:S01]  /*e020*/  F2FP.SATFINITE.E4M3.F32.PACK_AB_MERGE_C R38, R39, R38, RZ ;  /* 0x000000262726723e */ /* 0x000fe200048070ff */
[-C--:B------:R-:W-:Y:S01]  /*e030*/  FMUL2 R40, R40.F32x2.HI_LO, R77.reuse.F32 ;  /* 0x0000004d2828724a */ /* 0x080fe20001000000 */
[----:B------:R-:W-:Y:S01]  /*e040*/  F2FP.SATFINITE.E4M3.F32.PACK_AB_MERGE_C R37, R37, R36, RZ ;  /* 0x000000242525723e */ /* 0x000fe200048070ff */
[-C--:B------:R-:W-:Y:S01]  /*e050*/  FMUL2 R46, R46.F32x2.HI_LO, R77.reuse.F32 ;  /* 0x0000004d2e2e724a */ /* 0x080fe20001000000 */
[----:B------:R-:W-:Y:S01]  /*e060*/  F2FP.SATFINITE.E4M3.F32.PACK_AB_MERGE_C R42, R43, R42, RZ ;  /* 0x0000002a2b2a723e */ /* 0x000fe200048070ff */
[-C--:B------:R-:W-:Y:S01]  /*e070*/  FMUL2 R44, R44.F32x2.HI_LO, R77.reuse.F32 ;  /* 0x0000004d2c2c724a */ /* 0x080fe20001000000 */
[----:B------:R-:W-:Y:S01]  /*e080*/  F2FP.SATFINITE.E4M3.F32.PACK_AB_MERGE_C R41, R41, R40, RZ ;  /* 0x000000282929723e */ /* 0x000fe200048070ff */
[-C--:B-1----:R-:W-:Y:S01]  /*e090*/  FMUL2 R4, R4.F32x2.HI_LO, R77.reuse.F32 ;  /* 0x0000004d0404724a */ /* 0x082fe20001000000 */
[----:B------:R-:W-:Y:S01]  /*e0a0*/  F2FP.SATFINITE.E4M3.F32.PACK_AB_MERGE_C R46, R47, R46, RZ ;  /* 0x0000002e2f2e723e */ /* 0x000fe200048070ff */
        /* <DEDUP_REMOVED lines=43> */
[----:B------:R-:W-:Y:S01]  /*e360*/  PRMT R9, R9, 0x5410, R10 ;  /* 0x0000541009097816 */ /* 0x000fe2000000000a */
[-C--:B------:R-:W-:Y:S01]  /*e370*/  FMUL2 R30, R30.F32x2.HI_LO, R77.reuse.F32 ;  /* 0x0000004d1e1e724a */ /* 0x080fe20001000000 */
[----:B------:R-:W-:Y:S01]  /*e380*/  F2FP.SATFINITE.E4M3.F32.PACK_AB_MERGE_C R26, R27, R26, RZ ;  /* 0x0000001a1b1a723e */ /* 0x000fe200048070ff */
[-C--:B------:R-:W-:Y:S01]  /*e390*/  FMUL2 R32, R32.F32x2.HI_LO, R77.reuse.F32 ;  /* 0x0000004d2020724a */ /* 0x080fe20001000000 */
[----:B------:R-:W-:Y:S01]  /*e3a0*/  F2FP.SATFINITE.E4M3.F32.PACK_AB_MERGE_C R25, R25, R24, RZ ;  /* 0x000000181919723e */ /* 0x000fe200048070ff */
[----:B------:R-:W-:Y:S01]  /*e3b0*/  FMUL2 R34, R34.F32x2.HI_LO, R77.F32 ;  /* 0x0000004d2222724a */ /* 0x000fe20001000000 */
[----:B------:R-:W-:Y:S01]  /*e3c0*/  F2FP.SATFINITE.E4M3.F32.PACK_AB_MERGE_C R30, R31, R30, RZ ;  /* 0x0000001e1f1e723e */ /* 0x000fe200048070ff */
[----:B------:R-:W-:Y:S01]  /*e3d0*/  IMAD.IADD R20, R75, 0x1, R78 ;  /* 0x000000014b147824 */ /* 0x000fe200078e024e */
[----:B------:R-:W-:-:S02]  /*e3e0*/  F2FP.SATFINITE.E4M3.F32.PACK_AB_MERGE_C R29, R29, R28, RZ ;  /* 0x0000001c1d1d723e */ /* 0x000fc400048070ff */
[----:B------:R-:W-:Y:S02]  /*e3f0*/  F2FP.SATFINITE.E4M3.F32.PACK_AB_MERGE_C R34, R35, R34, RZ ;  /* 0x000000222322723e */ /* 0x000fe400048070ff */
[----:B------:R-:W-:Y:S02]  /*e400*/  F2FP.SATFINITE.E4M3.F32.PACK_AB_MERGE_C R33, R33, R32, RZ ;  /* 0x000000202121723e */ /* 0x000fe400048070ff */
[----:B------:R-:W-:Y:S02]  /*e410*/  PRMT R10, R7, 0x5410, R4 ;  /* 0x00005410070a7816 */ /* 0x000fe40000000004 */
[----:B------:R-:W-:Y:S02]  /*e420*/  PRMT R16, R37, 0x5410, R38 ;  /* 0x0000541025107816 */ /* 0x000fe40000000026 */
[----:B------:R-:W-:Y:S02]  /*e430*/  PRMT R17, R41, 0x5410, R42 ;  /* 0x0000541029117816 */ /* 0x000fe4000000002a */
[----:B------:R-:W-:-:S02]  /*e440*/  PRMT R18, R45, 0x5410, R46 ;  /* 0x000054102d127816 */ /* 0x000fc4000000002e */
[----:B------:R-:W-:Y:S02]  /*e450*/  PRMT R19, R49, 0x5410, R50 ;  /* 0x0000541031137816 */ /* 0x000fe40000000032 */
[----:B------:R-:W-:Y:S01]  /*e460*/  PRMT R4, R21, 0x5410, R22 ;  /* 0x0000541015047816 */ /* 0x000fe20000000016 */
[----:B------:R-:W-:Y:S01]  /*e470*/  IMAD.IADD R21, R73, 0x1, R78 ;  /* 0x0000000149157824 */ /* 0x000fe200078e024e */
[----:B------:R-:W-:Y:S01]  /*e480*/  PRMT R12, R53, 0x5410, R54 ;  /* 0x00005410350c7816 */ /* 0x000fe20000000036 */
[----:B------:R-:W-:Y:S01]  /*e490*/  IMAD.IADD R22, R73, 0x1, R20 ;  /* 0x0000000149167824 */ /* 0x000fe200078e0214 */
[----:B------:R-:W-:Y:S01]  /*e4a0*/  PRMT R13, R57, 0x5410, R58 ;  /* 0x00005410390d7816 */ /* 0x000fe2000000003a */
[----:B------:R1:W-:Y:S01]  /*e4b0*/  STS.128 [R78], R16 ;  /* 0x000000104e007388 */ /* 0x0003e20000000c00 */
[----:B------:R-:W-:Y:S02]  /*e4c0*/  PRMT R14, R61, 0x5410, R62 ;  /* 0x000054103d0e7816 */ /* 0x000fe4000000003e */
[----:B------:R-:W-:-:S02]  /*e4d0*/  PRMT R15, R65, 0x5410, R66 ;  /* 0x00005410410f7816 */ /* 0x000fc40000000042 */
[----:B------:R-:W-:Y:S02]  /*e4e0*/  PRMT R8, R5, 0x5410, R6 ;  /* 0x0000541005087816 */ /* 0x000fe40000000006 */
[----:B------:R-:W-:Y:S01]  /*e4f0*/  PRMT R11, R36, 0x5410, R11 ;  /* 0x00005410240b7816 */ /* 0x000fe2000000000b */
[----:B------:R1:W-:Y:S01]  /*e500*/  STS.128 [R21], R12 ;  /* 0x0000000c15007388 */ /* 0x0003e20000000c00 */
[----:B------:R-:W-:Y:S02]  /*e510*/  PRMT R5, R25, 0x5410, R26 ;  /* 0x0000541019057816 */ /* 0x000fe4000000001a */
[----:B------:R-:W-:Y:S01]  /*e520*/  PRMT R6, R29, 0x5410, R30 ;  /* 0x000054101d067816 */ /* 0x000fe2000000001e */
[----:B------:R1:W-:Y:S01]  /*e530*/  STS.128 [R20], R8 ;  /* 0x0000000814007388 */ /* 0x0003e20000000c00 */
[----:B------:R-:W-:-:S05]  /*e540*/  PRMT R7, R33, 0x5410, R34 ;  /* 0x0000541021077816 */ /* 0x000fca0000000022 */
[----:B------:R1:W-:Y:S01]  /*e550*/  STS.128 [R22], R4 ;  /* 0x0000000416007388 */ /* 0x0003e20000000c00 */
[----:B------:R2:W-:Y:S06]  /*e560*/  MEMBAR.ALL.CTA ;  /* 0x0000000000007992 */ /* 0x0005ec0000008000 */
[----:B--2---:R-:W2:Y:S02]  /*e570*/  FENCE.VIEW.ASYNC.S ;  /* 0x00000000000073c6 */ /* 0x004ea40000000000 */
[----:B--2---:R1:W-:Y:S01]  /*e580*/  SYNCS.ARRIVE.TRANS64.RED.ART0 RZ, [UR8], R0 ;  /* 0x00000000ffff79a7 */ /* 0x0043e20008500408 */
[----:B------:R1:W-:Y:S01]  /*e590*/  SYNCS.ARRIVE.TRANS64.ART0 RZ, [UR6+0x3a0], R0 ;  /* 0x0003a000ffff79a7 */ /* 0x0003e20008500006 */
[----:B------:R1:W-:Y:S06]  /*e5a0*/  BAR.SYNC.DEFER_BLOCKING R69, 0x40 ;  /* 0x000100450000751d */ /* 0x0003ec0000010000 */
[----:B------:R1:W2:Y:S04]  /*e5b0*/  LDS R77, [R70+0x5ec] ;  /* 0x0005ec00464d7984 */ /* 0x0002a80000000800 */
[----:B------:R1:W3:Y:S01]  /*e5c0*/  LDS R71, [R70+0x9ec] ;  /* 0x0009ec0046477984 */ /* 0x0002e20000000800 */
[----:B------:R1:W-:Y:S01]  /*e5d0*/  SYNCS.ARRIVE.TRANS64.ART0 RZ, [UR6+0x398], R0 ;  /* 0x00039800ffff79a7 */ /* 0x0003e20008500006 */
[----:B------:R-:W5:Y:S02]  /*e5e0*/  SYNCS.PHASECHK.TRANS64.TRYWAIT P0, [UR6+0x368], RZ ;  /* 0x000368ffff0075a7 */ /* 0x000f640008001106 */
[----:B-123-5:R-:W-:Y:S05]  /*e5f0*/  @!P0 BRA `(.L_x_93) ;  /* 0x0000001c003c8947 */ /* 0x02efea0003800000 */
.L_x_173:
[----:B------:R-:W2:Y:S01]  /*e600*/  SYNCS.PHASECHK.TRANS64.TRYWAIT P0, [UR6+0x3b8], R76 ;  /* 0x0003b84cff0075a7 */ /* 0x000ea20008001106 */
[----:B------:R-:W-:Y:S02]  /*e610*/  R2UR UR7, R68 ;  /* 0x00000000440772ca */ /* 0x000fe400000e0000 */
[----:B------:R-:W-:Y:S01]  /*e620*/  FSETP.NE.AND P5, PT, R77, RZ, PT ;  /* 0x000000ff4d00720b */ /* 0x000fe20003fa5000 */
[----:B--2---:R-:W-:-:S12]  /*e630*/  @!P0 BRA `(.L_x_94) ;  /* 0x0000001c00448947 */ /* 0x004fd80003800000 */
.L_x_175:
[----:B------:R-:W2:Y:S01]  /*e640*/  LDTM.x32 R36, tmem[UR7+0x140] ;  /* 0x00014007002479ee */ /* 0x000ea200082c0000 */
[----:B------:R-:W-:Y:S01]  /*e650*/  R2UR UR7, R68 ;  /* 0x00000000440772ca */ /* 0x000fe200000e0000 */
[----:B------:R-:W-:Y:S01]  /*e660*/  USHF.L.U32 UR8, UR10, 0x7, URZ ;  /* 0x000000070a087899 */ /* 0x000fe200080006ff */
[----:B------:R-:W-:Y:S01]  /*e670*/  FSEL R69, R77, 1, P5 ;  /* 0x3f8000004d457808 */ /* 0x000fe20002800000 */
[----:B------:R-:W-:Y:S01]  /*e680*/  VIADD R3, R3, 0x2c00 ;  /* 0x00002c0003037836 */ /* 0x000fe20000000000 */
[----:B------:R-:W3:Y:S01]  /*e690*/  LDCU.64 UR10, c[0x0][0x3c8] ;  /* 0x00007900ff0a77ac */ /* 0x000ee20008000a00 */
[----:B------:R-:W-:Y:S01]  /*e6a0*/  @P4 MUFU.LG2 R74, R74 ;  /* 0x0000004a004a4308 */ /* 0x000fe20000000c00 */
[----:B------:R-:W-:Y:S02]  /*e6b0*/  ULOP3.LUT UR8, UR8, 0x80, URZ, 0xc0, !UPT ;  /* 0x0000008008087892 */ /* 0x000fe4000f8ec0ff */
[----:B------:R-:W-:-:S05]  /*e6c0*/  SHF.R.U32.HI R70, RZ, 0x3, R3 ;  /* 0x00000003ff467819 */ /* 0x000fca0000011603 */
[----:B-1----:R-:W1:Y:S01]  /*e6d0*/  LDTM.x32 R4, tmem[UR7+0x160] ;  /* 0x00016007000479ee */ /* 0x002e6200082c0000 */
[----:B------:R-:W2:Y:S01]  /*e6e0*/  MUFU.RCP R68, R69 ;  /* 0x0000004500447308 */ /* 0x000ea20000001000 */
[----:B------:R-:W-:Y:S01]  /*e6f0*/  ULOP3.LUT UR7, URZ, UR5, URZ, 0x33, !UPT ;  /* 0x00000005ff077292 */ /* 0x000fe2000f8e33ff */
[----:B------:R-:W-:Y:S01]  /*e700*/  LOP3.LUT R70, R3, 0x30, R70, 0x78, !PT ;  /* 0x0000003003467812 */ /* 0x000fe200078e7846 */
[----:B------:R-:W5:Y:S01]  /*e710*/  LDCU UR5, c[0x0][0x380] ;  /* 0x00007000ff0577ac */ /* 0x000f620008000800 */
[----:B---3--:R-:W-:-:S04]  /*e720*/  UIMAD.WIDE.U32 UR12, UR16, UR10, URZ ;  /* 0x0000000a100c72a5 */ /* 0x008fc8000f8e00ff */
[----:B------:R-:W3:Y:S01]  /*e730*/  @P5 MUFU.LG2 R77, R77 ;  /* 0x0000004d004d5308 */ /* 0x000ee20000000c00 */
[-C--:B--2---:R-:W-:Y:S02]  /*e740*/  FMUL2 R36, R36.F32x2.HI_LO, R68.reuse.F32 ;  /* 0x000000442424724a */ /* 0x084fe40001000000 */
[-C--:B------:R-:W-:Y:S02]  /*e750*/  FMUL2 R38, R38.F32x2.HI_LO, R68.reuse.F32 ;  /* 0x000000442626724a */ /* 0x080fe40001000000 */
[----:B------:R-:W-:Y:S01]  /*e760*/  FMUL2 R42, R42.F32x2.HI_LO, R68.F32 ;  /* 0x000000442a2a724a */ /* 0x000fe20001000000 */
[----:B------:R-:W-:Y:S01]  /*e770*/  F2FP.SATFINITE.E4M3.F32.PACK_AB_MERGE_C R37, R37, R36, RZ ;  /* 0x000000242525723e */ /* 0x000fe200048070ff */
[----:B-1----:R-:W-:Y:S01]  /*e780*/  FMUL2 R4, R4.F32x2.HI_LO, R68.F32 ;  /* 0x000000440404724a */ /* 0x002fe20001000000 */
[----:B------:R-:W-:Y:S01]  /*e790*/  F2FP.SATFINITE.E4M3.F32.PACK_AB_MERGE_C R38, R39, R38, RZ ;  /* 0x000000262726723e */ /* 0x000fe200048070ff */
[----:B------:R-:W-:Y:S01]  /*e7a0*/  FMUL2 R18, R18.F32x2.HI_LO, R68.F32 ;  /* 0x000000441212724a */ /* 0x000fe20001000000 */
[----:B------:R-:W-:Y:S01]  /*e7b0*/  F2FP.SATFINITE.E4M3.F32.PACK_AB_MERGE_C R42, R43, R42, RZ ;  /* 0x0000002a2b2a723e */ /* 0x000fe200048070ff */
[----:B------:R-:W-:Y:S01]  /*e7c0*/  FMUL2 R40, R40.F32x2.HI_LO, R68.F32 ;  /* 0x000000442828724a */ /* 0x000fe20001000000 */
[----:B------:R-:W-:Y:S01]  /*e7d0*/  F2FP.SATFINITE.E4M3.F32.PACK_AB_MERGE_C R36, R5, R4, RZ ;  /* 0x000000040524723e */ /* 0x000fe200048070ff */
[-C--:B------:R-:W-:Y:S01]  /*e7e0*/  FMUL2 R46, R46.F32x2.HI_LO, R68.reuse.F32 ;  /* 0x000000442e2e724a */ /* 0x080fe20001000000 */
[----:B------:R-:W1:Y:S01]  /*e7f0*/  LDC R5, c[0x0][0x614] ;  /* 0x00018500ff057b82 */ /* 0x000e620000000800 */
[----:B------:R-:W-:Y:S01]  /*e800*/  FMUL2 R44, R44.F32x2.HI_LO, R68.F32 ;  /* 0x000000442c2c724a */ /* 0x000fe20001000000 */
[----:B------:R-:W-:Y:S01]  /*e810*/  F2FP.SATFINITE.E4M3.F32.PACK_AB_MERGE_C R18, R19, R18, RZ ;  /* 0x000000121312723e */ /* 0x000fe200048070ff */
        /* <DEDUP_REMOVED lines=14> */
[-C--:B------:R-:W-:Y:S01]  /*e900*/  FMUL2 R58, R58.F32x2.HI_LO, R68.reuse.F32 ;  /* 0x000000443a3a724a */ /* 0x080fe20001000000 */
[----:B------:R-:W-:Y:S01]  /*e910*/  PRMT R8, R37, 0x5410, R38 ;  /* 0x0000541025087816 */ /* 0x000fe20000000026 */
[-C--:B------:R-:W-:Y:S01]  /*e920*/  FMUL2 R56, R56.F32x2.HI_LO, R68.reuse.F32 ;  /* 0x000000443838724a */ /* 0x080fe20001000000 */
[----:B------:R-:W-:Y:S01]  /*e930*/  PRMT R9, R41, 0x5410, R42 ;  /* 0x0000541029097816 */ /* 0x000fe2000000002a */
[-C--:B------:R-:W-:Y:S01]  /*e940*/  FMUL2 R62, R62.F32x2.HI_LO, R68.reuse.F32 ;  /* 0x000000443e3e724a */ /* 0x080fe20001000000 */
[----:B------:R-:W-:Y:S01]  /*e950*/  PRMT R10, R45, 0x5410, R46 ;  /* 0x000054102d0a7816 */ /* 0x000fe2000000002e */
[----:B------:R-:W-:-:S02]  /*e960*/  FMUL2 R60, R60.F32x2.HI_LO, R68.F32 ;  /* 0x000000443c3c724a */ /* 0x000fc40001000000 */
[----:B-1----:R-:W-:Y:S01]  /*e970*/  VIADD R19, R5, UR7 ;  /* 0x0000000705137c36 */ /* 0x002fe20008000000 */
[----:B------:R-:W-:Y:S01]  /*e980*/  PRMT R11, R49, 0x5410, R50 ;  /* 0x00005410310b7816 */ /* 0x000fe20000000032 */
[----:B------:R-:W-:Y:S01]  /*e990*/  FMUL2 R66, R66.F32x2.HI_LO, R68.F32 ;  /* 0x000000444242724a */ /* 0x000fe20001000000 */
[----:B------:R-:W-:Y:S01]  /*e9a0*/  F2FP.SATFINITE.E4M3.F32.PACK_AB_MERGE_C R22, R23, R22, RZ ;  /* 0x000000161716723e */ /* 0x000fe200048070ff */
[-C--:B------:R-:W-:Y:S01]  /*e9b0*/  FMUL2 R64, R64.F32x2.HI_LO, R68.reuse.F32 ;  /* 0x000000444040724a */ /* 0x080fe20001000000 */
[----:B------:R-:W-:Y:S01]  /*e9c0*/  LEA R19, R19, UR8, 0x9 ;  /* 0x0000000813137c11 */ /* 0x000fe2000f8e48ff */
[----:B------:R5:W-:Y:S01]  /*e9d0*/  STS.128 [R70], R8 ;  /* 0x0000000846007388 */ /* 0x000be20000000c00 */
[----:B------:R-:W1:Y:S01]  /*e9e0*/  LDCU.64 UR8, c[0x0][0x3d0] ;  /* 0x00007a00ff0877ac */ /* 0x000e620008000a00 */
[----:B------:R-:W-:Y:S01]  /*e9f0*/  FMUL2 R6, R6.F32x2.HI_LO, R68.F32 ;  /* 0x000000440606724a */ /* 0x000fe20001000000 */
[----:B------:R-:W-:Y:S01]  /*ea00*/  F2FP.SATFINITE.E4M3.F32.PACK_AB_MERGE_C R54, R55, R54, RZ ;  /* 0x000000363736723e */ /* 0x000fe200048070ff */
[----:B------:R-:W-:-:S02]  /*ea10*/  VIADD R23, R19, 0x100 ;  /* 0x0000010013177836 */ /* 0x000fc40000000000 */
[----:B------:R-:W-:Y:S01]  /*ea20*/  FMUL2 R12, R12.F32x2.HI_LO, R68.F32 ;  /* 0x000000440c0c724a */ /* 0x000fe20001000000 */
[----:B------:R-:W-:Y:S01]  /*ea30*/  F2FP.SATFINITE.E4M3.F32.PACK_AB_MERGE_C R53, R53, R52, RZ ;  /* 0x000000343535723e */ /* 0x000fe200048070ff */
[----:B------:R-:W-:Y:S01]  /*ea40*/  FMUL2 R14, R14.F32x2.HI_LO, R68.F32 ;  /* 0x000000440e0e724a */ /* 0x000fe20001000000 */
[----:B------:R-:W-:Y:S01]  /*ea50*/  F2FP.SATFINITE.E4M3.F32.PACK_AB_MERGE_C R58, R59, R58, RZ ;  /* 0x0000003a3b3a723e */ /* 0x000fe200048070ff */
[----:B------:R-:W-:Y:S01]  /*ea60*/  FMUL2 R16, R16.F32x2.HI_LO, R68.F32 ;  /* 0x000000441010724a */ /* 0x000fe20001000000 */
[----:B------:R-:W-:Y:S01]  /*ea70*/  F2FP.SATFINITE.E4M3.F32.PACK_AB_MERGE_C R57, R57, R56, RZ ;  /* 0x000000383939723e */ /* 0x000fe200048070ff */
[----:B------:R-:W-:Y:S01]  /*ea80*/  USHF.R.S32.HI UR7, URZ, 0x1f, UR16 ;  /* 0x0000001fff077899 */ /* 0x000fe20008011410 */
        /* <DEDUP_REMOVED lines=14> */
[----:B------:R-:W-:Y:S01]  /*eb70*/  PRMT R4, R53, 0x5410, R54 ;  /* 0x0000541035047816 */ /* 0x000fe20000000036 */
[----:B------:R-:W-:Y:S01]  /*eb80*/  IMAD.IADD R12, R73, 0x1, R70 ;  /* 0x00000001490c7824 */ /* 0x000fe200078e0246 */
[----:B------:R-:W-:Y:S01]  /*eb90*/  PRMT R5, R57, 0x5410, R58 ;  /* 0x0000541039057816 */ /* 0x000fe2000000003a */
[----:B------:R-:W-:Y:S01]  /*eba0*/  UIMAD UR7, UR7, UR10, URZ ;  /* 0x0000000a070772a4 */ /* 0x000fe2000f8e02ff */
[----:B------:R-:W-:-:S02]  /*ebb0*/  PRMT R6, R61, 0x5410, R62 ;  /* 0x000054103d067816 */ /* 0x000fc4000000003e */
[----:B-----5:R-:W-:Y:S01]  /*ebc0*/  IADD3 R9, PT, PT, -R19, UR5, RZ ;  /* 0x0000000513097c10 */ /* 0x020fe2000fffe1ff */
[----:B------:R-:W-:Y:S01]  /*ebd0*/  UIMAD UR7, UR16, UR11, UR7 ;  /* 0x0000000b100772a4 */ /* 0x000fe2000f8e0207 */
[----:B------:R-:W-:Y:S01]  /*ebe0*/  IADD3 R11, PT, PT, -R23, UR5, RZ ;  /* 0x00000005170b7c10 */ /* 0x000fe2000fffe1ff */
[----:B------:R-:W-:Y:S01]  /*ebf0*/  USHF.R.S32.HI UR5, URZ, 0x1f, UR23 ;  /* 0x0000001fff057899 */ /* 0x000fe20008011417 */
[-C--:B------:R-:W-:Y:S01]  /*ec00*/  ISETP.GT.AND P3, PT, R9, R2.reuse, PT ;  /* 0x000000020900720c */ /* 0x080fe20003f64270 */
[----:B------:R-:W-:Y:S01]  /*ec10*/  UIADD3 UR13, UPT, UPT, UR13, UR7, URZ ;  /* 0x000000070d0d7290 */ /* 0x000fe2000fffe0ff */
[----:B------:R-:W-:Y:S01]  /*ec20*/  ISETP.GT.AND P2, PT, R11, R2, PT ;  /* 0x000000020b00720c */ /* 0x000fe20003f44270 */
[----:B-1----:R-:W-:Y:S01]  /*ec30*/  UIMAD UR5, UR5, UR8, URZ ;  /* 0x00000008050572a4 */ /* 0x002fe2000f8e02ff */
[----:B------:R-:W-:Y:S01]  /*ec40*/  PRMT R7, R65, 0x5410, R66 ;  /* 0x0000541041077816 */ /* 0x000fe20000000042 */
[----:B------:R-:W1:Y:S01]  /*ec50*/  LDCU.64 UR10, c[0x0][0x358] ;  /* 0x00006b00ff0a77ac */ /* 0x000e620008000a00 */
[----:B------:R-:W-:Y:S01]  /*ec60*/  F2FP.SATFINITE.E4M3.F32.PACK_AB_MERGE_C R17, R17, R16, RZ ;  /* 0x000000101111723e */ /* 0x000fe200048070ff */
[----:B------:R-:W-:Y:S01]  /*ec70*/  IMAD.IADD R16, R75, 0x1, R70 ;  /* 0x000000014b107824 */ /* 0x000fe200078e0246 */
[----:B------:R-:W-:Y:S01]  /*ec80*/  F2FP.SATFINITE.E4M3.F32.PACK_AB_MERGE_C R21, R21, R20, RZ ;  /* 0x000000141515723e */ /* 0x000fe200048070ff */
[----:B------:R2:W-:Y:S01]  /*ec90*/  STS.128 [R12], R4 ;  /* 0x000000040c007388 */ /* 0x0005e20000000c00 */
[----:B------:R-:W-:Y:S01]  /*eca0*/  F2FP.SATFINITE.E4M3.F32.PACK_AB_MERGE_C R26, R27, R26, RZ ;  /* 0x0000001a1b1a723e */ /* 0x000fe200048070ff */
[----:B------:R-:W-:Y:S01]  /*ecb0*/  IMAD.IADD R73, R73, 0x1, R16 ;  /* 0x0000000149497824 */ /* 0x000fe200078e0210 */
[----:B------:R-:W-:Y:S01]  /*ecc0*/  F2FP.SATFINITE.E4M3.F32.PACK_AB_MERGE_C R25, R25, R24, RZ ;  /* 0x000000181919723e */ /* 0x000fe200048070ff */
[----:B------:R-:W-:Y:S01]  /*ecd0*/  UIMAD UR5, UR23, UR9, UR5 ;  /* 0x00000009170572a4 */ /* 0x000fe2000f8e0205 */
[----:B------:R-:W-:Y:S01]  /*ece0*/  F2FP.SATFINITE.E4M3.F32.PACK_AB_MERGE_C R30, R31, R30, RZ ;  /* 0x0000001e1f1e723e */ /* 0x000fe200048070ff */
[----:B------:R-:W-:Y:S01]  /*ecf0*/  UIMAD.WIDE.U32 UR8, UR23, UR8, UR12 ;  /* 0x00000008170872a5 */ /* 0x000fe2000f8e000c */
[----:B------:R-:W-:Y:S01]  /*ed00*/  F2FP.SATFINITE.E4M3.F32.PACK_AB_MERGE_C R29, R29, R28, RZ ;  /* 0x0000001c1d1d723e */ /* 0x000fe200048070ff */
[----:B---3--:R-:W-:Y:S01]  /*ed10*/  @P5 FADD R20, R77, -8 ;  /* 0xc10000004d145421 */ /* 0x008fe20000000000 */
[----:B------:R-:W-:Y:S01]  /*ed20*/  F2FP.SATFINITE.E4M3.F32.PACK_AB_MERGE_C R34, R35, R34, RZ ;  /* 0x000000222322723e */ /* 0x000fe200048070ff */
[----:B------:R-:W-:Y:S01]  /*ed30*/  UIADD3 UR5, UPT, UPT, UR9, UR5, URZ ;  /* 0x0000000509057290 */ /* 0x000fe2000fffe0ff */
[----:B------:R-:W-:-:S02]  /*ed40*/  F2FP.SATFINITE.E4M3.F32.PACK_AB_MERGE_C R33, R33, R32, RZ ;  /* 0x000000202121723e */ /* 0x000fc400048070ff */
[----:B------:R-:W-:Y:S02]  /*ed50*/  PRMT R8, R36, 0x5410, R3 ;  /* 0x0000541024087816 */ /* 0x000fe40000000003 */
[----:B------:R-:W-:Y:S01]  /*ed60*/  PRMT R10, R13, 0x5410, R14 ;  /* 0x000054100d0a7816 */ /* 0x000fe2000000000e */
[----:B------:R-:W3:Y:S01]  /*ed70*/  @P4 LDC R3, c[0x0][0x600] ;  /* 0x00018000ff034b82 */ /* 0x000ee20000000800 */
[----:B------:R-:W-:Y:S02]  /*ed80*/  PRMT R9, R40, 0x5410, R39 ;  /* 0x0000541028097816 */ /* 0x000fe40000000027 */
[----:B------:R-:W-:Y:S02]  /*ed90*/  PRMT R11, R17, 0x5410, R18 ;  /* 0x00005410110b7816 */ /* 0x000fe40000000012 */
[----:B------:R-:W-:Y:S02]  /*eda0*/  @P3 SHF.R.S32.HI R17, RZ, 0x1f, R19 ;  /* 0x0000001fff113819 */ /* 0x000fe40000011413 */
[----:B------:R-:W-:Y:S01]  /*edb0*/  @P3 IADD3 R19, P1, P0, R19, UR8, R2 ;  /* 0x0000000813133c10 */ /* 0x000fe2000f83e002 */
[----:B------:R-:W5:Y:S01]  /*edc0*/  @P3 LDC.64 R14, c[0x0][0x3b0] ;  /* 0x0000ec00ff0e3b82 */ /* 0x000f620000000a00 */
[----:B------:R-:W-:Y:S01]  /*edd0*/  STS.128 [R16], R8 ;  /* 0x0000000810007388 */ /* 0x000fe20000000c00 */
[----:B--2---:R-:W-:-:S06]  /*ede0*/  PRMT R4, R21, 0x5410, R22 ;  /* 0x0000541015047816 */ /* 0x004fcc0000000016 */
[----:B------:R-:W2:Y:S01]  /*edf0*/  @P5 LDC R18, c[0x0][0x600] ;  /* 0x00018000ff125b82 */ /* 0x000ea20000000800 */
[----:B------:R-:W-:Y:S01]  /*ee00*/  PRMT R5, R25, 0x5410, R26 ;  /* 0x0000541019057816 */ /* 0x000fe2000000001a */
[----:B------:R-:W-:Y:S01]  /*ee10*/  @P4 FADD R21, R74, -8 ;  /* 0xc10000004a154421 */ /* 0x000fe20000000000 */
[----:B------:R-:W-:Y:S02]  /*ee20*/  PRMT R6, R29, 0x5410, R30 ;  /* 0x000054101d067816 */ /* 0x000fe4000000001e */
[----:B------:R-:W-:Y:S02]  /*ee30*/  PRMT R7, R33, 0x5410, R34 ;  /* 0x0000541021077816 */ /* 0x000fe40000000022 */
[----:B------:R-:W-:Y:S01]  /*ee40*/  @P3 IADD3.X R22, PT, PT, R17, UR5, RZ, P1, P0 ;  /* 0x0000000511163c10 */ /* 0x000fe20008fe04ff */
[----:B------:R-:W4:Y:S01]  /*ee50*/  @P2 LDC.64 R12, c[0x0][0x3b0] ;  /* 0x0000ec00ff0c2b82 */ /* 0x000f220000000a00 */
[----:B------:R-:W-:Y:S01]  /*ee60*/  @P2 IADD3 R2, P1, P0, R23, UR8, R2 ;  /* 0x0000000817022c10 */ /* 0x000fe2000f83e002 */
[----:B------:R1:W-:Y:S01]  /*ee70*/  STS.128 [R73], R4 ;  /* 0x0000000449007388 */ /* 0x0003e20000000c00 */
[----:B------:R-:W-:Y:S01]  /*ee80*/  @P2 SHF.R.S32.HI R23, RZ, 0x1f, R23 ;  /* 0x0000001fff172819 */ /* 0x000fe20000011417 */
[----:B---3--:R-:W-:Y:S01]  /*ee90*/  @P4 FFMA R3, R72, R3, R21 ;  /* 0x0000000348034223 */ /* 0x008fe20000000015 */
[----:B------:R3:W-:Y:S06]  /*eea0*/  MEMBAR.ALL.CTA ;  /* 0x0000000000007992 */ /* 0x0007ec0000008000 */
[----:B---3--:R-:W3:Y:S01]  /*eeb0*/  FENCE.VIEW.ASYNC.S ;  /* 0x00000000000073c6 */ /* 0x008ee20000000000 */
[----:B------:R-:W-:-:S02]  /*eec0*/  @P2 IADD3.X R23, PT, PT, R23, UR5, RZ, P1, P0 ;  /* 0x0000000517172c10 */ /* 0x000fc40008fe04ff */
[----:B-----5:R-:W-:-:S04]  /*eed0*/  @P3 LEA R14, P1, R19, R14, 0x2 ;  /* 0x0000000e130e3211 */ /* 0x020fc800078210ff */
[----:B------:R-:W-:Y:S01]  /*eee0*/  @P3 LEA.HI.X R15, R19, R15, R22, 0x2, P1 ;  /* 0x0000000f130f3211 */ /* 0x000fe200008f1416 */
[----:B--2---:R-:W-:Y:S01]  /*eef0*/  @P5 FFMA R18, R71, R18, R20 ;  /* 0x0000001247125223 */ /* 0x004fe20000000014 */
[----:B----4-:R-:W-:-:S04]  /*ef00*/  @P2 LEA R12, P0, R2, R12, 0x2 ;  /* 0x0000000c020c2211 */ /* 0x010fc800078010ff */
[----:B------:R-:W-:Y:S01]  /*ef10*/  @P2 LEA.HI.X R13, R2, R13, R23, 0x2, P0 ;  /* 0x0000000d020d2211 */ /* 0x000fe200000f1417 */
[----:B---3--:R3:W-:Y:S01]  /*ef20*/  SYNCS.ARRIVE.TRANS64.RED.ART0 RZ, [UR4], R0 ;  /* 0x00000000ffff79a7 */ /* 0x0087e20008500404 */
[----:B-1----:R-:W-:Y:S02]  /*ef30*/  IMAD.MOV.U32 R5, RZ, RZ, -0x800000 ;  /* 0xff800000ff057424 */ /* 0x002fe400078e00ff */
[----:B------:R-:W-:Y:S01]  /*ef40*/  @P4 FMUL R5, R3, 0.69314718246459960938 ;  /* 0x3f31721803054820 */ /* 0x000fe20000400000 */
[----:B------:R-:W-:Y:S02]  /*ef50*/  IMAD.MOV.U32 R4, RZ, RZ, -0x800000 ;  /* 0xff800000ff047424 */ /* 0x000fe400078e00ff */
[----:B------:R-:W-:Y:S01]  /*ef60*/  @P5 FMUL R4, R18, 0.69314718246459960938 ;  /* 0x3f31721812045820 */ /* 0x000fe20000400000 */
[----:B------:R-:W-:Y:S01]  /*ef70*/  IMAD.MOV.U32 R6, RZ, RZ, RZ ;  /* 0x000000ffff067224 */ /* 0x000fe200078e00ff */
[----:B------:R3:W-:Y:S01]  /*ef80*/  SYNCS.ARRIVE.TRANS64.ART0 RZ, [UR6+0x3a8], R0 ;  /* 0x0003a800ffff79a7 */ /* 0x0007e20008500006 */
[----:B------:R3:W-:Y:S04]  /*ef90*/  @P3 STG.E desc[UR10][R14.64], R5 ;  /* 0x000000050e003986 */ /* 0x0007e8000c10190a */
[----:B------:R3:W-:Y:S02]  /*efa0*/  @P2 STG.E desc[UR10][R12.64], R4 ;  /* 0x000000040c002986 */ /* 0x0007e4000c10190a */
.L_x_86:
[----:B------:R-:W-:-:S04]  /*efb0*/  SHF.L.U32 R6, R6, 0x1f, RZ ;  /* 0x0000001f06067819 */ /* 0x000fc800000006ff */
[----:B------:R-:W1:Y:S02]  /*efc0*/  SYNCS.PHASECHK.TRANS64.TRYWAIT P0, [UR6+0x3b8], R6 ;  /* 0x0003b806ff0075a7 */ /* 0x000e640008001106 */
[----:B-1----:R-:W-:Y:S05]  /*efd0*/  @!P0 BRA `(.L_x_95) ;  /* 0x0000001000fc8947 */ /* 0x002fea0003800000 */
.L_x_177:
[----:B------:R-:W-:Y:S06]  /*efe0*/  BAR.ARV 0x2, 0x1a0 ;  /* 0x0086800000007b1d */ /* 0x000fec0000002000 */
[----:B------:R-:W-:Y:S05]  /*eff0*/  BRA `(.L_x_96) ;  /* 0x0000000000347947 */ /* 0x000fea0003800000 */
.L_x_85:
[----:B------:R-:W-:Y:S05]  /*f000*/  BRA.U UP0, `(.L_x_97) ;  /* 0x00000001002c7547 */ /* 0x000fea000b800000 */
[----:B------:R-:W2:Y:S01]  /*f010*/  S2UR UR5, SR_CgaCtaId ;  /* 0x00000000000579c3 */ /* 0x000ea20000008800 */
[----:B------:R-:W-:Y:S01]  /*f020*/  UMOV UR6, 0x400 ;  /* 0x0000040000067882 */ /* 0x000fe20000000000 */
[----:B------:R-:W-:Y:S01]  /*f030*/  UMOV UR4, 0x20 ;  /* 0x0000002000047882 */ /* 0x000fe20000000000 */
[----:B------:R-:W-:Y:S01]  /*f040*/  ELECT P0, URZ, PT ;  /* 0x0000000000ff782f */ /* 0x000fe20003800000 */
[----:B--2---:R-:W-:Y:S02]  /*f050*/  ULEA UR5, UR5, UR6, 0x18 ;  /* 0x0000000605057291 */ /* 0x004fe4000f8ec0ff */
[----:B------:R-:W-:-:S04]  /*f060*/  UIADD3 UR6, UPT, UPT, -UR4, 0x100000, URZ ;  /* 0x0010000004067890 */ /* 0x000fc8000fffe1ff */
[----:B------:R-:W-:Y:S02]  /*f070*/  USHF.L.U32 UR7, UR6, 0xb, URZ ;  /* 0x0000000b06077899 */ /* 0x000fe400080006ff */
[----:B------:R-:W-:Y:S01]  /*f080*/  USHF.L.U32 UR6, UR6, 0x1, URZ ;  /* 0x0000000106067899 */ /* 0x000fe200080006ff */
[----:B------:R-:W2:Y:S11]  /*f090*/  FENCE.VIEW.ASYNC.S ;  /* 0x00000000000073c6 */ /* 0x000eb60000000000 */
[----:B--2---:R2:W5:Y:S01]  /*f0a0*/  SYNCS.EXCH.64 URZ, [UR5+0x3e0], UR6 ;  /* 0x0003e00605ff75b2 */ /* 0x0045620008000100 */
[----:B------:R-:W-:Y:S01]  /*f0b0*/  NOP ;  /* 0x0000000000007918 */ /* 0x000fe20000000000 */
.L_x_97:
[----:B------:R-:W-:Y:S01]  /*f0c0*/  NOP ;  /* 0x0000000000007918 */ /* 0x000fe20000000000 */
.L_x_96:
[----:B------:R-:W-:-:S09]  /*f0d0*/  UISETP.NE.AND UP0, UPT, UR32, 0xc, UPT ;  /* 0x0000000c2000788c */ /* 0x000fd2000bf05270 */
[----:B------:R-:W-:Y:S05]  /*f0e0*/  BRA.U UP0, `(.L_x_98) ;  /* 0x00000001002c7547 */ /* 0x000fea000b800000 */
[----:B--2---:R-:W2:Y:S01]  /*f0f0*/  S2UR UR5, SR_CgaCtaId ;  /* 0x00000000000579c3 */ /* 0x004ea20000008800 */
        /* <DEDUP_REMOVED lines=8> */
[----:B--2---:R2:W1:Y:S01]  /*f180*/  SYNCS.EXCH.64 URZ, [UR5+0x3e0], UR6 ;  /* 0x0003e00605ff75b2 */ /* 0x0044620008000100 */
[----:B------:R-:W-:Y:S01]  /*f190*/  NOP ;  /* 0x0000000000007918 */ /* 0x000fe20000000000 */
.L_x_98:
[----:B------:R-:W-:Y:S01]  /*f1a0*/  NOP ;  /* 0x0000000000007918 */ /* 0x000fe20000000000 */
[----:B-12---:R-:W-:Y:S05]  /*f1b0*/  EXIT ;  /* 0x000000000000794d */ /* 0x006fea0003800000 */
.L_x_14:
[----:B------:R-:W-:Y:S01]  /*f1c0*/  HFMA2 R4, -RZ, RZ, -0.0 , 0 ;  /* 0x80000000ff047431 */ /* 0x000fe200000001ff */
[----:B------:R-:W-:Y:S02]  /*f1d0*/  MOV R2, UR35 ;  /* 0x0000002300027c02 */ /* 0x000fe40008000f00 */
[----:B------:R-:W-:-:S07]  /*f1e0*/  MOV R5, 0x80000000 ;  /* 0x8000000000057802 */ /* 0x000fce0000000f00 */
.L_x_99:
[----:B-1----:R1:W2:Y:S02]  /*f1f0*/  SYNCS.PHASECHK.TRANS64.TRYWAIT P0, [R2+URZ+0x1a0], R5 ;  /* 0x0001a005020075a7 */ /* 0x0022a400080011ff */
[----:B--2---:R-:W-:Y:S05]  /*f200*/  @!P0 NANOSLEEP.SYNCS 0x989680 ;  /* 0x009896800000895d */ /* 0x004fea0003900000 */
[----:B------:R-:W2:Y:S02]  /*f210*/  @!P0 SYNCS.PHASECHK.TRANS64 P0, [R2+URZ+0x1a0], R5 ;  /* 0x0001a005020085a7 */ /* 0x000ea400080010ff */
[----:B--2---:R-:W-:Y:S05]  /*f220*/  @!P0 BRA `(.L_x_99) ;  /* 0xfffffffc00f08947 */ /* 0x004fea000383ffff */
[----:B------:R-:W-:Y:S05]  /*f230*/  BRA `(.L_x_100) ;  /* 0xffffff2000c87947 */ /* 0x000fea000383ffff */
.L_x_16:
[----:B------:R-:W-:Y:S01]  /*f240*/  HFMA2 R4, -RZ, RZ, -0.0 , 0 ;  /* 0x80000000ff047431 */ /* 0x000fe200000001ff */
[----:B-12---:R-:W-:Y:S02]  /*f250*/  MOV R2, UR35 ;  /* 0x0000002300027c02 */ /* 0x006fe40008000f00 */
[----:B------:R-:W-:-:S07]  /*f260*/  MOV R5, 0x80000000 ;  /* 0x8000000000057802 */ /* 0x000fce0000000f00 */
.L_x_101:
[----:B-1----:R1:W2:Y:S02]  /*f270*/  SYNCS.PHASECHK.TRANS64.TRYWAIT P0, [R2+URZ+0x10], R5 ;  /* 0x00001005020075a7 */ /* 0x0022a400080011ff */
[----:B--2---:R-:W-:Y:S05]  /*f280*/  @!P0 NANOSLEEP.SYNCS 0x989680 ;  /* 0x009896800000895d */ /* 0x004fea0003900000 */
[----:B------:R-:W2:Y:S02]  /*f290*/  @!P0 SYNCS.PHASECHK.TRANS64 P0, [R2+URZ+0x10], R5 ;  /* 0x00001005020085a7 */ /* 0x000ea400080010ff */
[----:B--2---:R-:W-:Y:S05]  /*f2a0*/  @!P0 BRA `(.L_x_101) ;  /* 0xfffffffc00f08947 */ /* 0x004fea000383ffff */
[----:B------:R-:W-:Y:S05]  /*f2b0*/  BRA `(.L_x_102) ;  /* 0xffffff2000f47947 */ /* 0x000fea000383ffff */
.L_x_18:
[----:B------:R-:W-:Y:S01]  /*f2c0*/  HFMA2 R4, -RZ, RZ, -0.0 , 0 ;  /* 0x80000000ff047431 */ /* 0x000fe200000001ff */
[----:B--23--:R-:W-:Y:S02]  /*f2d0*/  MOV R2, UR35 ;  /* 0x0000002300027c02 */ /* 0x00cfe40008000f00 */
[----:B------:R-:W-:-:S07]  /*f2e0*/  MOV R5, 0x80000000 ;  /* 0x8000000000057802 */ /* 0x000fce0000000f00 */
.L_x_103:
[----:B-1----:R1:W2:Y:S02]  /*f2f0*/  SYNCS.PHASECHK.TRANS64.TRYWAIT P0, [R2+URZ+0x18], R5 ;  /* 0x00001805020075a7 */ /* 0x0022a400080011ff */
[----:B--2---:R-:W-:Y:S05]  /*f300*/  @!P0 NANOSLEEP.SYNCS 0x989680 ;  /* 0x009896800000895d */ /* 0x004fea0003900000 */
[----:B------:R-:W2:Y:S02]  /*f310*/  @!P0 SYNCS.PHASECHK.TRANS64 P0, [R2+URZ+0x18], R5 ;  /* 0x00001805020085a7 */ /* 0x000ea400080010ff */
[----:B--2---:R-:W-:Y:S05]  /*f320*/  @!P0 BRA `(.L_x_103) ;  /* 0xfffffffc00f08947 */ /* 0x004fea000383ffff */
[----:B------:R-:W-:Y:S05]  /*f330*/  BRA `(.L_x_104) ;  /* 0xffffff2400187947 */ /* 0x000fea000383ffff */
.L_x_20:
[----:B------:R-:W-:Y:S01]  /*f340*/  HFMA2 R4, -RZ, RZ, -0.0 , 0 ;  /* 0x80000000ff047431 */ /* 0x000fe200000001ff */
[----:B---34-:R-:W-:Y:S02]  /*f350*/  MOV R2, UR35 ;  /* 0x0000002300027c02 */ /* 0x018fe40008000f00 */
[----:B------:R-:W-:-:S07]  /*f360*/  MOV R5, 0x80000000 ;  /* 0x8000000000057802 */ /* 0x000fce0000000f00 */
.L_x_105:
[----:B-1----:R1:W2:Y:S02]  /*f370*/  SYNCS.PHASECHK.TRANS64.TRYWAIT P0, [R2+URZ+0x1a8], R5 ;  /* 0x0001a805020075a7 */ /* 0x0022a400080011ff */
[----:B--2---:R-:W-:Y:S05]  /*f380*/  @!P0 NANOSLEEP.SYNCS 0x989680 ;  /* 0x009896800000895d */ /* 0x004fea0003900000 */
[----:B------:R-:W2:Y:S02]  /*f390*/  @!P0 SYNCS.PHASECHK.TRANS64 P0, [R2+URZ+0x1a8], R5 ;  /* 0x0001a805020085a7 */ /* 0x000ea400080010ff */
[----:B--2---:R-:W-:Y:S05]  /*f3a0*/  @!P0 BRA `(.L_x_105) ;  /* 0xfffffffc00f08947 */ /* 0x004fea000383ffff */
[----:B------:R-:W-:Y:S05]  /*f3b0*/  BRA `(.L_x_106) ;  /* 0xffffff2400347947 */ /* 0x000fea000383ffff */
.L_x_22:
[----:B--234-:R-:W-:Y:S02]  /*f3c0*/  MOV R2, UR8 ;  /* 0x0000000800027c02 */ /* 0x01cfe40008000f00 */
[----:B------:R-:W-:-:S07]  /*f3d0*/  MOV R7, R6 ;  /* 0x0000000600077202 */ /* 0x000fce0000000f00 */
.L_x_107:
[----:B-1----:R1:W2:Y:S02]  /*f3e0*/  SYNCS.PHASECHK.TRANS64.TRYWAIT P0, [R2+URZ+0x1a0], R7 ;  /* 0x0001a007020075a7 */ /* 0x0022a400080011ff */
[----:B--2---:R-:W-:Y:S05]  /*f3f0*/  @!P0 NANOSLEEP.SYNCS 0x989680 ;  /* 0x009896800000895d */ /* 0x004fea0003900000 */
[----:B------:R-:W2:Y:S02]  /*f400*/  @!P0 SYNCS.PHASECHK.TRANS64 P0, [R2+URZ+0x1a0], R7 ;  /* 0x0001a007020085a7 */ /* 0x000ea400080010ff */
[----:B--2---:R-:W-:Y:S05]  /*f410*/  @!P0 BRA `(.L_x_107) ;  /* 0xfffffffc00f08947 */ /* 0x004fea000383ffff */
[----:B------:R-:W-:Y:S05]  /*f420*/  BRA `(.L_x_108) ;  /* 0xffffff2400ac7947 */ /* 0x000fea000383ffff */
.L_x_24:
[----:B---345:R-:W-:Y:S02]  /*f430*/  MOV R2, UR9 ;  /* 0x0000000900027c02 */ /* 0x038fe40008000f00 */
[-C--:B------:R-:W-:Y:S02]  /*f440*/  MOV R6, R4.reuse ;  /* 0x0000000400067202 */ /* 0x080fe40000000f00 */
[----:B------:R-:W-:-:S07]  /*f450*/  MOV R7, R4 ;  /* 0x0000000400077202 */ /* 0x000fce0000000f00 */
.L_x_109:
[----:B-1----:R1:W2:Y:S02]  /*f460*/  SYNCS.PHASECHK.TRANS64.TRYWAIT P0, [R2+URZ+0x1a0], R7 ;  /* 0x0001a007020075a7 */ /* 0x0022a400080011ff */
[----:B--2---:R-:W-:Y:S05]  /*f470*/  @!P0 NANOSLEEP.SYNCS 0x989680 ;  /* 0x009896800000895d */ /* 0x004fea0003900000 */
[----:B------:R-:W2:Y:S02]  /*f480*/  @!P0 SYNCS.PHASECHK.TRANS64 P0, [R2+URZ+0x1a0], R7 ;  /* 0x0001a007020085a7 */ /* 0x000ea400080010ff */
[----:B--2---:R-:W-:Y:S05]  /*f490*/  @!P0 BRA `(.L_x_109) ;  /* 0xfffffffc00f08947 */ /* 0x004fea000383ffff */
[----:B------:R-:W-:Y:S05]  /*f4a0*/  BRA `(.L_x_110) ;  /* 0xffffff2400ac7947 */ /* 0x000fea000383ffff */
.L_x_27:
[----:B--2345:R-:W-:Y:S02]  /*f4b0*/  MOV R2, UR9 ;  /* 0x0000000900027c02 */ /* 0x03cfe40008000f00 */
[----:B------:R-:W-:-:S07]  /*f4c0*/  MOV R7, R6 ;  /* 0x0000000600077202 */ /* 0x000fce0000000f00 */
.L_x_111:
[----:B-1----:R1:W2:Y:S02]  /*f4d0*/  SYNCS.PHASECHK.TRANS64.TRYWAIT P0, [R2+URZ+0x1a0], R7 ;  /* 0x0001a007020075a7 */ /* 0x0022a400080011ff */
[----:B--2---:R-:W-:Y:S05]  /*f4e0*/  @!P0 NANOSLEEP.SYNCS 0x989680 ;  /* 0x009896800000895d */ /* 0x004fea0003900000 */
[----:B------:R-:W2:Y:S02]  /*f4f0*/  @!P0 SYNCS.PHASECHK.TRANS64 P0, [R2+URZ+0x1a0], R7 ;  /* 0x0001a007020085a7 */ /* 0x000ea400080010ff */
[----:B--2---:R-:W-:Y:S05]  /*f500*/  @!P0 BRA `(.L_x_111) ;  /* 0xfffffffc00f08947 */ /* 0x004fea000383ffff */
[----:B------:R-:W-:Y:S05]  /*f510*/  BRA `(.L_x_112) ;  /* 0xffffff3000f87947 */ /* 0x000fea000383ffff */
.L_x_29:
[----:B------:R-:W-:Y:S02]  /*f520*/  MOV R2, UR8 ;  /* 0x0000000800027c02 */ /* 0x000fe40008000f00 */
[----:B------:R-:W-:-:S07]  /*f530*/  MOV R5, R4 ;  /* 0x0000000400057202 */ /* 0x000fce0000000f00 */
.L_x_113:
[----:B-1----:R1:W2:Y:S02]  /*f540*/  SYNCS.PHASECHK.TRANS64.TRYWAIT P0, [R2+URZ+0x18], R5 ;  /* 0x00001805020075a7 */ /* 0x0022a400080011ff */
[----:B--2---:R-:W-:Y:S05]  /*f550*/  @!P0 NANOSLEEP.SYNCS 0x989680 ;  /* 0x009896800000895d */ /* 0x004fea0003900000 */
[----:B------:R-:W2:Y:S02]  /*f560*/  @!P0 SYNCS.PHASECHK.TRANS64 P0, [R2+URZ+0x18], R5 ;  /* 0x00001805020085a7 */ /* 0x000ea400080010ff */
[----:B--2---:R-:W-:Y:S05]  /*f570*/  @!P0 BRA `(.L_x_113) ;  /* 0xfffffffc00f08947 */ /* 0x004fea000383ffff */
[----:B------:R-:W-:Y:S05]  /*f580*/  BRA `(.L_x_114) ;  /* 0xffffff3000fc7947 */ /* 0x000fea000383ffff */
.L_x_31:
[----:B--2345:R-:W-:Y:S02]  /*f590*/  MOV R2, UR8 ;  /* 0x0000000800027c02 */ /* 0x03cfe40008000f00 */
[----:B------:R-:W-:-:S07]  /*f5a0*/  MOV R5, R4 ;  /* 0x0000000400057202 */ /* 0x000fce0000000f00 */
.L_x_115:
[----:B-1----:R1:W2:Y:S02]  /*f5b0*/  SYNCS.PHASECHK.TRANS64.TRYWAIT P0, [R2+URZ+0x18], R5 ;  /* 0x00001805020075a7 */ /* 0x0022a400080011ff */
[----:B--2---:R-:W-:Y:S05]  /*f5c0*/  @!P0 NANOSLEEP.SYNCS 0x989680 ;  /* 0x009896800000895d */ /* 0x004fea0003900000 */
[----:B------:R-:W2:Y:S02]  /*f5d0*/  @!P0 SYNCS.PHASECHK.TRANS64 P0, [R2+URZ+0x18], R5 ;  /* 0x00001805020085a7 */ /* 0x000ea400080010ff */
[----:B--2---:R-:W-:Y:S05]  /*f5e0*/  @!P0 BRA `(.L_x_115) ;  /* 0xfffffffc00f08947 */ /* 0x004fea000383ffff */
[----:B------:R-:W-:Y:S05]  /*f5f0*/  BRA `(.L_x_30) ;  /* 0xffffff3400007947 */ /* 0x000fea000383ffff */
.L_x_38:
[----:B------:R-:W-:-:S07]  /*f600*/  MOV R11, R10 ;  /* 0x0000000a000b7202 */ /* 0x000fce0000000f00 */
.L_x_116:
[----:B-1----:R1:W2:Y:S02]  /*f610*/  SYNCS.PHASECHK.TRANS64.TRYWAIT P0, [R3+URZ], R11 ;  /* 0x0000000b030075a7 */ /* 0x0022a400080011ff */
[----:B--2---:R-:W-:Y:S05]  /*f620*/  @!P0 NANOSLEEP.SYNCS 0x989680 ;  /* 0x009896800000895d */ /* 0x004fea0003900000 */
[----:B------:R-:W2:Y:S02]  /*f630*/  @!P0 SYNCS.PHASECHK.TRANS64 P0, [R3+URZ], R11 ;  /* 0x0000000b030085a7 */ /* 0x000ea400080010ff */
[----:B--2---:R-:W-:Y:S05]  /*f640*/  @!P0 BRA `(.L_x_116) ;  /* 0xfffffffc00f08947 */ /* 0x004fea000383ffff */
[----:B------:R-:W-:Y:S05]  /*f650*/  BRA `(.L_x_37) ;  /* 0xffffff3400d47947 */ /* 0x000fea000383ffff */
.L_x_41:
[----:B------:R-:W-:-:S07]  /*f660*/  MOV R3, R2 ;  /* 0x0000000200037202 */ /* 0x000fce0000000f00 */
.L_x_117:
[----:B-1----:R1:W2:Y:S02]  /*f670*/  SYNCS.PHASECHK.TRANS64.TRYWAIT P0, [R4+URZ], R3 ;  /* 0x00000003040075a7 */ /* 0x0022a400080011ff */
[----:B--2---:R-:W-:Y:S05]  /*f680*/  @!P0 NANOSLEEP.SYNCS 0x989680 ;  /* 0x009896800000895d */ /* 0x004fea0003900000 */
[----:B------:R-:W2:Y:S02]  /*f690*/  @!P0 SYNCS.PHASECHK.TRANS64 P0, [R4+URZ], R3 ;  /* 0x00000003040085a7 */ /* 0x000ea400080010ff */
[----:B--2---:R-:W-:Y:S05]  /*f6a0*/  @!P0 BRA `(.L_x_117) ;  /* 0xfffffffc00f08947 */ /* 0x004fea000383ffff */
[----:B------:R-:W-:Y:S05]  /*f6b0*/  BRA `(.L_x_40) ;  /* 0xffffff3800487947 */ /* 0x000fea000383ffff */
.L_x_43:
[----:B------:R-:W-:-:S07]  /*f6c0*/  MOV R2, UR17 ;  /* 0x0000001100027c02 */ /* 0x000fce0008000f00 */
.L_x_118:
[----:B-1----:R1:W2:Y:S02]  /*f6d0*/  SYNCS.PHASECHK.TRANS64.TRYWAIT P0, [R2+URZ], RZ ;  /* 0x000000ff020075a7 */ /* 0x0022a400080011ff */
[----:B--2---:R-:W-:Y:S05]  /*f6e0*/  @!P0 NANOSLEEP.SYNCS 0x989680 ;  /* 0x009896800000895d */ /* 0x004fea0003900000 */
[----:B------:R-:W2:Y:S02]  /*f6f0*/  @!P0 SYNCS.PHASECHK.TRANS64 P0, [R2+URZ], RZ ;  /* 0x000000ff020085a7 */ /* 0x000ea400080010ff */
[----:B--2---:R-:W-:Y:S05]  /*f700*/  @!P0 BRA `(.L_x_118) ;  /* 0xfffffffc00f08947 */ /* 0x004fea000383ffff */
[----:B------:R-:W-:Y:S05]  /*f710*/  BRA `(.L_x_119) ;  /* 0xffffff3c00ac7947 */ /* 0x000fea000383ffff */
.L_x_44:
[----:B------:R-:W-:-:S07]  /*f720*/  MOV R2, UR17 ;  /* 0x0000001100027c02 */ /* 0x000fce0008000f00 */
.L_x_120:
[----:B-1----:R1:W2:Y:S02]  /*f730*/  SYNCS.PHASECHK.TRANS64.TRYWAIT P0, [R2+URZ+0x20], RZ ;  /* 0x000020ff020075a7 */ /* 0x0022a400080011ff */
[----:B--2---:R-:W-:Y:S05]  /*f740*/  @!P0 NANOSLEEP.SYNCS 0x989680 ;  /* 0x009896800000895d */ /* 0x004fea0003900000 */
[----:B------:R-:W2:Y:S02]  /*f750*/  @!P0 SYNCS.PHASECHK.TRANS64 P0, [R2+URZ+0x20], RZ ;  /* 0x000020ff020085a7 */ /* 0x000ea400080010ff */
[----:B--2---:R-:W-:Y:S05]  /*f760*/  @!P0 BRA `(.L_x_120) ;  /* 0xfffffffc00f08947 */ /* 0x004fea000383ffff */
[----:B------:R-:W-:Y:S05]  /*f770*/  BRA `(.L_x_121) ;  /* 0xffffff3c00ec7947 */ /* 0x000fea000383ffff */
.L_x_45:
[----:B------:R-:W-:-:S07]  /*f780*/  MOV R2, UR17 ;  /* 0x0000001100027c02 */ /* 0x000fce0008000f00 */
.L_x_122:
[----:B-1----:R1:W2:Y:S02]  /*f790*/  SYNCS.PHASECHK.TRANS64.TRYWAIT P0, [R2+URZ+0x8], RZ ;  /* 0x000008ff020075a7 */ /* 0x0022a400080011ff */
[----:B--2---:R-:W-:Y:S05]  /*f7a0*/  @!P0 NANOSLEEP.SYNCS 0x989680 ;  /* 0x009896800000895d */ /* 0x004fea0003900000 */
[----:B------:R-:W2:Y:S02]  /*f7b0*/  @!P0 SYNCS.PHASECHK.TRANS64 P0, [R2+URZ+0x8], RZ ;  /* 0x000008ff020085a7 */ /* 0x000ea400080010ff */
[----:B--2---:R-:W-:Y:S05]  /*f7c0*/  @!P0 BRA `(.L_x_122) ;  /* 0xfffffffc00f08947 */ /* 0x004fea000383ffff */
[----:B------:R-:W-:Y:S05]  /*f7d0*/  BRA `(.L_x_123) ;  /* 0xffffff4000247947 */ /* 0x000fea000383ffff */
.L_x_47:
[----:B------:R-:W-:Y:S02]  /*f7e0*/  MOV R6, UR21 ;  /* 0x0000001500067c02 */ /* 0x000fe40008000f00 */
[----:B------:R-:W-:Y:S07]  /*f7f0*/  MOV R14, R15 ;  /* 0x0000000f000e7202 */ /* 0x000fee0000000f00 */
.L_x_124:
[----:B-1----:R1:W2:Y:S02]  /*f800*/  SYNCS.PHASECHK.TRANS64.TRYWAIT P0, [R6+URZ], R15 ;  /* 0x0000000f060075a7 */ /* 0x0022a400080011ff */
[----:B--2---:R-:W-:Y:S05]  /*f810*/  @!P0 NANOSLEEP.SYNCS 0x989680 ;  /* 0x009896800000895d */ /* 0x004fea0003900000 */
[----:B------:R-:W2:Y:S02]  /*f820*/  @!P0 SYNCS.PHASECHK.TRANS64 P0, [R6+URZ], R15 ;  /* 0x0000000f060085a7 */ /* 0x000ea400080010ff */
[----:B--2---:R-:W-:Y:S05]  /*f830*/  @!P0 BRA `(.L_x_124) ;  /* 0xfffffffc00f08947 */ /* 0x004fea000383ffff */
[----:B------:R-:W-:Y:S05]  /*f840*/  BRA `(.L_x_125) ;  /* 0xffffff4000d47947 */ /* 0x000fea000383ffff */
.L_x_48:
[----:B------:R-:W-:Y:S02]  /*f850*/  MOV R7, UR17 ;  /* 0x0000001100077c02 */ /* 0x000fe40008000f00 */
[----:B------:R-:W-:Y:S07]  /*f860*/  MOV R10, R11 ;  /* 0x0000000b000a7202 */ /* 0x000fee0000000f00 */
.L_x_126:
[----:B-1----:R1:W2:Y:S02]  /*f870*/  SYNCS.PHASECHK.TRANS64.TRYWAIT P0, [R7+URZ+0x330], R11 ;  /* 0x0003300b070075a7 */ /* 0x0022a400080011ff */
[----:B--2---:R-:W-:Y:S05]  /*f880*/  @!P0 NANOSLEEP.SYNCS 0x989680 ;  /* 0x009896800000895d */ /* 0x004fea0003900000 */
[----:B------:R-:W2:Y:S02]  /*f890*/  @!P0 SYNCS.PHASECHK.TRANS64 P0, [R7+URZ+0x330], R11 ;  /* 0x0003300b070085a7 */ /* 0x000ea400080010ff */
[----:B--2---:R-:W-:Y:S05]  /*f8a0*/  @!P0 BRA `(.L_x_126) ;  /* 0xfffffffc00f08947 */ /* 0x004fea000383ffff */
[----:B------:R-:W-:Y:S05]  /*f8b0*/  BRA `(.L_x_127) ;  /* 0xffffff44001c7947 */ /* 0x000fea000383ffff */
.L_x_49:
[----:B------:R-:W-:Y:S02]  /*f8c0*/  MOV R6, UR17 ;  /* 0x0000001100067c02 */ /* 0x000fe40008000f00 */
[-C--:B------:R-:W-:Y:S02]  /*f8d0*/  MOV R14, R11.reuse ;  /* 0x0000000b000e7202 */ /* 0x080fe40000000f00 */
[----:B------:R-:W-:Y:S07]  /*f8e0*/  MOV R15, R11 ;  /* 0x0000000b000f7202 */ /* 0x000fee0000000f00 */
.L_x_128:
[----:B-1----:R1:W2:Y:S02]  /*f8f0*/  SYNCS.PHASECHK.TRANS64.TRYWAIT P0, [R6+URZ+0x340], R15 ;  /* 0x0003400f060075a7 */ /* 0x0022a400080011ff */
[----:B--2---:R-:W-:Y:S05]  /*f900*/  @!P0 NANOSLEEP.SYNCS 0x989680 ;  /* 0x009896800000895d */ /* 0x004fea0003900000 */
[----:B------:R-:W2:Y:S02]  /*f910*/  @!P0 SYNCS.PHASECHK.TRANS64 P0, [R6+URZ+0x340], R15 ;  /* 0x0003400f060085a7 */ /* 0x000ea400080010ff */
[----:B--2---:R-:W-:Y:S05]  /*f920*/  @!P0 BRA `(.L_x_128) ;  /* 0xfffffffc00f08947 */ /* 0x004fea000383ffff */
[----:B------:R-:W-:Y:S05]  /*f930*/  BRA `(.L_x_129) ;  /* 0xffffff4400447947 */ /* 0x000fea000383ffff */
.L_x_50:
[----:B------:R-:W-:Y:S02]  /*f940*/  MOV R7, UR19 ;  /* 0x0000001300077c02 */ /* 0x000fe40008000f00 */
[----:B------:R-:W-:Y:S07]  /*f950*/  MOV R9, R8 ;  /* 0x0000000800097202 */ /* 0x000fee0000000f00 */
.L_x_130:
[----:B-1----:R1:W2:Y:S02]  /*f960*/  SYNCS.PHASECHK.TRANS64.TRYWAIT P0, [R7+URZ], R9 ;  /* 0x00000009070075a7 */ /* 0x0022a400080011ff */
[----:B--2---:R-:W-:Y:S05]  /*f970*/  @!P0 NANOSLEEP.SYNCS 0x989680 ;  /* 0x009896800000895d */ /* 0x004fea0003900000 */
[----:B------:R-:W2:Y:S02]  /*f980*/  @!P0 SYNCS.PHASECHK.TRANS64 P0, [R7+URZ], R9 ;  /* 0x00000009070085a7 */ /* 0x000ea400080010ff */
[----:B--2---:R-:W-:Y:S05]  /*f990*/  @!P0 BRA `(.L_x_130) ;  /* 0xfffffffc00f08947 */ /* 0x004fea000383ffff */
[----:B------:R-:W-:Y:S05]  /*f9a0*/  BRA `(.L_x_131) ;  /* 0xffffff4400647947 */ /* 0x000fea000383ffff */
.L_x_51:
[----:B------:R-:W-:Y:S02]  /*f9b0*/  MOV R6, UR17 ;  /* 0x0000001100067c02 */ /* 0x000fe40008000f00 */
[-C--:B------:R-:W-:Y:S02]  /*f9c0*/  MOV R8, R11.reuse ;  /* 0x0000000b00087202 */ /* 0x080fe40000000f00 */
[----:B------:R-:W-:Y:S07]  /*f9d0*/  MOV R9, R11 ;  /* 0x0000000b00097202 */ /* 0x000fee0000000f00 */
.L_x_132:
[----:B-1----:R1:W2:Y:S02]  /*f9e0*/  SYNCS.PHASECHK.TRANS64.TRYWAIT P0, [R6+URZ+0x338], R9 ;  /* 0x00033809060075a7 */ /* 0x0022a400080011ff */
[----:B--2---:R-:W-:Y:S05]  /*f9f0*/  @!P0 NANOSLEEP.SYNCS 0x989680 ;  /* 0x009896800000895d */ /* 0x004fea0003900000 */
[----:B------:R-:W2:Y:S02]  /*fa00*/  @!P0 SYNCS.PHASECHK.TRANS64 P0, [R6+URZ+0x338], R9 ;  /* 0x00033809060085a7 */ /* 0x000ea400080010ff */
[----:B--2---:R-:W-:Y:S05]  /*fa10*/  @!P0 BRA `(.L_x_132) ;  /* 0xfffffffc00f08947 */ /* 0x004fea000383ffff */
[----:B------:R-:W-:Y:S05]  /*fa20*/  BRA `(.L_x_133) ;  /* 0xffffff4400a47947 */ /* 0x000fea000383ffff */
.L_x_52:
[----:B-1----:R-:W-:Y:S02]  /*fa30*/  MOV R6, UR17 ;  /* 0x0000001100067c02 */ /* 0x002fe40008000f00 */
[-C--:B------:R-:W-:Y:S02]  /*fa40*/  MOV R8, R11.reuse ;  /* 0x0000000b00087202 */ /* 0x080fe40000000f00 */
[----:B------:R-:W-:Y:S07]  /*fa50*/  MOV R9, R11 ;  /* 0x0000000b00097202 */ /* 0x000fee0000000f00 */
.L_x_134:
[----:B-1----:R1:W2:Y:S02]  /*fa60*/  SYNCS.PHASECHK.TRANS64.TRYWAIT P0, [R6+URZ+0x348], R9 ;  /* 0x00034809060075a7 */ /* 0x0022a400080011ff */
[----:B--2---:R-:W-:Y:S05]  /*fa70*/  @!P0 NANOSLEEP.SYNCS 0x989680 ;  /* 0x009896800000895d */ /* 0x004fea0003900000 */
[----:B------:R-:W2:Y:S02]  /*fa80*/  @!P0 SYNCS.PHASECHK.TRANS64 P0, [R6+URZ+0x348], R9 ;  /* 0x00034809060085a7 */ /* 0x000ea400080010ff */
[----:B--2---:R-:W-:Y:S05]  /*fa90*/  @!P0 BRA `(.L_x_134) ;  /* 0xfffffffc00f08947 */ /* 0x004fea000383ffff */
[----:B------:R-:W-:Y:S05]  /*faa0*/  BRA `(.L_x_135) ;  /* 0xffffff4400987947 */ /* 0x000fea000383ffff */
.L_x_54:
[----:B-1----:R-:W-:Y:S02]  /*fab0*/  MOV R2, UR8 ;  /* 0x0000000800027c02 */ /* 0x002fe40008000f00 */
[----:B------:R-:W-:-:S07]  /*fac0*/  MOV R5, R4 ;  /* 0x0000000400057202 */ /* 0x000fce0000000f00 */
.L_x_136:
[----:B-1----:R1:W2:Y:S02]  /*fad0*/  SYNCS.PHASECHK.TRANS64.TRYWAIT P0, [R2+URZ+0x20], R5 ;  /* 0x00002005020075a7 */ /* 0x0022a400080011ff */
[----:B--2---:R-:W-:Y:S05]  /*fae0*/  @!P0 NANOSLEEP.SYNCS 0x989680 ;  /* 0x009896800000895d */ /* 0x004fea0003900000 */
[----:B------:R-:W2:Y:S02]  /*faf0*/  @!P0 SYNCS.PHASECHK.TRANS64 P0, [R2+URZ+0x20], R5 ;  /* 0x00002005020085a7 */ /* 0x000ea400080010ff */
[----:B--2---:R-:W-:Y:S05]  /*fb00*/  @!P0 BRA `(.L_x_136) ;  /* 0xfffffffc00f08947 */ /* 0x004fea000383ffff */
[----:B------:R-:W-:Y:S05]  /*fb10*/  BRA `(.L_x_137) ;  /* 0xffffff4800087947 */ /* 0x000fea000383ffff */
.L_x_55:
[----:B------:R-:W-:Y:S02]  /*fb20*/  MOV R3, UR17 ;  /* 0x0000001100037c02 */ /* 0x000fe40008000f00 */
[----:B------:R-:W-:-:S07]  /*fb30*/  MOV R7, R6 ;  /* 0x0000000600077202 */ /* 0x000fce0000000f00 */
.L_x_138:
[----:B-1----:R1:W2:Y:S02]  /*fb40*/  SYNCS.PHASECHK.TRANS64.TRYWAIT P0, [R3+URZ+0x330], R7 ;  /* 0x00033007030075a7 */ /* 0x0022a400080011ff */
[----:B--2---:R-:W-:Y:S05]  /*fb50*/  @!P0 NANOSLEEP.SYNCS 0x989680 ;  /* 0x009896800000895d */ /* 0x004fea0003900000 */
[----:B------:R-:W2:Y:S02]  /*fb60*/  @!P0 SYNCS.PHASECHK.TRANS64 P0, [R3+URZ+0x330], R7 ;  /* 0x00033007030085a7 */ /* 0x000ea400080010ff */
[----:B--2---:R-:W-:Y:S05]  /*fb70*/  @!P0 BRA `(.L_x_138) ;  /* 0xfffffffc00f08947 */ /* 0x004fea000383ffff */
[----:B------:R-:W-:Y:S05]  /*fb80*/  BRA `(.L_x_139) ;  /* 0xffffff4800507947 */ /* 0x000fea000383ffff */
.L_x_56:
[----:B------:R-:W-:Y:S02]  /*fb90*/  MOV R2, UR17 ;  /* 0x0000001100027c02 */ /* 0x000fe40008000f00 */
[-C--:B------:R-:W-:Y:S02]  /*fba0*/  MOV R4, R6.reuse ;  /* 0x0000000600047202 */ /* 0x080fe40000000f00 */
[----:B------:R-:W-:-:S07]  /*fbb0*/  MOV R5, R6 ;  /* 0x0000000600057202 */ /* 0x000fce0000000f00 */
.L_x_140:
[----:B-1----:R1:W2:Y:S02]  /*fbc0*/  SYNCS.PHASECHK.TRANS64.TRYWAIT P0, [R2+URZ+0x340], R5 ;  /* 0x00034005020075a7 */ /* 0x0022a400080011ff */
[----:B--2---:R-:W-:Y:S05]  /*fbd0*/  @!P0 NANOSLEEP.SYNCS 0x989680 ;  /* 0x009896800000895d */ /* 0x004fea0003900000 */
[----:B------:R-:W2:Y:S02]  /*fbe0*/  @!P0 SYNCS.PHASECHK.TRANS64 P0, [R2+URZ+0x340], R5 ;  /* 0x00034005020085a7 */ /* 0x000ea400080010ff */
[----:B--2---:R-:W-:Y:S05]  /*fbf0*/  @!P0 BRA `(.L_x_140) ;  /* 0xfffffffc00f08947 */ /* 0x004fea000383ffff */
[----:B------:R-:W-:Y:S05]  /*fc00*/  BRA `(.L_x_141) ;  /* 0xffffff48008c7947 */ /* 0x000fea000383ffff */
.L_x_57:
[----:B------:R-:W-:Y:S02]  /*fc10*/  MOV R2, UR17 ;  /* 0x0000001100027c02 */ /* 0x000fe40008000f00 */
[-C--:B------:R-:W-:Y:S02]  /*fc20*/  MOV R4, R6.reuse ;  /* 0x0000000600047202 */ /* 0x080fe40000000f00 */
[----:B------:R-:W-:-:S07]  /*fc30*/  MOV R5, R6 ;  /* 0x0000000600057202 */ /* 0x000fce0000000f00 */
.L_x_142:
[----:B-1----:R1:W2:Y:S02]  /*fc40*/  SYNCS.PHASECHK.TRANS64.TRYWAIT P0, [R2+URZ+0x338], R5 ;  /* 0x00033805020075a7 */ /* 0x0022a400080011ff */
[----:B--2---:R-:W-:Y:S05]  /*fc50*/  @!P0 NANOSLEEP.SYNCS 0x989680 ;  /* 0x009896800000895d */ /* 0x004fea0003900000 */
[----:B------:R-:W2:Y:S02]  /*fc60*/  @!P0 SYNCS.PHASECHK.TRANS64 P0, [R2+URZ+0x338], R5 ;  /* 0x00033805020085a7 */ /* 0x000ea400080010ff */
[----:B--2---:R-:W-:Y:S05]  /*fc70*/  @!P0 BRA `(.L_x_142) ;  /* 0xfffffffc00f08947 */ /* 0x004fea000383ffff */
[----:B------:R-:W-:Y:S05]  /*fc80*/  BRA `(.L_x_143) ;  /* 0xffffff4800c07947 */ /* 0x000fea000383ffff */
.L_x_58:
[----:B------:R-:W-:Y:S02]  /*fc90*/  MOV R2, UR17 ;  /* 0x0000001100027c02 */ /* 0x000fe40008000f00 */
[----:B------:R-:W-:-:S07]  /*fca0*/  MOV R7, R6 ;  /* 0x0000000600077202 */ /* 0x000fce0000000f00 */
.L_x_144:
[----:B-1----:R1:W2:Y:S02]  /*fcb0*/  SYNCS.PHASECHK.TRANS64.TRYWAIT P0, [R2+URZ+0x348], R7 ;  /* 0x00034807020075a7 */ /* 0x0022a400080011ff */
[----:B--2---:R-:W-:Y:S05]  /*fcc0*/  @!P0 NANOSLEEP.SYNCS 0x989680 ;  /* 0x009896800000895d */ /* 0x004fea0003900000 */
[----:B------:R-:W2:Y:S02]  /*fcd0*/  @!P0 SYNCS.PHASECHK.TRANS64 P0, [R2+URZ+0x348], R7 ;  /* 0x00034807020085a7 */ /* 0x000ea400080010ff */
[----:B--2---:R-:W-:Y:S05]  /*fce0*/  @!P0 BRA `(.L_x_144) ;  /* 0xfffffffc00f08947 */ /* 0x004fea000383ffff */
[----:B------:R-:W-:Y:S05]  /*fcf0*/  BRA `(.L_x_145) ;  /* 0xffffff4800d47947 */ /* 0x000fea000383ffff */
.L_x_59:
[----:B------:R-:W-:-:S07]  /*fd00*/  MOV R3, UR17 ;  /* 0x0000001100037c02 */ /* 0x000fce0008000f00 */
.L_x_146:
[----:B-1----:R1:W2:Y:S02]  /*fd10*/  SYNCS.PHASECHK.TRANS64.TRYWAIT P0, [R3+URZ+0x3e0], RZ ;  /* 0x0003e0ff030075a7 */ /* 0x0022a400080011ff */
[----:B--2---:R-:W-:Y:S05]  /*fd20*/  @!P0 NANOSLEEP.SYNCS 0x989680 ;  /* 0x009896800000895d */ /* 0x004fea0003900000 */
[----:B------:R-:W2:Y:S02]  /*fd30*/  @!P0 SYNCS.PHASECHK.TRANS64 P0, [R3+URZ+0x3e0], RZ ;  /* 0x0003e0ff030085a7 */ /* 0x000ea400080010ff */
[----:B--2---:R-:W-:Y:S05]  /*fd40*/  @!P0 BRA `(.L_x_146) ;  /* 0xfffffffc00f08947 */ /* 0x004fea000383ffff */
[----:B------:R-:W-:Y:S05]  /*fd50*/  BRA `(.L_x_147) ;  /* 0xffffff4c00107947 */ /* 0x000fea000383ffff */
.L_x_65:
[----:B------:R-:W-:-:S07]  /*fd60*/  MOV R2, UR13 ;  /* 0x0000000d00027c02 */ /* 0x000fce0008000f00 */
.L_x_148:
[----:B-1----:R1:W2:Y:S02]  /*fd70*/  SYNCS.PHASECHK.TRANS64.TRYWAIT P0, [R2+URZ+0x3a0], RZ ;  /* 0x0003a0ff020075a7 */ /* 0x0022a400080011ff */
[----:B--2---:R-:W-:Y:S05]  /*fd80*/  @!P0 NANOSLEEP.SYNCS 0x989680 ;  /* 0x009896800000895d */ /* 0x004fea0003900000 */
[----:B------:R-:W2:Y:S02]  /*fd90*/  @!P0 SYNCS.PHASECHK.TRANS64 P0, [R2+URZ+0x3a0], RZ ;  /* 0x0003a0ff020085a7 */ /* 0x000ea400080010ff */
[----:B--2---:R-:W-:Y:S05]  /*fda0*/  @!P0 BRA `(.L_x_148) ;  /* 0xfffffffc00f08947 */ /* 0x004fea000383ffff */
[----:B------:R-:W-:Y:S05]  /*fdb0*/  BRA `(.L_x_149) ;  /* 0xffffff5000a47947 */ /* 0x000fea000383ffff */
.L_x_66:
[----:B-1----:R-:W-:-:S07]  /*fdc0*/  MOV R2, UR13 ;  /* 0x0000000d00027c02 */ /* 0x002fce0008000f00 */
.L_x_150:
[----:B-1----:R1:W2:Y:S02]  /*fdd0*/  SYNCS.PHASECHK.TRANS64.TRYWAIT P0, [R2+URZ+0x3a8], RZ ;  /* 0x0003a8ff020075a7 */ /* 0x0022a400080011ff */
[----:B--2---:R-:W-:Y:S05]  /*fde0*/  @!P0 NANOSLEEP.SYNCS 0x989680 ;  /* 0x009896800000895d */ /* 0x004fea0003900000 */
[----:B------:R-:W2:Y:S02]  /*fdf0*/  @!P0 SYNCS.PHASECHK.TRANS64 P0, [R2+URZ+0x3a8], RZ ;  /* 0x0003a8ff020085a7 */ /* 0x000ea400080010ff */
[----:B--2---:R-:W-:Y:S05]  /*fe00*/  @!P0 BRA `(.L_x_150) ;  /* 0xfffffffc00f08947 */ /* 0x004fea000383ffff */
[----:B------:R-:W-:Y:S05]  /*fe10*/  BRA `(.L_x_151) ;  /* 0xffffff5000b47947 */ /* 0x000fea000383ffff */
.L_x_70:
[----:B------:R-:W-:Y:S02]  /*fe20*/  MOV R2, UR12 ;  /* 0x0000000c00027c02 */ /* 0x000fe40008000f00 */
[----:B------:R-:W-:Y:S02]  /*fe30*/  MOV R4, 0x80000000 ;  /* 0x8000000000047802 */ /* 0x000fe40000000f00 */
[----:B------:R-:W-:-:S07]  /*fe40*/  MOV R5, 0x80000000 ;  /* 0x8000000000057802 */ /* 0x000fce0000000f00 */
.L_x_152:
[----:B-1----:R1:W2:Y:S02]  /*fe50*/  SYNCS.PHASECHK.TRANS64.TRYWAIT P0, [R2+URZ], R5 ;  /* 0x00000005020075a7 */ /* 0x0022a400080011ff */
[----:B--2---:R-:W-:Y:S05]  /*fe60*/  @!P0 NANOSLEEP.SYNCS 0x989680 ;  /* 0x009896800000895d */ /* 0x004fea0003900000 */
[----:B------:R-:W2:Y:S02]  /*fe70*/  @!P0 SYNCS.PHASECHK.TRANS64 P0, [R2+URZ], R5 ;  /* 0x00000005020085a7 */ /* 0x000ea400080010ff */
[----:B--2---:R-:W-:Y:S05]  /*fe80*/  @!P0 BRA `(.L_x_152) ;  /* 0xfffffffc00f08947 */ /* 0x004fea000383ffff */
[----:B------:R-:W-:Y:S05]  /*fe90*/  BRA `(.L_x_153) ;  /* 0xffffff5400547947 */ /* 0x000fea000383ffff */
.L_x_71:
[----:B------:R-:W-:-:S07]  /*fea0*/  MOV R5, UR11 ;  /* 0x0000000b00057c02 */ /* 0x000fce0008000f00 */
.L_x_154:
[----:B-1----:R1:W2:Y:S02]  /*feb0*/  SYNCS.PHASECHK.TRANS64.TRYWAIT P0, [R5+URZ], RZ ;  /* 0x000000ff050075a7 */ /* 0x0022a400080011ff */
[----:B--2---:R-:W-:Y:S05]  /*fec0*/  @!P0 NANOSLEEP.SYNCS 0x989680 ;  /* 0x009896800000895d */ /* 0x004fea0003900000 */
[----:B------:R-:W2:Y:S02]  /*fed0*/  @!P0 SYNCS.PHASECHK.TRANS64 P0, [R5+URZ], RZ ;  /* 0x000000ff050085a7 */ /* 0x000ea400080010ff */
[----:B--2---:R-:W-:Y:S05]  /*fee0*/  @!P0 BRA `(.L_x_154) ;  /* 0xfffffffc00f08947 */ /* 0x004fea000383ffff */
[----:B------:R-:W-:Y:S05]  /*fef0*/  BRA `(.L_x_155) ;  /* 0xffffff5800307947 */ /* 0x000fea000383ffff */
.L_x_72:
[----:B------:R-:W-:-:S07]  /*ff00*/  MOV R4, UR12 ;  /* 0x0000000c00047c02 */ /* 0x000fce0008000f00 */
.L_x_156:
[----:B-1----:R1:W2:Y:S02]  /*ff10*/  SYNCS.PHASECHK.TRANS64.TRYWAIT P0, [R4+URZ], RZ ;  /* 0x000000ff040075a7 */ /* 0x0022a400080011ff */
[----:B--2---:R-:W-:Y:S05]  /*ff20*/  @!P0 NANOSLEEP.SYNCS 0x989680 ;  /* 0x009896800000895d */ /* 0x004fea0003900000 */
[----:B------:R-:W2:Y:S02]  /*ff30*/  @!P0 SYNCS.PHASECHK.TRANS64 P0, [R4+URZ], RZ ;  /* 0x000000ff040085a7 */ /* 0x000ea400080010ff */
[----:B--2---:R-:W-:Y:S05]  /*ff40*/  @!P0 BRA `(.L_x_156) ;  /* 0xfffffffc00f08947 */ /* 0x004fea000383ffff */
[----:B------:R-:W-:Y:S05]  /*ff50*/  BRA `(.L_x_157) ;  /* 0xffffff80004c7947 */ /* 0x000fea000383ffff */
.L_x_74:
[----:B------:R-:W-:Y:S02]  /*ff60*/  MOV R6, UR27 ;  /* 0x0000001b00067c02 */ /* 0x000fe40008000f00 */
[----:B------:R-:W-:Y:S02]  /*ff70*/  MOV R7, UR27 ;  /* 0x0000001b00077c02 */ /* 0x000fe40008000f00 */
[----:B------:R-:W-:-:S07]  /*ff80*/  MOV R4, UR11 ;  /* 0x0000000b00047c02 */ /* 0x000fce0008000f00 */
.L_x_158:
[----:B-1----:R1:W4:Y:S02]  /*ff90*/  SYNCS.PHASECHK.TRANS64.TRYWAIT P0, [R4+URZ], R7 ;  /* 0x00000007040075a7 */ /* 0x00232400080011ff */
[----:B----4-:R-:W-:Y:S05]  /*ffa0*/  @!P0 NANOSLEEP.SYNCS 0x989680 ;  /* 0x009896800000895d */ /* 0x010fea0003900000 */
[----:B------:R-:W4:Y:S02]  /*ffb0*/  @!P0 SYNCS.PHASECHK.TRANS64 P0, [R4+URZ], R7 ;  /* 0x00000007040085a7 */ /* 0x000f2400080010ff */
[----:B----4-:R-:W-:Y:S05]  /*ffc0*/  @!P0 BRA `(.L_x_158) ;  /* 0xfffffffc00f08947 */ /* 0x010fea000383ffff */
[----:B------:R-:W-:Y:S05]  /*ffd0*/  BRA `(.L_x_159) ;  /* 0xffffff8000847947 */ /* 0x000fea000383ffff */
.L_x_75:
[----:B------:R-:W-:Y:S02]  /*ffe0*/  MOV R6, UR27 ;  /* 0x0000001b00067c02 */ /* 0x000fe40008000f00 */
[----:B------:R-:W-:Y:S02]  /*fff0*/  MOV R7, UR27 ;  /* 0x0000001b00077c02 */ /* 0x000fe40008000f00 */
[----:B------:R-:W-:-:S07]  /*10000*/  MOV R4, UR12 ;  /* 0x0000000c00047c02 */ /* 0x000fce0008000f00 */
.L_x_160:
[----:B-1----:R1:W2:Y:S02]  /*10010*/  SYNCS.PHASECHK.TRANS64.TRYWAIT P0, [R4+URZ], R7 ;  /* 0x00000007040075a7 */ /* 0x0022a400080011ff */
[----:B--2---:R-:W-:Y:S05]  /*10020*/  @!P0 NANOSLEEP.SYNCS 0x989680 ;  /* 0x009896800000895d */ /* 0x004fea0003900000 */
[----:B------:R-:W2:Y:S02]  /*10030*/  @!P0 SYNCS.PHASECHK.TRANS64 P0, [R4+URZ], R7 ;  /* 0x00000007040085a7 */ /* 0x000ea400080010ff */
[----:B--2---:R-:W-:Y:S05]  /*10040*/  @!P0 BRA `(.L_x_160) ;  /* 0xfffffffc00f08947 */ /* 0x004fea000383ffff */
[----:B------:R-:W-:Y:S05]  /*10050*/  BRA `(.L_x_161) ;  /* 0xffffffa4005c7947 */ /* 0x000fea000383ffff */
.L_x_78:
[----:B------:R-:W-:Y:S01]  /*10060*/  UIADD3 UR18, UPT, UPT, UR20, 0x320, URZ ;  /* 0x0000032014127890 */ /* 0x000fe2000fffe0ff */
[----:B------:R-:W-:Y:S02]  /*10070*/  MOV R6, UR19 ;  /* 0x0000001300067c02 */ /* 0x000fe40008000f00 */
[----:B------:R-:W-:-:S03]  /*10080*/  MOV R7, UR19 ;  /* 0x0000001300077c02 */ /* 0x000fc60008000f00 */
[----:B------:R-:W-:-:S07]  /*10090*/  MOV R4, UR18 ;  /* 0x0000001200047c02 */ /* 0x000fce0008000f00 */
.L_x_162:
[----:B-1----:R1:W2:Y:S02]  /*100a0*/  SYNCS.PHASECHK.TRANS64.TRYWAIT P0, [R4+URZ], R7 ;  /* 0x00000007040075a7 */ /* 0x0022a400080011ff */
[----:B--2---:R-:W-:Y:S05]  /*100b0*/  @!P0 NANOSLEEP.SYNCS 0x989680 ;  /* 0x009896800000895d */ /* 0x004fea0003900000 */
[----:B------:R-:W2:Y:S02]  /*100c0*/  @!P0 SYNCS.PHASECHK.TRANS64 P0, [R4+URZ], R7 ;  /* 0x00000007040085a7 */ /* 0x000ea400080010ff */
[----:B--2---:R-:W-:Y:S05]  /*100d0*/  @!P0 BRA `(.L_x_162) ;  /* 0xfffffffc00f08947 */ /* 0x004fea000383ffff */
[----:B------:R-:W-:Y:S05]  /*100e0*/  BRA `(.L_x_163) ;  /* 0xffffffa800dc7947 */ /* 0x000fea000383ffff */
.L_x_79:
[----:B------:R-:W-:Y:S01]  /*100f0*/  UIADD3 UR9, UPT, UPT, UR20, 0x390, URZ ;  /* 0x0000039014097890 */ /* 0x000fe2000fffe0ff */
[----:B------:R-:W-:Y:S02]  /*10100*/  MOV R6, UR18 ;  /* 0x0000001200067c02 */ /* 0x000fe40008000f00 */
[----:B------:R-:W-:-:S03]  /*10110*/  MOV R7, UR18 ;  /* 0x0000001200077c02 */ /* 0x000fc60008000f00 */
[----:B------:R-:W-:-:S07]  /*10120*/  MOV R4, UR9 ;  /* 0x0000000900047c02 */ /* 0x000fce0008000f00 */
.L_x_164:
[----:B-1----:R1:W2:Y:S02]  /*10130*/  SYNCS.PHASECHK.TRANS64.TRYWAIT P0, [R4+URZ], R7 ;  /* 0x00000007040075a7 */ /* 0x0022a400080011ff */
[----:B--2---:R-:W-:Y:S05]  /*10140*/  @!P0 NANOSLEEP.SYNCS 0x989680 ;  /* 0x009896800000895d */ /* 0x004fea0003900000 */
[----:B------:R-:W2:Y:S02]  /*10150*/  @!P0 SYNCS.PHASECHK.TRANS64 P0, [R4+URZ], R7 ;  /* 0x00000007040085a7 */ /* 0x000ea400080010ff */
[----:B--2---:R-:W-:Y:S05]  /*10160*/  @!P0 BRA `(.L_x_164) ;  /* 0xfffffffc00f08947 */ /* 0x004fea000383ffff */
[----:B------:R-:W-:Y:S05]  /*10170*/  BRA `(.L_x_165) ;  /* 0xffffffc400e87947 */ /* 0x000fea000383ffff */
.L_x_81:
[----:B------:R-:W-:Y:S01]  /*10180*/  UIADD3 UR9, UPT, UPT, UR9, 0x390, URZ ;  /* 0x0000039009097890 */ /* 0x000fe2000fffe0ff */
[----:B--2---:R-:W-:Y:S02]  /*10190*/  MOV R2, UR13 ;  /* 0x0000000d00027c02 */ /* 0x004fe40008000f00 */
[----:B------:R-:W-:-:S03]  /*101a0*/  MOV R3, UR13 ;  /* 0x0000000d00037c02 */ /* 0x000fc60008000f00 */
[----:B------:R-:W-:-:S07]  /*101b0*/  MOV R0, UR9 ;  /* 0x0000000900007c02 */ /* 0x000fce0008000f00 */
.L_x_166:
[----:B--2---:R2:W3:Y:S02]  /*101c0*/  SYNCS.PHASECHK.TRANS64.TRYWAIT P0, [R0+URZ], R3 ;  /* 0x00000003000075a7 */ /* 0x0044e400080011ff */
[----:B---3--:R-:W-:Y:S05]  /*101d0*/  @!P0 NANOSLEEP.SYNCS 0x989680 ;  /* 0x009896800000895d */ /* 0x008fea0003900000 */
[----:B------:R-:W3:Y:S02]  /*101e0*/  @!P0 SYNCS.PHASECHK.TRANS64 P0, [R0+URZ], R3 ;  /* 0x00000003000085a7 */ /* 0x000ee400080010ff */
[----:B---3--:R-:W-:Y:S05]  /*101f0*/  @!P0 BRA `(.L_x_166) ;  /* 0xfffffffc00f08947 */ /* 0x008fea000383ffff */
[----:B------:R-:W-:Y:S05]  /*10200*/  BRA `(.L_x_167) ;  /* 0xffffffcc00407947 */ /* 0x000fea000383ffff */
.L_x_91:
[----:B------:R-:W-:-:S07]  /*10210*/  MOV R4, UR6 ;  /* 0x0000000600047c02 */ /* 0x000fce0008000f00 */
.L_x_168:
[----:B-1----:R1:W2:Y:S02]  /*10220*/  SYNCS.PHASECHK.TRANS64.TRYWAIT P0, [R4+URZ+0x360], RZ ;  /* 0x000360ff040075a7 */ /* 0x0022a400080011ff */
[----:B--2---:R-:W-:Y:S05]  /*10230*/  @!P0 NANOSLEEP.SYNCS 0x989680 ;  /* 0x009896800000895d */ /* 0x004fea0003900000 */
[----:B------:R-:W2:Y:S02]  /*10240*/  @!P0 SYNCS.PHASECHK.TRANS64 P0, [R4+URZ+0x360], RZ ;  /* 0x000360ff040085a7 */ /* 0x000ea400080010ff */
[----:B--2---:R-:W-:Y:S05]  /*10250*/  @!P0 BRA `(.L_x_168) ;  /* 0xfffffffc00f08947 */ /* 0x004fea000383ffff */
[----:B------:R-:W-:Y:S05]  /*10260*/  BRA `(.L_x_169) ;  /* 0xffffffdc00347947 */ /* 0x000fea000383ffff */
.L_x_92:
[----:B------:R-:W-:Y:S01]  /*10270*/  HFMA2 R6, -RZ, RZ, -0.0 , 0 ;  /* 0x80000000ff067431 */ /* 0x000fe200000001ff */
[----:B-1----:R-:W-:Y:S02]  /*10280*/  MOV R4, UR6 ;  /* 0x0000000600047c02 */ /* 0x002fe40008000f00 */
[----:B------:R-:W-:-:S07]  /*10290*/  MOV R7, 0x80000000 ;  /* 0x8000000000077802 */ /* 0x000fce0000000f00 */
.L_x_170:
[----:B-1----:R1:W2:Y:S02]  /*102a0*/  SYNCS.PHASECHK.TRANS64.TRYWAIT P0, [R4+URZ+0x3b0], R7 ;  /* 0x0003b007040075a7 */ /* 0x0022a400080011ff */
[----:B--2---:R-:W-:Y:S05]  /*102b0*/  @!P0 NANOSLEEP.SYNCS 0x989680 ;  /* 0x009896800000895d */ /* 0x004fea0003900000 */
[----:B------:R-:W2:Y:S02]  /*102c0*/  @!P0 SYNCS.PHASECHK.TRANS64 P0, [R4+URZ+0x3b0], R7 ;  /* 0x0003b007040085a7 */ /* 0x000ea400080010ff */
[----:B--2---:R-:W-:Y:S05]  /*102d0*/  @!P0 BRA `(.L_x_170) ;  /* 0xfffffffc00f08947 */ /* 0x004fea000383ffff */
[----:B------:R-:W-:Y:S05]  /*102e0*/  BRA `(.L_x_171) ;  /* 0xffffffdc00247947 */ /* 0x000fea000383ffff */
.L_x_93:
[----:B------:R-:W-:-:S07]  /*102f0*/  MOV R4, UR6 ;  /* 0x0000000600047c02 */ /* 0x000fce0008000f00 */
.L_x_172:
[----:B-1----:R1:W2:Y:S02]  /*10300*/  SYNCS.PHASECHK.TRANS64.TRYWAIT P0, [R4+URZ+0x368], RZ ;  /* 0x000368ff040075a7 */ /* 0x0022a400080011ff */
[----:B--2---:R-:W-:Y:S05]  /*10310*/  @!P0 NANOSLEEP.SYNCS 0x989680 ;  /* 0x009896800000895d */ /* 0x004fea0003900000 */
[----:B------:R-:W2:Y:S02]  /*10320*/  @!P0 SYNCS.PHASECHK.TRANS64 P0, [R4+URZ+0x368], RZ ;  /* 0x000368ff040085a7 */ /* 0x000ea400080010ff */
[----:B--2---:R-:W-:Y:S05]  /*10330*/  @!P0 BRA `(.L_x_172) ;  /* 0xfffffffc00f08947 */ /* 0x004fea000383ffff */
[----:B------:R-:W-:Y:S05]  /*10340*/  BRA `(.L_x_173) ;  /* 0xffffffe000ac7947 */ /* 0x000fea000383ffff */
.L_x_94:
[----:B------:R-:W-:Y:S01]  /*10350*/  HFMA2 R6, -RZ, RZ, -0.0 , 0 ;  /* 0x80000000ff067431 */ /* 0x000fe200000001ff */
[----:B-1----:R-:W-:Y:S02]  /*10360*/  MOV R4, UR6 ;  /* 0x0000000600047c02 */ /* 0x002fe40008000f00 */
[----:B------:R-:W-:-:S07]  /*10370*/  MOV R7, 0x80000000 ;  /* 0x8000000000077802 */ /* 0x000fce0000000f00 */
.L_x_174:
[----:B-1----:R1:W2:Y:S02]  /*10380*/  SYNCS.PHASECHK.TRANS64.TRYWAIT P0, [R4+URZ+0x3b8], R7 ;  /* 0x0003b807040075a7 */ /* 0x0022a400080011ff */
[----:B--2---:R-:W-:Y:S05]  /*10390*/  @!P0 NANOSLEEP.SYNCS 0x989680 ;  /* 0x009896800000895d */ /* 0x004fea0003900000 */
[----:B------:R-:W2:Y:S02]  /*103a0*/  @!P0 SYNCS.PHASECHK.TRANS64 P0, [R4+URZ+0x3b8], R7 ;  /* 0x0003b807040085a7 */ /* 0x000ea400080010ff */
[----:B--2---:R-:W-:Y:S05]  /*103b0*/  @!P0 BRA `(.L_x_174) ;  /* 0xfffffffc00f08947 */ /* 0x004fea000383ffff */
[----:B------:R-:W-:Y:S05]  /*103c0*/  BRA `(.L_x_175) ;  /* 0xffffffe0009c7947 */ /* 0x000fea000383ffff */
.L_x_95:
[----:B--23--:R-:W-:Y:S02]  /*103d0*/  MOV R0, UR6 ;  /* 0x0000000600007c02 */ /* 0x00cfe40008000f00 */
[----:B------:R-:W-:-:S07]  /*103e0*/  MOV R7, R6 ;  /* 0x0000000600077202 */ /* 0x000fce0000000f00 */
.L_x_176:
[----:B-1----:R1:W2:Y:S02]  /*103f0*/  SYNCS.PHASECHK.TRANS64.TRYWAIT P0, [R0+URZ+0x3b8], R7 ;  /* 0x0003b807000075a7 */ /* 0x0022a400080011ff */
[----:B--2---:R-:W-:Y:S05]  /*10400*/  @!P0 NANOSLEEP.SYNCS 0x989680 ;  /* 0x009896800000895d */ /* 0x004fea0003900000 */
[----:B------:R-:W2:Y:S02]  /*10410*/  @!P0 SYNCS.PHASECHK.TRANS64 P0, [R0+URZ+0x3b8], R7 ;  /* 0x0003b807000085a7 */ /* 0x000ea400080010ff */
[----:B--2---:R-:W-:Y:S05]  /*10420*/  @!P0 BRA `(.L_x_176) ;  /* 0xfffffffc00f08947 */ /* 0x004fea000383ffff */
[----:B------:R-:W-:Y:S05]  /*10430*/  BRA `(.L_x_177) ;  /* 0xffffffe800e87947 */ /* 0x000fea000383ffff */
        .weak           $__internal_0_$__cuda_sm10x_tcgen05_guardrail_trap_col_being_dealloced_not_returned_by_alloc
        .type           $__internal_0_$__cuda_sm10x_tcgen05_guardrail_trap_col_being_dealloced_not_returned_by_alloc,@function
        .size           $__internal_0_$__cuda_sm10x_tcgen05_guardrail_trap_col_being_dealloced_not_returned_by_alloc,($__internal_1_$__cuda_sm10x_tcgen05_guardrail_trap_phase_invalid_during_alloc - $__internal_0_$__cuda_sm10x_tcgen05_guardrail_trap_col_being_dealloced_not_returned_by_alloc)
$__internal_0_$__cuda_sm10x_tcgen05_guardrail_trap_col_being_dealloced_not_returned_by_alloc:
[----:B------:R-:W-:Y:S05]  /*10440*/  BPT.TRAP 0x1 ;  /* 0x000000040000795c */ /* 0x000fea0000300000 */
[----:B------:R-:W-:-:S04]  /*10450*/  HFMA2 R3, -RZ, RZ, 0, 0 ;  /* 0x00000000ff037431 */ /* 0x000fc800000001ff */
[----:B------:R-:W-:Y:S05]  /*10460*/  RET.REL.NODEC R2 `(kernel_cutlass_kernel_flash_attncuteflash_fwd_sm100FlashAttentionForwardSm100_object_at__tensor0000o6411101213_tensor0000o6411101213_tensor0000o6410111213_tensor0000o6411101213_tensorptrf_0) ;  /* 0xfffffef802e47950 */ /* 0x000fea0003c3ffff */
        .weak           $__internal_1_$__cuda_sm10x_tcgen05_guardrail_trap_phase_invalid_during_alloc
        .type           $__internal_1_$__cuda_sm10x_tcgen05_guardrail_trap_phase_invalid_during_alloc,@function
        .size           $__internal_1_$__cuda_sm10x_tcgen05_guardrail_trap_phase_invalid_during_alloc,($__internal_2_$__cuda_sm10x_tcgen05_guardrail_trap_unallocated_columns_being_dealloced - $__internal_1_$__cuda_sm10x_tcgen05_guardrail_trap_phase_invalid_during_alloc)
$__internal_1_$__cuda_sm10x_tcgen05_guardrail_trap_phase_invalid_during_alloc:
[----:B------:R-:W-:Y:S05]  /*10470*/  BPT.TRAP 0x1 ;  /* 0x000000040000795c */ /* 0x000fea0000300000 */
[----:B------:R-:W-:-:S04]  /*10480*/  MOV R3, 0x0 ;  /* 0x0000000000037802 */ /* 0x000fc80000000f00 */
[----:B------:R-:W-:Y:S05]  /*10490*/  RET.REL.NODEC R2 `(kernel_cutlass_kernel_flash_attncuteflash_fwd_sm100FlashAttentionForwardSm100_object_at__tensor0000o6411101213_tensor0000o6411101213_tensor0000o6410111213_tensor0000o6411101213_tensorptrf_0) ;  /* 0xfffffef802d87950 */ /* 0x000fea0003c3ffff */
        .weak           $__internal_2_$__cuda_sm10x_tcgen05_guardrail_trap_unallocated_columns_being_dealloced
        .type           $__internal_2_$__cuda_sm10x_tcgen05_guardrail_trap_unallocated_columns_being_dealloced,@function
        .size           $__internal_2_$__cuda_sm10x_tcgen05_guardrail_trap_unallocated_columns_being_dealloced,(.L_x_181 - $__internal_2_$__cuda_sm10x_tcgen05_guardrail_trap_unallocated_columns_being_dealloced)
$__internal_2_$__cuda_sm10x_tcgen05_guardrail_trap_unallocated_columns_being_dealloced:
[----:B------:R-:W-:Y:S05]  /*104a0*/  BPT.TRAP 0x1 ;  /* 0x000000040000795c */ /* 0x000fea0000300000 */
[----:B------:R-:W-:-:S04]  /*104b0*/  HFMA2 R3, -RZ, RZ, 0, 0 ;  /* 0x00000000ff037431 */ /* 0x000fc800000001ff */
[----:B------:R-:W-:Y:S05]  /*104c0*/  RET.REL.NODEC R2 `(kernel_cutlass_kernel_flash_attncuteflash_fwd_sm100FlashAttentionForwardSm100_object_at__tensor0000o6411101213_tensor0000o6411101213_tensor0000o6410111213_tensor0000o6411101213_tensorptrf_0) ;  /* 0xfffffef802cc7950 */ /* 0x000fea0003c3ffff */
.L_x_178:
[----:B------:R-:W-:-:S00]  /*104d0*/  BRA `(.L_x_178) ;  /* 0xfffffffc00fc7947 */ /* 0x000fc0000383ffff */
[----:B------:R-:W-:-:S00]  /*104e0*/  NOP ;  /* 0x0000000000007918 */ /* 0x000fc00000000000 */
        /* <DEDUP_REMOVED lines=9> */
.L_x_181:


//--------------------- .nv.shared.kernel_cutlass_kernel_flash_attncuteflash_fwd_sm100FlashAttentionForwardSm100_object_at__tensor0000o6411101213_tensor0000o6411101213_tensor0000o6410111213_tensor0000o6411101213_tensorptrf_0 --------------------------
	.section	.nv.shared.kernel_cutlass_kernel_flash_attncuteflash_fwd_sm100FlashAttentionForwardSm100_object_at__tensor0000o6411101213_tensor0000o6411101213_tensor0000o6410111213_tensor0000o6411101213_tensorptrf_0,"aw",@nobits
	.sectionflags	@""
	.align	1024
	.zero		1024


//--------------------- .nv.shared.reserved.0     --------------------------
	.section	.nv.shared.reserved.0,"aw",@nobits
	.align	8
	.weak		__nv_reservedSMEM_offset_0_alias
	.size		__nv_reservedSMEM_offset_0_alias, 0, 64
	.other		__nv_reservedSMEM_offset_0_alias,@"STO_CUDA_RESERVED_SHARED STV_DEFAULT"
__nv_reservedSMEM_offset_0_alias:
	.zero		0
.nv.shared.reserved.0:
	.zero		64
	.weak		__nv_reservedSMEM_allocation_phase
	.type		__nv_reservedSMEM_allocation_phase,@object
	.size		__nv_reservedSMEM_allocation_phase,(.L_0 - __nv_reservedSMEM_allocation_phase)
__nv_reservedSMEM_allocation_phase:
	.zero		1
.L_0:
	.zero		7
	.weak		__nv_reservedSMEM_devtool_atexit_pc
	.type		__nv_reservedSMEM_devtool_atexit_pc,@object
	.size		__nv_reservedSMEM_devtool_atexit_pc,(__nv_reservedSMEM_allocation_mask - __nv_reservedSMEM_devtool_atexit_pc)
__nv_reservedSMEM_devtool_atexit_pc:
	.zero		8
	.weak		__nv_reservedSMEM_allocation_mask
	.type		__nv_reservedSMEM_allocation_mask,@object
	.size		__nv_reservedSMEM_allocation_mask,(.L_2 - __nv_reservedSMEM_allocation_mask)
__nv_reservedSMEM_allocation_mask:
	.zero		4
.L_2:
	.zero		4
	.weak		__nv_reservedSMEM_tmem_allocation_pipeline_mbarrier
	.type		__nv_reservedSMEM_tmem_allocation_pipeline_mbarrier,@object
	.size		__nv_reservedSMEM_tmem_allocation_pipeline_mbarrier,(__nv_reservedSMEM_tmem_allocation_pipeline_mbarrier_parity - __nv_reservedSMEM_tmem_allocation_pipeline_mbarrier)
__nv_reservedSMEM_tmem_allocation_pipeline_mbarrier:
	.zero		8
	.weak		__nv_reservedSMEM_tmem_allocation_pipeline_mbarrier_parity
	.type		__nv_reservedSMEM_tmem_allocation_pipeline_mbarrier_parity,@object
	.size		__nv_reservedSMEM_tmem_allocation_pipeline_mbarrier_parity,(.L_4 - __nv_reservedSMEM_tmem_allocation_pipeline_mbarrier_parity)
__nv_reservedSMEM_tmem_allocation_pipeline_mbarrier_parity:
	.zero		4
.L_4:


//--------------------- .nv.constant0.kernel_cutlass_kernel_flash_attncuteflash_fwd_sm100FlashAttentionForwardSm100_object_at__tensor0000o6411101213_tensor0000o6411101213_tensor0000o6410111213_tensor0000o6411101213_tensorptrf_0 --------------------------
	.section	.nv.constant0.kernel_cutlass_kernel_flash_attncuteflash_fwd_sm100FlashAttentionForwardSm100_object_at__tensor0000o6411101213_tensor0000o6411101213_tensor0000o6410111213_tensor0000o6411101213_tensorptrf_0,"a",@progbits
	.sectionflags	@""
	.align	4
.nv.constant0.kernel_cutlass_kernel_flash_attncuteflash_fwd_sm100FlashAttentionForwardSm100_object_at__tensor0000o6411101213_tensor0000o6411101213_tensor0000o6410111213_tensor0000o6411101213_tensorptrf_0:
	.zero		1640


//--------------------- SYMBOLS --------------------------

	.type		.nv.reservedSmem.offset0,@object
	.size		.nv.reservedSmem.offset0,0x4
	.type		.nv.reservedSmem.cap,@object
	.size		.nv.reservedSmem.cap,0x4
